def matmul_kernel(
    a_ptr,
    b_ptr,
    c_ptr,
    M,
    N,
    K,
    stride_am,
    stride_ak,
    stride_bk,
    stride_bn,
    stride_cm,
    stride_cn,
    BLOCK_M: tl.constexpr,
    BLOCK_N: tl.constexpr,
    BLOCK_K: tl.constexpr,
    GROUP_M: tl.constexpr,
):
    pid = tl.program_id(axis=0)
    num_pid_m = tl.cdiv(M, BLOCK_M)
    num_pid_n = tl.cdiv(N, BLOCK_N)
    num_pid_in_group = GROUP_M * num_pid_n
    group_id = pid // num_pid_in_group
    first_pid_m = group_id * GROUP_M
    group_size_m = min(num_pid_m - first_pid_m, GROUP_M)
    pid_m = first_pid_m + ((pid % num_pid_in_group) % group_size_m)
    pid_n = (pid % num_pid_in_group) // group_size_m

    offs_am = (pid_m * BLOCK_M + tl.arange(0, BLOCK_M)) % M
    offs_bn = (pid_n * BLOCK_N + tl.arange(0, BLOCK_N)) % N
    offs_k = tl.arange(0, BLOCK_K)
    a_ptrs = a_ptr + offs_am[:, None] * stride_am + offs_k[None, :] * stride_ak
    b_ptrs = b_ptr + offs_k[:, None] * stride_bk + offs_bn[None, :] * stride_bn

    acc = tl.zeros((BLOCK_M, BLOCK_N), dtype=tl.float32)
    for kk in range(0, tl.cdiv(K, BLOCK_K)):
        a = tl.load(a_ptrs, mask=offs_k[None, :] < K - kk * BLOCK_K, other=0.0)
        b = tl.load(b_ptrs, mask=offs_k[:, None] < K - kk * BLOCK_K, other=0.0)
        acc = tl.dot(a, b, acc)
        a_ptrs += BLOCK_K * stride_ak
        b_ptrs += BLOCK_K * stride_bk

    c = acc.to(c_ptr.dtype.element_ty)
    offs_cm = pid_m * BLOCK_M + tl.arange(0, BLOCK_M)
    offs_cn = pid_n * BLOCK_N + tl.arange(0, BLOCK_N)
    c_ptrs = c_ptr + offs_cm[:, None] * stride_cm + offs_cn[None, :] * stride_cn
    mask = (offs_cm[:, None] < M) & (offs_cn[None, :] < N)
    tl.store(c_ptrs, c, mask=mask)

# config = {"BLOCK_K": 32, "BLOCK_M": 256, "BLOCK_N": 256, "GROUP_M": 4, "arch": "sm_100", "dtype": "bf16", "num_ctas": 1, "num_stages": 3, "num_warps": 4}
# arch = sm_100


// ===== COMPILED SASS (sm_100a) =====

	.target	sm_100a

	.elftype	@"ET_EXEC"


//--------------------- .note.nv.tkinfo           --------------------------
	.section	.note.nv.tkinfo,"",@"SHT_NOTE"
	.sectionflags	@"SHF_NOTE_NV_TKINFO"
	.tkinfo
        /*0018*/ 	.word	0x00000081
        /*0030*/ 	.string	""
        /*0030*/ 	.string	"ptxas-blackwell"
        /*0030*/ 	.string	"Cuda compilation tools, release 12.9, V12.9.86"
        /*0030*/ 	.string	"Build cuda_12.9.r12.9/compiler.36037853_0"
        /*0030*/ 	.string	"-v  -suppress-debug-info  -lineinfo  -arch sm_100a "



//--------------------- .note.nv.cuver            --------------------------
	.section	.note.nv.cuver,"",@"SHT_NOTE"
	.sectionflags	@"SHF_NOTE_NV_CUVER"
        /*0018*/ 	.short	0x0001
        /*001a*/ 	.short	0x0064
        /*001c*/ 	.short	0x0001
        /*001e*/ 	.short	0x0000
        /*0020*/ 	.short	0x0001
        /*0022*/ 	.short	0x0000


//--------------------- .nv.info                  --------------------------
	.section	.nv.info,"",@"SHT_CUDA_INFO"
	.align	4


	//----- nvinfo : EIATTR_REGCOUNT
	.align		4
        /*0000*/ 	.byte	0x04, 0x2f
        /*0002*/ 	.short	(.L_4 - .L_3)
	.align		4
.L_3:
        /*0004*/ 	.word	index@(matmul_kernel)
        /*0008*/ 	.word	0x000000ff


	//----- nvinfo : EIATTR_FRAME_SIZE
	.align		4
.L_4:
        /*000c*/ 	.byte	0x04, 0x11
        /*000e*/ 	.short	(.L_6 - .L_5)
	.align		4
.L_5:
        /*0010*/ 	.word	index@($__internal_2_$__cuda_sm10x_tcgen05_guardrail_trap_unallocated_columns_being_dealloced)
        /*0014*/ 	.word	0x000003e0


	//----- nvinfo : EIATTR_FRAME_SIZE
	.align		4
.L_6:
        /*0018*/ 	.byte	0x04, 0x11
        /*001a*/ 	.short	(.L_8 - .L_7)
	.align		4
.L_7:
        /*001c*/ 	.word	index@($__internal_1_$__cuda_sm10x_tcgen05_guardrail_trap_phase_invalid_during_alloc)
        /*0020*/ 	.word	0x000003e0


	//----- nvinfo : EIATTR_FRAME_SIZE
	.align		4
.L_8:
        /*0024*/ 	.byte	0x04, 0x11
        /*0026*/ 	.short	(.L_10 - .L_9)
	.align		4
.L_9:
        /*0028*/ 	.word	index@($__internal_0_$__cuda_sm10x_tcgen05_guardrail_trap_col_being_dealloced_not_returned_by_alloc)
        /*002c*/ 	.word	0x000003e0


	//----- nvinfo : EIATTR_FRAME_SIZE
	.align		4
.L_10:
        /*0030*/ 	.byte	0x04, 0x11
        /*0032*/ 	.short	(.L_12 - .L_11)
	.align		4
.L_11:
        /*0034*/ 	.word	index@(matmul_kernel)
        /*0038*/ 	.word	0x000003e0


	//----- nvinfo : EIATTR_MIN_STACK_SIZE
	.align		4
.L_12:
        /*003c*/ 	.byte	0x04, 0x12
        /*003e*/ 	.short	(.L_14 - .L_13)
	.align		4
.L_13:
        /*0040*/ 	.word	index@(matmul_kernel)
        /*0044*/ 	.word	0x000003e0
.L_14:


//--------------------- .nv.info.matmul_kernel    --------------------------
	.section	.nv.info.matmul_kernel,"",@"SHT_CUDA_INFO"
	.sectionflags	@""
	.align	4


	//----- nvinfo : EIATTR_CUDA_API_VERSION
	.align		4
        /*0000*/ 	.byte	0x04, 0x37
        /*0002*/ 	.short	(.L_16 - .L_15)
.L_15:
        /*0004*/ 	.word	0x00000081


	//----- nvinfo : EIATTR_KPARAM_INFO
	.align		4
.L_16:
        /*0008*/ 	.byte	0x04, 0x17
        /*000a*/ 	.short	(.L_18 - .L_17)
.L_17:
        /*000c*/ 	.word	0x00000000
        /*0010*/ 	.short	0x000d
        /*0012*/ 	.short	0x0048
        /*0014*/ 	.byte	0x00, 0xf4, 0x21, 0x00


	//----- nvinfo : EIATTR_KPARAM_INFO
	.align		4
.L_18:
        /*0018*/ 	.byte	0x04, 0x17
        /*001a*/ 	.short	(.L_20 - .L_19)
.L_19:
        /*001c*/ 	.word	0x00000000
        /*0020*/ 	.short	0x000c
        /*0022*/ 	.short	0x0040
        /*0024*/ 	.byte	0x00, 0xf4, 0x21, 0x00


	//----- nvinfo : EIATTR_KPARAM_INFO
	.align		4
.L_20:
        /*0028*/ 	.byte	0x04, 0x17
        /*002a*/ 	.short	(.L_22 - .L_21)
.L_21:
        /*002c*/ 	.word	0x00000000
        /*0030*/ 	.short	0x000b
        /*0032*/ 	.short	0x0038
        /*0034*/ 	.byte	0x00, 0xf0, 0x11, 0x00


	//----- nvinfo : EIATTR_KPARAM_INFO
	.align		4
.L_22:
        /*0038*/ 	.byte	0x04, 0x17
        /*003a*/ 	.short	(.L_24 - .L_23)
.L_23:
        /*003c*/ 	.word	0x00000000
        /*0040*/ 	.short	0x000a
        /*0042*/ 	.short	0x0034
        /*0044*/ 	.byte	0x00, 0xf0, 0x11, 0x00


	//----- nvinfo : EIATTR_KPARAM_INFO
	.align		4
.L_24:
        /*0048*/ 	.byte	0x04, 0x17
        /*004a*/ 	.short	(.L_26 - .L_25)
.L_25:
        /*004c*/ 	.word	0x00000000
        /*0050*/ 	.short	0x0009
        /*0052*/ 	.short	0x0030
        /*0054*/ 	.byte	0x00, 0xf0, 0x11, 0x00


	//----- nvinfo : EIATTR_KPARAM_INFO
	.align		4
.L_26:
        /*0058*/ 	.byte	0x04, 0x17
        /*005a*/ 	.short	(.L_28 - .L_27)
.L_27:
        /*005c*/ 	.word	0x00000000
        /*0060*/ 	.short	0x0008
        /*0062*/ 	.short	0x002c
        /*0064*/ 	.byte	0x00, 0xf0, 0x11, 0x00


	//----- nvinfo : EIATTR_KPARAM_INFO
	.align		4
.L_28:
        /*0068*/ 	.byte	0x04, 0x17
        /*006a*/ 	.short	(.L_30 - .L_29)
.L_29:
        /*006c*/ 	.word	0x00000000
        /*0070*/ 	.short	0x0007
        /*0072*/ 	.short	0x0028
        /*0074*/ 	.byte	0x00, 0xf0, 0x11, 0x00


	//----- nvinfo : EIATTR_KPARAM_INFO
	.align		4
.L_30:
        /*0078*/ 	.byte	0x04, 0x17
        /*007a*/ 	.short	(.L_32 - .L_31)
.L_31:
        /*007c*/ 	.word	0x00000000
        /*0080*/ 	.short	0x0006
        /*0082*/ 	.short	0x0024
        /*0084*/ 	.byte	0x00, 0xf0, 0x11, 0x00


	//----- nvinfo : EIATTR_KPARAM_INFO
	.align		4
.L_32:
        /*0088*/ 	.byte	0x04, 0x17
        /*008a*/ 	.short	(.L_34 - .L_33)
.L_33:
        /*008c*/ 	.word	0x00000000
        /*0090*/ 	.short	0x0005
        /*0092*/ 	.short	0x0020
        /*0094*/ 	.byte	0x00, 0xf0, 0x11, 0x00


	//----- nvinfo : EIATTR_KPARAM_INFO
	.align		4
.L_34:
        /*0098*/ 	.byte	0x04, 0x17
        /*009a*/ 	.short	(.L_36 - .L_35)
.L_35:
        /*009c*/ 	.word	0x00000000
        /*00a0*/ 	.short	0x0004
        /*00a2*/ 	.short	0x001c
        /*00a4*/ 	.byte	0x00, 0xf0, 0x11, 0x00


	//----- nvinfo : EIATTR_KPARAM_INFO
	.align		4
.L_36:
        /*00a8*/ 	.byte	0x04, 0x17
        /*00aa*/ 	.short	(.L_38 - .L_37)
.L_37:
        /*00ac*/ 	.word	0x00000000
        /*00b0*/ 	.short	0x0003
        /*00b2*/ 	.short	0x0018
        /*00b4*/ 	.byte	0x00, 0xf0, 0x11, 0x00


	//----- nvinfo : EIATTR_KPARAM_INFO
	.align		4
.L_38:
        /*00b8*/ 	.byte	0x04, 0x17
        /*00ba*/ 	.short	(.L_40 - .L_39)
.L_39:
        /*00bc*/ 	.word	0x00000000
        /*00c0*/ 	.short	0x0002
        /*00c2*/ 	.short	0x0010
        /*00c4*/ 	.byte	0x00, 0xf4, 0x21, 0x00


	//----- nvinfo : EIATTR_KPARAM_INFO
	.align		4
.L_40:
        /*00c8*/ 	.byte	0x04, 0x17
        /*00ca*/ 	.short	(.L_42 - .L_41)
.L_41:
        /*00cc*/ 	.word	0x00000000
        /*00d0*/ 	.short	0x0001
        /*00d2*/ 	.short	0x0008
        /*00d4*/ 	.byte	0x00, 0xf4, 0x21, 0x00


	//----- nvinfo : EIATTR_KPARAM_INFO
	.align		4
.L_42:
        /*00d8*/ 	.byte	0x04, 0x17
        /*00da*/ 	.short	(.L_44 - .L_43)
.L_43:
        /*00dc*/ 	.word	0x00000000
        /*00e0*/ 	.short	0x0000
        /*00e2*/ 	.short	0x0000
        /*00e4*/ 	.byte	0x00, 0xf4, 0x21, 0x00


	//----- nvinfo : EIATTR_AT_ENTRY_FRAGMENTS
	.align		4
.L_44:
        /*00e8*/ 	.byte	0x04, 0x4f
        /*00ea*/ 	.short	(.L_46 - .L_45)


	//   ....[0]....
.L_45:
        /*00ec*/ 	.word	0x00000004


	//----- nvinfo : EIATTR_RESERVED_SMEM_USED
	.align		4
.L_46:
        /*00f0*/ 	.byte	0x01, 0x41
	.zero		2


	//----- nvinfo : EIATTR_SPARSE_MMA_MASK
	.align		4
        /*00f4*/ 	.byte	0x03, 0x50
        /*00f6*/ 	.short	0x0000


	//----- nvinfo : EIATTR_TCGEN05_1CTA_USED
	.align		4
        /*00f8*/ 	.byte	0x01, 0x51
	.zero		2


	//----- nvinfo : EIATTR_MAXREG_COUNT
	.align		4
        /*00fc*/ 	.byte	0x03, 0x1b
        /*00fe*/ 	.short	0x00ff


	//----- nvinfo : EIATTR_NUM_BARRIERS
	.align		4
        /*0100*/ 	.byte	0x02, 0x4c
        /*0102*/ 	.byte	0x01
	.zero		1


	//----- nvinfo : EIATTR_ANNOTATIONS
	.align		4
        /*0104*/ 	.byte	0x04, 0x55
        /*0106*/ 	.short	(.L_48 - .L_47)


	//   ....[0]....
.L_47:
        /*0108*/ 	.word	0x00000001
        /*010c*/ 	.byte	0x90, 0x2e, 0x00, 0x00, 0x01, 0x00, 0x00, 0x00, 0xa0, 0x32, 0x00, 0x00, 0x01, 0x00, 0x00, 0x00
        /* <DEDUP_REMOVED lines=401> */
        /*1a2c*/ 	.byte	0x60, 0xc3, 0x01, 0x00


	//----- nvinfo : EIATTR_INT_WARP_WIDE_INSTR_OFFSETS
	.align		4
.L_48:
        /*1a30*/ 	.byte	0x04, 0x31
        /*1a32*/ 	.short	(.L_50 - .L_49)


	//   ....[0]....
.L_49:
        /*1a34*/ 	.word	0x00003b60


	//   ....[1]....
        /*1a38*/ 	.word	0x00003bc0


	//   ....[2]....
        /*1a3c*/ 	.word	0x00005160


	//   ....[3]....
        /*1a40*/ 	.word	0x0001c210


	//   ....[4]....
        /*1a44*/ 	.word	0x0001c260


	//----- nvinfo : EIATTR_COOP_GROUP_MASK_REGIDS
	.align		4
.L_50:
        /*1a48*/ 	.byte	0x04, 0x29
        /*1a4a*/ 	.short	(.L_52 - .L_51)


	//   ....[0]....
.L_51:
        /*1a4c*/ 	.word	0xffffffff


	//   ....[1]....
        /*1a50*/ 	.word	0xffffffff


	//   ....[2]....
        /*1a54*/ 	.word	0xffffffff


	//   ....[3]....
        /*1a58*/ 	.word	0xffffffff


	//----- nvinfo : EIATTR_COOP_GROUP_INSTR_OFFSETS
	.align		4
.L_52:
        /*1a5c*/ 	.byte	0x04, 0x28
        /*1a5e*/ 	.short	(.L_54 - .L_53)


	//   ....[0]....
.L_53:
        /*1a60*/ 	.word	0x00000080


	//   ....[1]....
        /*1a64*/ 	.word	0x00000340


	//   ....[2]....
        /*1a68*/ 	.word	0x0001c0a0


	//   ....[3]....
        /*1a6c*/ 	.word	0x0001c310


	//----- nvinfo : EIATTR_VRC_CTA_INIT_COUNT
	.align		4
.L_54:
        /*1a70*/ 	.byte	0x02, 0x4a
        /*1a72*/ 	.byte	0x80
	.zero		1


	//----- nvinfo : EIATTR_MBARRIER_INSTR_OFFSETS
	.align		4
        /*1a74*/ 	.byte	0x04, 0x39
        /*1a76*/ 	.short	(.L_56 - .L_55)


	//   ....[0]....
.L_55:
        /*1a78*/ 	.word	0x00003da0
        /*1a7c*/ 	.word	0x000000ff
        /*1a80*/ 	.word	0x00000000
        /*1a84*/ 	.short	0x0100
        /*1a86*/ 	.byte	0x0b
	.zero		1


	//   ....[1]....
        /*1a88*/ 	.word	0x000051a0
        /*1a8c*/ 	.word	0x000000ff
        /*1a90*/ 	.word	0x00010008
        /*1a94*/ 	.short	0x0100
        /*1a96*/ 	.byte	0x09
	.zero		1


	//   ....[2]....
        /*1a98*/ 	.word	0x000079e0
        /*1a9c*/ 	.word	0x000000ff
        /*1aa0*/ 	.word	0x00000000
        /*1aa4*/ 	.short	0x010a
        /*1aa6*/ 	.byte	0x0b
	.zero		1


	//   ....[3]....
        /*1aa8*/ 	.word	0x0000b100
        /*1aac*/ 	.word	0x000000ff
        /*1ab0*/ 	.word	0x00000000
        /*1ab4*/ 	.short	0x010a
        /*1ab6*/ 	.byte	0x0b
	.zero		1


	//   ....[4]....
        /*1ab8*/ 	.word	0x0000b1d0
        /*1abc*/ 	.word	0x000000ff
        /*1ac0*/ 	.word	0x00010000
        /*1ac4*/ 	.short	0x0108
        /*1ac6*/ 	.byte	0x09
	.zero		1


	//   ....[5]....
        /*1ac8*/ 	.word	0x0000b3e0
        /*1acc*/ 	.word	0x000000ff
        /*1ad0*/ 	.word	0x00010008
        /*1ad4*/ 	.short	0x0108
        /*1ad6*/ 	.byte	0x09
	.zero		1


	//   ....[6]....
        /*1ad8*/ 	.word	0x0001c350
        /*1adc*/ 	.word	0x000000ff
        /*1ae0*/ 	.word	0x00000000
        /*1ae4*/ 	.short	0x010a
        /*1ae6*/ 	.byte	0x0b
	.zero		1


	//   ....[7]....
        /*1ae8*/ 	.word	0x0001c390
        /*1aec*/ 	.word	0x000000ff
        /*1af0*/ 	.word	0x00000000
        /*1af4*/ 	.short	0x010a
        /*1af6*/ 	.byte	0x0b
	.zero		1


	//----- nvinfo : EIATTR_NUM_MBARRIERS
	.align		4
.L_56:
        /*1af8*/ 	.byte	0x03, 0x38
        /*1afa*/ 	.short	0x0002


	//----- nvinfo : EIATTR_EXIT_INSTR_OFFSETS
	.align		4
        /*1afc*/ 	.byte	0x04, 0x1c
        /*1afe*/ 	.short	(.L_58 - .L_57)


	//   ....[0]....
.L_57:
        /*1b00*/ 	.word	0x0001c320


	//----- nvinfo : EIATTR_REQNTID
	.align		4
.L_58:
        /*1b04*/ 	.byte	0x04, 0x10
        /*1b06*/ 	.short	(.L_60 - .L_59)
.L_59:
        /*1b08*/ 	.word	0x00000080
        /*1b0c*/ 	.word	0x00000001
        /*1b10*/ 	.word	0x00000001


	//----- nvinfo : EIATTR_CRS_STACK_SIZE
	.align		4
.L_60:
        /*1b14*/ 	.byte	0x04, 0x1e
        /*1b16*/ 	.short	(.L_62 - .L_61)
.L_61:
        /*1b18*/ 	.word	0x00000000


	//----- nvinfo : EIATTR_CBANK_PARAM_SIZE
	.align		4
.L_62:
        /*1b1c*/ 	.byte	0x03, 0x19
        /*1b1e*/ 	.short	0x0050


	//----- nvinfo : EIATTR_PARAM_CBANK
	.align		4
        /*1b20*/ 	.byte	0x04, 0x0a
        /*1b22*/ 	.short	(.L_64 - .L_63)
	.align		4
.L_63:
        /*1b24*/ 	.word	index@(.nv.constant0.matmul_kernel)
        /*1b28*/ 	.short	0x0380
        /*1b2a*/ 	.short	0x0050


	//----- nvinfo : EIATTR_SW_WAR
	.align		4
.L_64:
        /*1b2c*/ 	.byte	0x04, 0x36
        /*1b2e*/ 	.short	(.L_66 - .L_65)
.L_65:
        /*1b30*/ 	.word	0x00000008
.L_66:


//--------------------- .nv.compat                --------------------------
	.section	.nv.compat,"",@"SHT_CUDA_COMPAT_INFO"
	.align	4
        /*0000*/ 	.byte	0x02, 0x02, 0x02, 0x00, 0x02, 0x05, 0x05, 0x00, 0x02, 0x03, 0x00, 0x00, 0x02, 0x06, 0x01, 0x00


//--------------------- .nv.callgraph             --------------------------
	.section	.nv.callgraph,"",@"SHT_CUDA_CALLGRAPH"
	.align	4
	.sectionentsize	8
	.align		4
        /*0000*/ 	.word	0x00000000
	.align		4
        /*0004*/ 	.word	0xffffffff
	.align		4
        /*0008*/ 	.word	0x00000000
	.align		4
        /*000c*/ 	.word	0xfffffffe
	.align		4
        /*0010*/ 	.word	0x00000000
	.align		4
        /*0014*/ 	.word	0xfffffffd
	.align		4
        /*0018*/ 	.word	0x00000000
	.align		4
        /*001c*/ 	.word	0xfffffffc


//--------------------- .text.matmul_kernel       --------------------------
	.section	.text.matmul_kernel,"ax",@progbits
	.align	128
        .global         matmul_kernel
        .type           matmul_kernel,@function
        .size           matmul_kernel,(.L_x_20 - matmul_kernel)
        .other          matmul_kernel,@"STO_CUDA_ENTRY STV_DEFAULT"
matmul_kernel:
.text.matmul_kernel:
[----:B------:R-:W0:Y:S01]  /*0000*/  LDC R1, c[0x0][0x37c] ;  /* 0x0000df00ff017b82 */ /* 0x000e220000000800 */
[----:B------:R-:W1:Y:S01]  /*0010*/  S2R R248, SR_TID.X ;  /* 0x0000000000f87919 */ /* 0x000e620000002100 */
[----:B0-----:R-:W-:Y:S01]  /*0020*/  VIADD R1, R1, 0xfffffc20 ;  /* 0xfffffc2001017836 */ /* 0x001fe20000000000 */
[----:B------:R-:W0:Y:S01]  /*0030*/  LDCU.64 UR22, c[0x0][0x358] ;  /* 0x00006b00ff1677ac */ /* 0x000e220008000a00 */
[----:B-1----:R-:W-:-:S13]  /*0040*/  ISETP.GE.U32.AND P0, PT, R248, 0x20, PT ;  /* 0x00000020f800780c */ /* 0x002fda0003f06070 */
[----:B------:R-:W-:Y:S02]  /*0050*/  VOTEU.ANY UP0, P0 ;  /* 0x0000000000ff7886 */ /* 0x000fe40000000100 */
[----:B------:R-:W-:Y:S05]  /*0060*/  BRA.U UP0, `(.L_x_0) ;  /* 0x0000000100b87547 */ /* 0x000fea000b800000 */
[----:B------:R-:W1:Y:S01]  /*0070*/  S2UR UR6, SR_CgaCtaId ;  /* 0x00000000000679c3 */ /* 0x000e620000008800 */
[----:B------:R-:W-:Y:S01]  /*0080*/  NOP ;  /* 0x0000000000007918 */ /* 0x000fe20000000000 */
[----:B------:R-:W-:Y:S02]  /*0090*/  UMOV UR4, 0x40 ;  /* 0x0000004000047882 */ /* 0x000fe40000000000 */
[----:B-1----:R-:W-:-:S09]  /*00a0*/  ULEA UR4, UR6, UR4, 0x18 ;  /* 0x0000000406047291 */ /* 0x002fd2000f8ec0ff */
[----:B------:R-:W1:Y:S01]  /*00b0*/  LDS.U8 R0, [UR4] ;  /* 0x00000004ff007984 */ /* 0x000e620008000000 */
[----:B------:R-:W-:Y:S02]  /*00c0*/  UMOV UR4, 0x400 ;  /* 0x0000040000047882 */ /* 0x000fe40000000000 */
[----:B------:R-:W-:Y:S01]  /*00d0*/  ULEA UR4, UR6, UR4, 0x18 ;  /* 0x0000000406047291 */ /* 0x000fe2000f8ec0ff */
[----:B-1----:R-:W-:-:S13]  /*00e0*/  ISETP.NE.AND P0, PT, R0, RZ, PT ;  /* 0x000000ff0000720c */ /* 0x002fda0003f05270 */
[----:B------:R-:W-:Y:S05]  /*00f0*/  @P0 BRA `(.L_x_1) ;  /* 0x00000000007c0947 */ /* 0x000fea0003800000 */
[----:B------:R-:W-:-:S13]  /*0100*/  ELECT P0, URZ, PT ;  /* 0x0000000000ff782f */ /* 0x000fda0003800000 */
[----:B------:R-:W-:Y:S05]  /*0110*/  @!P0 BRA `(.L_x_2) ;  /* 0x0000000000848947 */ /* 0x000fea0003800000 */
[----:B------:R-:W-:Y:S01]  /*0120*/  UMOV UR5, 0x10 ;  /* 0x0000001000057882 */ /* 0x000fe20000000000 */
[----:B------:R-:W-:Y:S02]  /*0130*/  IMAD.MOV.U32 R4, RZ, RZ, 0x1 ;  /* 0x00000001ff047424 */ /* 0x000fe400078e00ff */
[----:B------:R-:W-:Y:S02]  /*0140*/  IMAD.MOV.U32 R5, RZ, RZ, 0xffff ;  /* 0x0000ffffff057424 */ /* 0x000fe400078e00ff */
[----:B------:R-:W-:Y:S04]  /*0150*/  DEPBAR.LE SB1, 0x36 ;  /* 0x00009d800000791a */ /* 0x000fe80000000000 */
[----:B------:R-:W1:Y:S02]  /*0160*/  UTCATOMSWS.FIND_AND_SET.ALIGN UP1, UR5, UR5 ;  /* 0x00000005000575e3 */ /* 0x000e640008020800 */
[----:B-1----:R-:W-:-:S04]  /*0170*/  PLOP3.LUT P0, PT, PT, PT, UP1, 0x80, 0x8 ;  /* 0x000000000008781c */ /* 0x002fc80003f0f018 */
[----:B------:R-:W-:-:S04]  /*0180*/  SEL R0, RZ, 0xffffffff, !P0 ;  /* 0xffffffffff007807 */ /* 0x000fc80004000000 */
[----:B------:R-:W-:Y:S01]  /*0190*/  ISETP.NE.AND P0, PT, R0, RZ, PT ;  /* 0x000000ff0000720c */ /* 0x000fe20003f05270 */
[----:B------:R-:W-:-:S12]  /*01a0*/  IMAD.U32 R0, RZ, RZ, UR5 ;  /* 0x00000005ff007e24 */ /* 0x000fd8000f8e00ff */
[----:B------:R-:W-:Y:S05]  /*01b0*/  @P0 BRA `(.L_x_3) ;  /* 0x0000000000240947 */ /* 0x000fea0003800000 */
.L_x_4:
[----:B------:R-:W-:Y:S05]  /*01c0*/  NANOSLEEP 0x64 ;  /* 0x000000640000795d */ /* 0x000fea0003800000 */
[----:B------:R-:W-:-:S05]  /*01d0*/  UMOV UR5, 0x10 ;  /* 0x0000001000057882 */ /* 0x000fca0000000000 */
[----:B------:R-:W-:Y:S04]  /*01e0*/  DEPBAR.LE SB1, 0x36 ;  /* 0x00009d800000791a */ /* 0x000fe80000000000 */
[----:B------:R-:W1:Y:S02]  /*01f0*/  UTCATOMSWS.FIND_AND_SET.ALIGN UP1, UR5, UR5 ;  /* 0x00000005000575e3 */ /* 0x000e640008020800 */
[----:B-1----:R-:W-:-:S04]  /*0200*/  PLOP3.LUT P0, PT, PT, PT, UP1, 0x80, 0x8 ;  /* 0x000000000008781c */ /* 0x002fc80003f0f018 */
[----:B------:R-:W-:-:S04]  /*0210*/  SEL R0, RZ, 0xffffffff, !P0 ;  /* 0xffffffffff007807 */ /* 0x000fc80004000000 */
[----:B------:R-:W-:Y:S01]  /*0220*/  ISETP.NE.AND P0, PT, R0, RZ, PT ;  /* 0x000000ff0000720c */ /* 0x000fe20003f05270 */
[----:B------:R-:W-:-:S12]  /*0230*/  IMAD.U32 R0, RZ, RZ, UR5 ;  /* 0x00000005ff007e24 */ /* 0x000fd8000f8e00ff */
[----:B------:R-:W-:Y:S05]  /*0240*/  @!P0 BRA `(.L_x_4) ;  /* 0xfffffffc00dc8947 */ /* 0x000fea000383ffff */
.L_x_3:
[C---:B------:R-:W-:Y:S01]  /*0250*/  VIADD R3, R0.reuse, 0x10 ;  /* 0x0000001000037836 */ /* 0x040fe20000000000 */
[----:B------:R-:W-:Y:S01]  /*0260*/  UMOV UR5, 0x50 ;  /* 0x0000005000057882 */ /* 0x000fe20000000000 */
[----:B------:R-:W-:Y:S01]  /*0270*/  SHF.L.U32 R2, R5, R0, RZ ;  /* 0x0000000005027219 */ /* 0x000fe200000006ff */
[----:B------:R-:W-:Y:S01]  /*0280*/  ULEA UR5, UR6, UR5, 0x18 ;  /* 0x0000000506057291 */ /* 0x000fe2000f8ec0ff */
[----:B------:R-:W-:Y:S01]  /*0290*/  IMAD.SHL.U32 R0, R0, 0x20, RZ ;  /* 0x0000002000007824 */ /* 0x000fe200078e00ff */
[----:B------:R-:W-:-:S04]  /*02a0*/  SHF.L.U32 R3, R4, R3, RZ ;  /* 0x0000000304037219 */ /* 0x000fc800000006ff */
[----:B------:R-:W-:-:S05]  /*02b0*/  LOP3.LUT R2, R3, R2, RZ, 0xfc, !PT ;  /* 0x0000000203027212 */ /* 0x000fca00078efcff */
[----:B------:R1:W-:Y:S04]  /*02c0*/  ATOMS.OR RZ, [UR5], R2 ;  /* 0x00000002ffff798c */ /* 0x0003e8000b000005 */
[----:B------:R1:W-:Y:S01]  /*02d0*/  STS [UR4], R0 ;  /* 0x00000000ff007988 */ /* 0x0003e20008000804 */
[----:B------:R-:W-:Y:S05]  /*02e0*/  BRA `(.L_x_2) ;  /* 0x0000000000107947 */ /* 0x000fea0003800000 */
.L_x_1:
[----:B------:R-:W-:Y:S01]  /*02f0*/  IMAD.MOV.U32 R0, RZ, RZ, -0x1 ;  /* 0xffffffffff007424 */ /* 0x000fe200078e00ff */
[----:B------:R-:W-:-:S04]  /*0300*/  MOV R2, 0x330 ;  /* 0x0000033000027802 */ /* 0x000fc80000000f00 */
[----:B------:R1:W-:Y:S03]  /*0310*/  STS [UR4], R0 ;  /* 0x00000000ff007988 */ /* 0x0003e60008000804 */
[----:B01----:R-:W-:Y:S05]  /*0320*/  CALL.REL.NOINC `($__internal_1_$__cuda_sm10x_tcgen05_guardrail_trap_phase_invalid_during_alloc) ;  /* 0x000001c000307944 */ /* 0x003fea0003c00000 */
.L_x_2:
[----:B------:R-:W-:Y:S05]  /*0330*/  WARPSYNC.ALL ;  /* 0x0000000000007948 */ /* 0x000fea0003800000 */
[----:B------:R-:W-:Y:S01]  /*0340*/  NOP ;  /* 0x0000000000007918 */ /* 0x000fe20000000000 */
.L_x_0:
[----:B------:R-:W2:Y:S01]  /*0350*/  LDC.64 R174, c[0x0][0x398] ;  /* 0x0000e600ffae7b82 */ /* 0x000ea20000000a00 */
[----:B------:R-:W3:Y:S01]  /*0360*/  S2R R5, SR_CTAID.X ;  /* 0x0000000000057919 */ /* 0x000ee20000002500 */
[----:B------:R-:W-:Y:S01]  /*0370*/  UMOV UR9, 0x400 ;  /* 0x0000040000097882 */ /* 0x000fe20000000000 */
[----:B------:R-:W4:Y:S05]  /*0380*/  LDCU.128 UR12, c[0x0][0x380] ;  /* 0x00007000ff0c77ac */ /* 0x000f2a0008000c00 */
[----:B------:R-:W5:Y:S08]  /*0390*/  S2UR UR4, SR_CgaCtaId ;  /* 0x00000000000479c3 */ /* 0x000f700000008800 */
[----:B------:R-:W1:Y:S02]  /*03a0*/  LDC.64 R250, c[0x0][0x3a0] ;  /* 0x0000e800fffa7b82 */ /* 0x000e640000000a00 */
[----:B-12---:R-:W-:-:S05]  /*03b0*/  VIADD R0, R175, 0xff ;  /* 0x000000ffaf007836 */ /* 0x006fca0000000000 */
[----:B------:R-:W-:Y:S01]  /*03c0*/  SHF.R.S32.HI R3, RZ, 0x1f, R0 ;  /* 0x0000001fff037819 */ /* 0x000fe20000011400 */
[----:B-----5:R-:W-:-:S03]  /*03d0*/  ULEA UR9, UR4, UR9, 0x18 ;  /* 0x0000000904097291 */ /* 0x020fc6000f8ec0ff */
[----:B------:R-:W-:Y:S02]  /*03e0*/  LEA.HI R3, R3, R0, RZ, 0x8 ;  /* 0x0000000003037211 */ /* 0x000fe400078f40ff */
[----:B---3--:R-:W-:Y:S02]  /*03f0*/  IABS R8, R5 ;  /* 0x0000000500087213 */ /* 0x008fe40000000000 */
[----:B------:R-:W-:-:S05]  /*0400*/  SHF.R.S32.HI R3, RZ, 0x8, R3 ;  /* 0x00000008ff037819 */ /* 0x000fca0000011403 */
[----:B------:R-:W-:-:S05]  /*0410*/  IMAD.SHL.U32 R4, R3, 0x4, RZ ;  /* 0x0000000403047824 */ /* 0x000fca00078e00ff */
[-C--:B------:R-:W-:Y:S02]  /*0420*/  IABS R7, R4.reuse ;  /* 0x0000000400077213 */ /* 0x080fe40000000000 */
[----:B------:R-:W-:Y:S02]  /*0430*/  IABS R10, R4 ;  /* 0x00000004000a7213 */ /* 0x000fe40000000000 */
[----:B------:R-:W1:Y:S08]  /*0440*/  I2F.RP R0, R7 ;  /* 0x0000000700007306 */ /* 0x000e700000209400 */
[----:B-1----:R-:W1:Y:S02]  /*0450*/  MUFU.RCP R0, R0 ;  /* 0x0000000000007308 */ /* 0x002e640000001000 */
[----:B-1----:R-:W-:-:S02]  /*0460*/  VIADD R2, R0, 0xffffffe ;  /* 0x0ffffffe00027836 */ /* 0x002fc40000000000 */
[----:B------:R-:W-:-:S04]  /*0470*/  IMAD.MOV R0, RZ, RZ, -R10 ;  /* 0x000000ffff007224 */ /* 0x000fc800078e0a0a */
[----:B------:R1:W2:Y:S02]  /*0480*/  F2I.FTZ.U32.TRUNC.NTZ R3, R2 ;  /* 0x0000000200037305 */ /* 0x0002a4000021f000 */
[----:B-1----:R-:W-:Y:S02]  /*0490*/  IMAD.MOV.U32 R2, RZ, RZ, RZ ;  /* 0x000000ffff027224 */ /* 0x002fe400078e00ff */
[----:B--2---:R-:W-:-:S04]  /*04a0*/  IMAD.MOV R6, RZ, RZ, -R3 ;  /* 0x000000ffff067224 */ /* 0x004fc800078e0a03 */
[----:B------:R-:W-:Y:S02]  /*04b0*/  IMAD R9, R6, R7, RZ ;  /* 0x0000000706097224 */ /* 0x000fe400078e02ff */
[----:B------:R-:W-:Y:S02]  /*04c0*/  IMAD.MOV.U32 R6, RZ, RZ, R8 ;  /* 0x000000ffff067224 */ /* 0x000fe400078e0008 */
[----:B------:R-:W-:-:S06]  /*04d0*/  IMAD.HI.U32 R3, R3, R9, R2 ;  /* 0x0000000903037227 */ /* 0x000fcc00078e0002 */
[----:B------:R-:W-:-:S04]  /*04e0*/  IMAD.HI.U32 R3, R3, R6, RZ ;  /* 0x0000000603037227 */ /* 0x000fc800078e00ff */
[----:B------:R-:W-:Y:S01]  /*04f0*/  IMAD R0, R3, R0, R6 ;  /* 0x0000000003007224 */ /* 0x000fe200078e0206 */
[----:B------:R-:W-:Y:S04]  /*0500*/  BAR.SYNC.DEFER_BLOCKING 0x0 ;  /* 0x0000000000007b1d */ /* 0x000fe80000010000 */
[----:B------:R-:W-:-:S13]  /*0510*/  ISETP.GT.U32.AND P1, PT, R7, R0, PT ;  /* 0x000000000700720c */ /* 0x000fda0003f24070 */
[----:B------:R-:W-:Y:S02]  /*0520*/  @!P1 IMAD.IADD R0, R0, 0x1, -R7 ;  /* 0x0000000100009824 */ /* 0x000fe400078e0a07 */
[----:B------:R-:W-:Y:S01]  /*0530*/  @!P1 VIADD R3, R3, 0x1 ;  /* 0x0000000103039836 */ /* 0x000fe20000000000 */
[----:B------:R-:W-:Y:S02]  /*0540*/  ISETP.NE.AND P1, PT, R4, RZ, PT ;  /* 0x000000ff0400720c */ /* 0x000fe40003f25270 */
[----:B------:R-:W-:Y:S02]  /*0550*/  ISETP.GE.U32.AND P0, PT, R0, R7, PT ;  /* 0x000000070000720c */ /* 0x000fe40003f06070 */
[----:B------:R-:W-:-:S04]  /*0560*/  LOP3.LUT R0, R5, R4, RZ, 0x3c, !PT ;  /* 0x0000000405007212 */ /* 0x000fc800078e3cff */
[----:B------:R-:W-:Y:S01]  /*0570*/  ISETP.GE.AND P2, PT, R0, RZ, PT ;  /* 0x000000ff0000720c */ /* 0x000fe20003f46270 */
[----:B------:R-:W-:-:S06]  /*0580*/  VIADD R0, R174, 0xff ;  /* 0x000000ffae007836 */ /* 0x000fcc0000000000 */
[----:B------:R-:W-:-:S04]  /*0590*/  @P0 VIADD R3, R3, 0x1 ;  /* 0x0000000103030836 */ /* 0x000fc80000000000 */
[----:B------:R-:W-:Y:S01]  /*05a0*/  IMAD.MOV.U32 R2, RZ, RZ, R3 ;  /* 0x000000ffff027224 */ /* 0x000fe200078e0003 */
[----:B------:R-:W-:-:S03]  /*05b0*/  SHF.R.S32.HI R3, RZ, 0x1f, R0 ;  /* 0x0000001fff037819 */ /* 0x000fc60000011400 */
[----:B------:R-:W-:Y:S01]  /*05c0*/  @!P2 IMAD.MOV R2, RZ, RZ, -R2 ;  /* 0x000000ffff02a224 */ /* 0x000fe200078e0a02 */
[----:B------:R-:W-:Y:S02]  /*05d0*/  @!P1 LOP3.LUT R2, RZ, R4, RZ, 0x33, !PT ;  /* 0x00000004ff029212 */ /* 0x000fe400078e33ff */
[----:B------:R-:W-:-:S03]  /*05e0*/  LEA.HI R3, R3, R0, RZ, 0x8 ;  /* 0x0000000003037211 */ /* 0x000fc600078f40ff */
[----:B------:R-:W-:Y:S02]  /*05f0*/  IMAD.SHL.U32 R10, R2, 0x4, RZ ;  /* 0x00000004020a7824 */ /* 0x000fe400078e00ff */
[----:B------:R-:W-:-:S03]  /*0600*/  IMAD.MOV R2, RZ, RZ, -R2 ;  /* 0x000000ffff027224 */ /* 0x000fc600078e0a02 */
[----:B------:R-:W-:Y:S01]  /*0610*/  LEA.HI.SX32 R3, R3, -R10, 0x18 ;  /* 0x8000000a03037211 */ /* 0x000fe200078fc2ff */
[----:B------:R-:W-:Y:S02]  /*0620*/  IMAD R12, R4, R2, R5 ;  /* 0x00000002040c7224 */ /* 0x000fe400078e0205 */
[----:B------:R-:W-:Y:S01]  /*0630*/  IMAD.MOV.U32 R2, RZ, RZ, RZ ;  /* 0x000000ffff027224 */ /* 0x000fe200078e00ff */
[----:B------:R-:W-:Y:S02]  /*0640*/  VIMNMX R11, PT, PT, R3, 0x4, PT ;  /* 0x00000004030b7848 */ /* 0x000fe40003fe0100 */
[----:B------:R-:W-:Y:S02]  /*0650*/  IABS R9, R12 ;  /* 0x0000000c00097213 */ /* 0x000fe40000000000 */
[-C--:B------:R-:W-:Y:S02]  /*0660*/  IABS R6, R11.reuse ;  /* 0x0000000b00067213 */ /* 0x080fe40000000000 */
[----:B------:R-:W-:-:S02]  /*0670*/  IABS R4, R11 ;  /* 0x0000000b00047213 */ /* 0x000fc40000000000 */
[----:B------:R-:W1:Y:S08]  /*0680*/  I2F.RP R0, R6 ;  /* 0x0000000600007306 */ /* 0x000e700000209400 */
[----:B-1----:R-:W1:Y:S02]  /*0690*/  MUFU.RCP R0, R0 ;  /* 0x0000000000007308 */ /* 0x002e640000001000 */
[----:B-1----:R-:W-:Y:S01]  /*06a0*/  VIADD R3, R0, 0xffffffe ;  /* 0x0ffffffe00037836 */ /* 0x002fe20000000000 */
[----:B------:R-:W-:-:S05]  /*06b0*/  IABS R0, R174 ;  /* 0x000000ae00007213 */ /* 0x000fca0000000000 */
[----:B------:R-:W1:Y:S02]  /*06c0*/  F2I.FTZ.U32.TRUNC.NTZ R3, R3 ;  /* 0x0000000300037305 */ /* 0x000e64000021f000 */
[----:B-1----:R-:W-:-:S04]  /*06d0*/  IMAD.MOV R7, RZ, RZ, -R3 ;  /* 0x000000ffff077224 */ /* 0x002fc800078e0a03 */
[----:B------:R-:W-:Y:S01]  /*06e0*/  IMAD.MOV.U32 R5, RZ, RZ, R7 ;  /* 0x000000ffff057224 */ /* 0x000fe200078e0007 */
[----:B------:R-:W-:-:S03]  /*06f0*/  IABS R7, R175 ;  /* 0x000000af00077213 */ /* 0x000fc60000000000 */
[----:B------:R-:W-:-:S04]  /*0700*/  IMAD R5, R5, R6, RZ ;  /* 0x0000000605057224 */ /* 0x000fc800078e02ff */
[----:B------:R-:W-:Y:S02]  /*0710*/  IMAD.HI.U32 R2, R3, R5, R2 ;  /* 0x0000000503027227 */ /* 0x000fe400078e0002 */
[----:B------:R-:W1:Y:S02]  /*0720*/  I2F.RP R5, R7 ;  /* 0x0000000700057306 */ /* 0x000e640000209400 */
[----:B------:R-:W-:Y:S02]  /*0730*/  IMAD.MOV R3, RZ, RZ, -R4 ;  /* 0x000000ffff037224 */ /* 0x000fe400078e0a04 */
[----:B------:R-:W-:-:S04]  /*0740*/  IMAD.HI.U32 R2, R2, R9, RZ ;  /* 0x0000000902027227 */ /* 0x000fc800078e00ff */
[----:B------:R-:W-:Y:S01]  /*0750*/  IMAD R3, R2, R3, R9 ;  /* 0x0000000302037224 */ /* 0x000fe200078e0209 */
[----:B------:R-:W2:Y:S04]  /*0760*/  I2F.RP R4, R0 ;  /* 0x0000000000047306 */ /* 0x000ea80000209400 */
[----:B------:R-:W-:-:S04]  /*0770*/  ISETP.GT.U32.AND P1, PT, R6, R3, PT ;  /* 0x000000030600720c */ /* 0x000fc80003f24070 */
[----:B-1----:R-:W1:Y:S08]  /*0780*/  MUFU.RCP R5, R5 ;  /* 0x0000000500057308 */ /* 0x002e700000001000 */
[----:B--2---:R-:W2:Y:S01]  /*0790*/  MUFU.RCP R4, R4 ;  /* 0x0000000400047308 */ /* 0x004ea20000001000 */
[----:B------:R-:W-:Y:S02]  /*07a0*/  @!P1 IMAD.IADD R3, R3, 0x1, -R6 ;  /* 0x0000000103039824 */ /* 0x000fe400078e0a06 */
[----:B------:R-:W-:Y:S01]  /*07b0*/  @!P1 VIADD R2, R2, 0x1 ;  /* 0x0000000102029836 */ /* 0x000fe20000000000 */
[----:B------:R-:W-:-:S02]  /*07c0*/  ISETP.NE.AND P1, PT, R11, RZ, PT ;  /* 0x000000ff0b00720c */ /* 0x000fc40003f25270 */
[----:B------:R-:W-:Y:S02]  /*07d0*/  ISETP.GE.U32.AND P0, PT, R3, R6, PT ;  /* 0x000000060300720c */ /* 0x000fe40003f06070 */
[----:B------:R-:W-:-:S04]  /*07e0*/  LOP3.LUT R3, R12, R11, RZ, 0x3c, !PT ;  /* 0x0000000b0c037212 */ /* 0x000fc800078e3cff */
[----:B------:R-:W-:Y:S01]  /*07f0*/  ISETP.GE.AND P2, PT, R3, RZ, PT ;  /* 0x000000ff0300720c */ /* 0x000fe20003f46270 */
[----:B-1----:R-:W-:Y:S01]  /*0800*/  VIADD R3, R5, 0xffffffe ;  /* 0x0ffffffe05037836 */ /* 0x002fe20000000000 */
[----:B------:R-:W-:Y:S01]  /*0810*/  SHF.R.U32.HI R5, RZ, 0x5, R248 ;  /* 0x00000005ff057819 */ /* 0x000fe200000116f8 */
[----:B--2---:R-:W-:-:S03]  /*0820*/  VIADD R4, R4, 0xffffffe ;  /* 0x0ffffffe04047836 */ /* 0x004fc60000000000 */
[----:B------:R-:W-:Y:S01]  /*0830*/  SGXT.U32 R5, R5, 0x2 ;  /* 0x000000020505781a */ /* 0x000fe20000000000 */
[----:B------:R-:W-:Y:S01]  /*0840*/  @P0 VIADD R2, R2, 0x1 ;  /* 0x0000000102020836 */ /* 0x000fe20000000000 */
[----:B------:R-:W1:Y:S03]  /*0850*/  F2I.FTZ.U32.TRUNC.NTZ R3, R3 ;  /* 0x0000000300037305 */ /* 0x000e66000021f000 */
[----:B------:R-:W-:-:S04]  /*0860*/  IMAD.MOV.U32 R8, RZ, RZ, R2 ;  /* 0x000000ffff087224 */ /* 0x000fc800078e0002 */
[----:B------:R-:W-:Y:S01]  /*0870*/  @!P2 IMAD.MOV R8, RZ, RZ, -R8 ;  /* 0x000000ffff08a224 */ /* 0x000fe200078e0a08 */
[----:B------:R-:W-:Y:S01]  /*0880*/  @!P1 LOP3.LUT R8, RZ, R11, RZ, 0x33, !PT ;  /* 0x0000000bff089212 */ /* 0x000fe200078e33ff */
[----:B------:R2:W3:Y:S04]  /*0890*/  F2I.FTZ.U32.TRUNC.NTZ R9, R4 ;  /* 0x0000000400097305 */ /* 0x0004e8000021f000 */
[----:B------:R-:W-:Y:S02]  /*08a0*/  IMAD.SHL.U32 R252, R8, 0x100, RZ ;  /* 0x0000010008fc7824 */ /* 0x000fe400078e00ff */
[----:B-1----:R-:W-:-:S03]  /*08b0*/  IMAD.MOV R2, RZ, RZ, -R3 ;  /* 0x000000ffff027224 */ /* 0x002fc600078e0a03 */
[----:B------:R-:W-:Y:S01]  /*08c0*/  LOP3.LUT R216, R252, R5, RZ, 0xfc, !PT ;  /* 0x00000005fcd87212 */ /* 0x000fe200078efcff */
[----:B------:R-:W-:Y:S02]  /*08d0*/  IMAD R5, R2, R7, RZ ;  /* 0x0000000702057224 */ /* 0x000fe400078e02ff */
[----:B------:R-:W-:Y:S01]  /*08e0*/  IMAD.MOV.U32 R2, RZ, RZ, RZ ;  /* 0x000000ffff027224 */ /* 0x000fe200078e00ff */
[C---:B------:R-:W-:Y:S01]  /*08f0*/  LOP3.LUT R13, R216.reuse, 0x8, RZ, 0xfc, !PT ;  /* 0x00000008d80d7812 */ /* 0x040fe200078efcff */
[----:B--2---:R-:W-:Y:S01]  /*0900*/  IMAD.MOV R4, RZ, RZ, -R8 ;  /* 0x000000ffff047224 */ /* 0x004fe200078e0a08 */
[----:B------:R-:W-:Y:S01]  /*0910*/  LOP3.LUT R15, R216, 0x4, RZ, 0xfc, !PT ;  /* 0x00000004d80f7812 */ /* 0x000fe200078efcff */
[----:B------:R-:W-:Y:S01]  /*0920*/  IMAD.HI.U32 R6, R3, R5, R2 ;  /* 0x0000000503067227 */ /* 0x000fe200078e0002 */
[----:B------:R-:W-:Y:S02]  /*0930*/  IABS R150, R13 ;  /* 0x0000000d00967213 */ /* 0x000fe40000000000 */
[----:B------:R-:W-:Y:S01]  /*0940*/  IABS R149, R15 ;  /* 0x0000000f00957213 */ /* 0x000fe20000000000 */
[----:B---3--:R-:W-:Y:S01]  /*0950*/  IMAD.MOV R14, RZ, RZ, -R9 ;  /* 0x000000ffff0e7224 */ /* 0x008fe200078e0a09 */
[----:B------:R-:W-:Y:S01]  /*0960*/  SHF.R.U32.HI R5, RZ, 0x5, R248 ;  /* 0x00000005ff057819 */ /* 0x000fe200000116f8 */
[----:B------:R-:W-:Y:S01]  /*0970*/  IMAD.HI.U32 R3, R6, R150, RZ ;  /* 0x0000009606037227 */ /* 0x000fe200078e00ff */
[----:B------:R-:W-:-:S02]  /*0980*/  ISETP.GE.AND P3, PT, R15, RZ, PT ;  /* 0x000000ff0f00720c */ /* 0x000fc40003f66270 */
[----:B------:R-:W-:Y:S01]  /*0990*/  R2UR UR6, R5 ;  /* 0x00000000050672ca */ /* 0x000fe200000e0000 */
[----:B------:R-:W-:Y:S01]  /*09a0*/  IMAD.HI.U32 R2, R6, R149, RZ ;  /* 0x0000009506027227 */ /* 0x000fe200078e00ff */
[C---:B------:R-:W-:Y:S02]  /*09b0*/  LOP3.LUT R15, R216.reuse, 0xa8, RZ, 0xfc, !PT ;  /* 0x000000a8d80f7812 */ /* 0x040fe400078efcff */
[C---:B------:R-:W-:Y:S01]  /*09c0*/  LOP3.LUT R19, R216.reuse, 0xb8, RZ, 0xfc, !PT ;  /* 0x000000b8d8137812 */ /* 0x040fe200078efcff */
[----:B------:R-:W-:Y:S01]  /*09d0*/  IMAD.MOV R3, RZ, RZ, -R3 ;  /* 0x000000ffff037224 */ /* 0x000fe200078e0a03 */
[----:B------:R-:W-:Y:S01]  /*09e0*/  IABS R164, R15 ;  /* 0x0000000f00a47213 */ /* 0x000fe20000000000 */
[----:B------:R-:W-:Y:S01]  /*09f0*/  IMAD.MOV R8, RZ, RZ, -R2 ;  /* 0x000000ffff087224 */ /* 0x000fe200078e0a02 */
[----:B------:R-:W-:Y:S01]  /*0a00*/  IABS R157, R19 ;  /* 0x00000013009d7213 */ /* 0x000fe20000000000 */
[C---:B------:R-:W-:Y:S01]  /*0a10*/  IMAD R150, R7.reuse, R3, R150 ;  /* 0x0000000307967224 */ /* 0x040fe200078e0296 */
[C---:B------:R-:W-:Y:S01]  /*0a20*/  LOP3.LUT R16, R216.reuse, 0xac, RZ, 0xfc, !PT ;  /* 0x000000acd8107812 */ /* 0x040fe200078efcff */
[C---:B------:R-:W-:Y:S01]  /*0a30*/  IMAD R149, R7.reuse, R8, R149 ;  /* 0x0000000807957224 */ /* 0x040fe200078e0295 */
[C---:B------:R-:W-:Y:S01]  /*0a40*/  LOP3.LUT R17, R216.reuse, 0xb0, RZ, 0xfc, !PT ;  /* 0x000000b0d8117812 */ /* 0x040fe200078efcff */
[----:B------:R-:W-:Y:S01]  /*0a50*/  IMAD.MOV.U32 R5, RZ, RZ, R14 ;  /* 0x000000ffff057224 */ /* 0x000fe200078e000e */
[----:B------:R-:W-:Y:S01]  /*0a60*/  ISETP.GT.U32.AND P1, PT, R7, R150, PT ;  /* 0x000000960700720c */ /* 0x000fe20003f24070 */
[----:B------:R-:W-:Y:S01]  /*0a70*/  IMAD R2, R11, R4, R12 ;  /* 0x000000040b027224 */ /* 0x000fe200078e020c */
[----:B------:R-:W-:Y:S01]  /*0a80*/  ISETP.GT.U32.AND P0, PT, R7, R149, PT ;  /* 0x000000950700720c */ /* 0x000fe20003f04070 */
[----:B------:R-:W-:Y:S01]  /*0a90*/  IMAD R3, R5, R0, RZ ;  /* 0x0000000005037224 */ /* 0x000fe200078e02ff */
[C---:B------:R-:W-:Y:S01]  /*0aa0*/  LOP3.LUT R11, R216.reuse, 0xc, RZ, 0xfc, !PT ;  /* 0x0000000cd80b7812 */ /* 0x040fe200078efcff */
[----:B------:R-:W-:Y:S01]  /*0ab0*/  IMAD.MOV.U32 R8, RZ, RZ, RZ ;  /* 0x000000ffff087224 */ /* 0x000fe200078e00ff */
[----:B------:R-:W-:Y:S01]  /*0ac0*/  LOP3.LUT R5, R216, 0x10, RZ, 0xfc, !PT ;  /* 0x00000010d8057812 */ /* 0x000fe200078efcff */
[----:B------:R-:W-:Y:S01]  /*0ad0*/  VIADD R219, R252, UR6 ;  /* 0x00000006fcdb7c36 */ /* 0x000fe20008000000 */
[----:B------:R-:W-:Y:S01]  /*0ae0*/  IABS R166, R11 ;  /* 0x0000000b00a67213 */ /* 0x000fe20000000000 */
[----:B------:R-:W-:Y:S01]  /*0af0*/  IMAD.HI.U32 R8, R9, R3, R8 ;  /* 0x0000000309087227 */ /* 0x000fe200078e0008 */
[----:B------:R-:W-:-:S02]  /*0b00*/  LOP3.LUT R12, R216, 0x14, RZ, 0xfc, !PT ;  /* 0x00000014d80c7812 */ /* 0x000fc400078efcff */
[----:B------:R-:W-:Y:S01]  /*0b10*/  IABS R167, R5 ;  /* 0x0000000500a77213 */ /* 0x000fe20000000000 */
[----:B------:R-:W-:Y:S01]  /*0b20*/  @!P1 IMAD.IADD R150, R150, 0x1, -R7 ;  /* 0x0000000196969824 */ /* 0x000fe200078e0a07 */
[----:B------:R-:W-:Y:S01]  /*0b30*/  IABS R168, R12 ;  /* 0x0000000c00a87213 */ /* 0x000fe20000000000 */
[----:B------:R-:W-:Y:S01]  /*0b40*/  IMAD.HI.U32 R3, R6, R166, RZ ;  /* 0x000000a606037227 */ /* 0x000fe200078e00ff */
[----:B------:R-:W-:Y:S02]  /*0b50*/  ISETP.GE.AND P1, PT, R13, RZ, PT ;  /* 0x000000ff0d00720c */ /* 0x000fe40003f26270 */
[----:B------:R-:W-:Y:S01]  /*0b60*/  ISETP.GT.U32.AND P6, PT, R7, R150, PT ;  /* 0x000000960700720c */ /* 0x000fe20003fc4070 */
[----:B------:R-:W-:Y:S01]  /*0b70*/  IMAD.IADD R9, R10, 0x1, R2 ;  /* 0x000000010a097824 */ /* 0x000fe200078e0202 */
[----:B------:R-:W-:Y:S01]  /*0b80*/  LOP3.LUT R10, R216, 0x20, RZ, 0xfc, !PT ;  /* 0x00000020d80a7812 */ /* 0x000fe200078efcff */
[----:B------:R-:W-:Y:S01]  /*0b90*/  IMAD.HI.U32 R2, R6, R167, RZ ;  /* 0x000000a706027227 */ /* 0x000fe200078e00ff */
[----:B------:R-:W-:-:S02]  /*0ba0*/  LOP3.LUT R13, R216, 0x68, RZ, 0xfc, !PT ;  /* 0x00000068d80d7812 */ /* 0x000fc400078efcff */
[----:B------:R-:W-:Y:S01]  /*0bb0*/  IABS R171, R10 ;  /* 0x0000000a00ab7213 */ /* 0x000fe20000000000 */
[----:B------:R-:W-:Y:S01]  /*0bc0*/  @!P0 IMAD.IADD R149, R149, 0x1, -R7 ;  /* 0x0000000195958824 */ /* 0x000fe200078e0a07 */
[----:B------:R-:W-:Y:S01]  /*0bd0*/  ISETP.GE.AND P0, PT, R11, RZ, PT ;  /* 0x000000ff0b00720c */ /* 0x000fe20003f06270 */
[----:B------:R-:W-:Y:S01]  /*0be0*/  IMAD.MOV R4, RZ, RZ, -R3 ;  /* 0x000000ffff047224 */ /* 0x000fe200078e0a03 */
[----:B------:R-:W-:Y:S01]  /*0bf0*/  LOP3.LUT R11, R216, 0x24, RZ, 0xfc, !PT ;  /* 0x00000024d80b7812 */ /* 0x000fe200078efcff */
[----:B------:R-:W-:Y:S01]  /*0c00*/  IMAD.HI.U32 R3, R6, R168, RZ ;  /* 0x000000a806037227 */ /* 0x000fe200078e00ff */
[C---:B------:R-:W-:Y:S02]  /*0c10*/  ISETP.GT.U32.AND P5, PT, R7.reuse, R149, PT ;  /* 0x000000950700720c */ /* 0x040fe40003fa4070 */
[----:B------:R-:W-:Y:S01]  /*0c20*/  IABS R172, R11 ;  /* 0x0000000b00ac7213 */ /* 0x000fe20000000000 */
[----:B------:R-:W-:Y:S01]  /*0c30*/  IMAD.MOV R2, RZ, RZ, -R2 ;  /* 0x000000ffff027224 */ /* 0x000fe200078e0a02 */
[----:B------:R-:W-:Y:S01]  /*0c40*/  IABS R191, R13 ;  /* 0x0000000d00bf7213 */ /* 0x000fe20000000000 */
[----:B------:R-:W-:Y:S01]  /*0c50*/  IMAD.MOV R3, RZ, RZ, -R3 ;  /* 0x000000ffff037224 */ /* 0x000fe200078e0a03 */
[C---:B------:R-:W-:Y:S01]  /*0c60*/  LOP3.LUT R14, R216.reuse, 0xa4, RZ, 0xfc, !PT ;  /* 0x000000a4d80e7812 */ /* 0x040fe200078efcff */
[C---:B------:R-:W-:Y:S01]  /*0c70*/  IMAD R167, R7.reuse, R2, R167 ;  /* 0x0000000207a77224 */ /* 0x040fe200078e02a7 */
[----:B------:R-:W-:Y:S01]  /*0c80*/  IABS R163, R16 ;  /* 0x0000001000a37213 */ /* 0x000fe20000000000 */
[C---:B------:R-:W-:Y:S01]  /*0c90*/  IMAD R168, R7.reuse, R3, R168 ;  /* 0x0000000307a87224 */ /* 0x040fe200078e02a8 */
[----:B------:R-:W-:Y:S01]  /*0ca0*/  LOP3.LUT R3, R216, 0x18, RZ, 0xfc, !PT ;  /* 0x00000018d8037812 */ /* 0x000fe200078efcff */
[C---:B------:R-:W-:Y:S01]  /*0cb0*/  IMAD R166, R7.reuse, R4, R166 ;  /* 0x0000000407a67224 */ /* 0x040fe200078e02a6 */
[C---:B------:R-:W-:Y:S01]  /*0cc0*/  ISETP.GT.U32.AND P4, PT, R7.reuse, R167, PT ;  /* 0x000000a70700720c */ /* 0x040fe20003f84070 */
[--C-:B------:R-:W-:Y:S01]  /*0cd0*/  @!P6 IMAD.IADD R150, R150, 0x1, -R7.reuse ;  /* 0x000000019696e824 */ /* 0x100fe200078e0a07 */
[----:B------:R-:W-:Y:S01]  /*0ce0*/  ISETP.GT.U32.AND P6, PT, R7, R168, PT ;  /* 0x000000a80700720c */ /* 0x000fe20003fc4070 */
[----:B------:R-:W-:Y:S01]  /*0cf0*/  @!P5 IMAD.IADD R149, R149, 0x1, -R7 ;  /* 0x000000019595d824 */ /* 0x000fe200078e0a07 */
[----:B------:R-:W-:Y:S01]  /*0d00*/  ISETP.GT.U32.AND P2, PT, R7, R166, PT ;  /* 0x000000a60700720c */ /* 0x000fe20003f44070 */
[----:B------:R-:W-:Y:S01]  /*0d10*/  @!P1 IMAD.MOV R150, RZ, RZ, -R150 ;  /* 0x000000ffff969224 */ /* 0x000fe200078e0a96 */
[----:B------:R-:W-:Y:S01]  /*0d20*/  ISETP.GE.AND P5, PT, R5, RZ, PT ;  /* 0x000000ff0500720c */ /* 0x000fe20003fa6270 */
[C---:B------:R-:W-:Y:S01]  /*0d30*/  VIADD R5, R219.reuse, 0x1c ;  /* 0x0000001cdb057836 */ /* 0x040fe20000000000 */
[----:B------:R-:W-:Y:S01]  /*0d40*/  IABS R169, R3 ;  /* 0x0000000300a97213 */ /* 0x000fe20000000000 */
[----:B------:R-:W-:Y:S01]  /*0d50*/  @!P3 IMAD.MOV R149, RZ, RZ, -R149 ;  /* 0x000000ffff95b224 */ /* 0x000fe200078e0a95 */
[----:B------:R-:W-:Y:S01]  /*0d60*/  IABS R165, R14 ;  /* 0x0000000e00a57213 */ /* 0x000fe20000000000 */
[----:B------:R-:W-:Y:S01]  /*0d70*/  VIADD R20, R219, 0xbc ;  /* 0x000000bcdb147836 */ /* 0x000fe20000000000 */
[----:B------:R-:W-:Y:S01]  /*0d80*/  IABS R170, R5 ;  /* 0x0000000500aa7213 */ /* 0x000fe20000000000 */
[----:B------:R-:W-:Y:S01]  /*0d90*/  @!P4 IMAD.IADD R167, R167, 0x1, -R7 ;  /* 0x00000001a7a7c824 */ /* 0x000fe200078e0a07 */
[----:B------:R-:W-:Y:S01]  /*0da0*/  IABS R162, R17 ;  /* 0x0000001100a27213 */ /* 0x000fe20000000000 */
[----:B------:R-:W-:Y:S01]  /*0db0*/  IMAD.HI.U32 R2, R6, R169, RZ ;  /* 0x000000a906027227 */ /* 0x000fe200078e00ff */
[----:B------:R-:W-:-:S02]  /*0dc0*/  LOP3.LUT R18, R216, 0xb4, RZ, 0xfc, !PT ;  /* 0x000000b4d8127812 */ /* 0x000fc400078efcff */
[----:B------:R-:W-:Y:S01]  /*0dd0*/  LOP3.LUT R22, R216, 0xc4, RZ, 0xfc, !PT ;  /* 0x000000c4d8167812 */ /* 0x000fe200078efcff */
[--C-:B------:R-:W-:Y:S01]  /*0de0*/  @!P6 IMAD.IADD R168, R168, 0x1, -R7.reuse ;  /* 0x00000001a8a8e824 */ /* 0x100fe200078e0a07 */
[C---:B------:R-:W-:Y:S01]  /*0df0*/  ISETP.GT.U32.AND P6, PT, R7.reuse, R167, PT ;  /* 0x000000a70700720c */ /* 0x040fe20003fc4070 */
[----:B------:R-:W-:Y:S01]  /*0e00*/  IMAD.MOV R4, RZ, RZ, -R2 ;  /* 0x000000ffff047224 */ /* 0x000fe200078e0a02 */
[----:B------:R-:W-:Y:S01]  /*0e10*/  IABS R154, R18 ;  /* 0x00000012009a7213 */ /* 0x000fe20000000000 */
[----:B------:R-:W-:Y:S01]  /*0e20*/  IMAD.HI.U32 R2, R6, R170, RZ ;  /* 0x000000aa06027227 */ /* 0x000fe200078e00ff */
[C---:B------:R-:W-:Y:S02]  /*0e30*/  ISETP.GT.U32.AND P3, PT, R7.reuse, R168, PT ;  /* 0x000000a80700720c */ /* 0x040fe40003f64070 */
[----:B------:R-:W-:Y:S01]  /*0e40*/  IABS R204, R22 ;  /* 0x0000001600cc7213 */ /* 0x000fe20000000000 */
[----:B------:R-:W-:Y:S01]  /*0e50*/  @!P2 IMAD.IADD R166, R166, 0x1, -R7 ;  /* 0x00000001a6a6a824 */ /* 0x000fe200078e0a07 */
[----:B------:R-:W-:Y:S01]  /*0e60*/  ISETP.GE.AND P2, PT, R12, RZ, PT ;  /* 0x000000ff0c00720c */ /* 0x000fe20003f46270 */
[----:B------:R-:W-:Y:S01]  /*0e70*/  IMAD.MOV R2, RZ, RZ, -R2 ;  /* 0x000000ffff027224 */ /* 0x000fe200078e0a02 */
[----:B------:R-:W-:Y:S01]  /*0e80*/  LOP3.LUT R12, R216, 0x28, RZ, 0xfc, !PT ;  /* 0x00000028d80c7812 */ /* 0x000fe200078efcff */
[C---:B------:R-:W-:Y:S01]  /*0e90*/  IMAD R169, R7.reuse, R4, R169 ;  /* 0x0000000407a97224 */ /* 0x040fe200078e02a9 */
[C---:B------:R-:W-:Y:S01]  /*0ea0*/  ISETP.GT.U32.AND P4, PT, R7.reuse, R166, PT ;  /* 0x000000a60700720c */ /* 0x040fe20003f84070 */
[----:B------:R-:W-:Y:S01]  /*0eb0*/  IMAD R170, R7, R2, R170 ;  /* 0x0000000207aa7224 */ /* 0x000fe200078e02aa */
[----:B------:R-:W-:Y:S01]  /*0ec0*/  IABS R173, R12 ;  /* 0x0000000c00ad7213 */ /* 0x000fe20000000000 */
[----:B------:R-:W-:Y:S01]  /*0ed0*/  @!P6 IMAD.IADD R167, R167, 0x1, -R7 ;  /* 0x00000001a7a7e824 */ /* 0x000fe200078e0a07 */
[----:B------:R-:W-:Y:S01]  /*0ee0*/  IABS R161, R20 ;  /* 0x0000001400a17213 */ /* 0x000fe20000000000 */
[----:B------:R-:W-:Y:S01]  /*0ef0*/  IMAD.HI.U32 R2, R6, R171, RZ ;  /* 0x000000ab06027227 */ /* 0x000fe200078e00ff */
[----:B------:R-:W-:-:S02]  /*0f00*/  ISETP.GT.U32.AND P6, PT, R7, R170, PT ;  /* 0x000000aa0700720c */ /* 0x000fc40003fc4070 */
[C---:B------:R-:W-:Y:S01]  /*0f10*/  LOP3.LUT R21, R216.reuse, 0xc0, RZ, 0xfc, !PT ;  /* 0x000000c0d8157812 */ /* 0x040fe200078efcff */
[----:B------:R-:W-:Y:S01]  /*0f20*/  IMAD.MOV R4, RZ, RZ, -R2 ;  /* 0x000000ffff047224 */ /* 0x000fe200078e0a02 */
[----:B------:R-:W-:Y:S01]  /*0f30*/  LOP3.LUT R23, R216, 0xc8, RZ, 0xfc, !PT ;  /* 0x000000c8d8177812 */ /* 0x000fe200078efcff */
[----:B------:R-:W-:Y:S01]  /*0f40*/  IMAD.HI.U32 R2, R6, R172, RZ ;  /* 0x000000ac06027227 */ /* 0x000fe200078e00ff */
[----:B------:R-:W-:Y:S02]  /*0f50*/  IABS R205, R21 ;  /* 0x0000001500cd7213 */ /* 0x000fe40000000000 */
[----:B------:R-:W-:Y:S01]  /*0f60*/  IABS R203, R23 ;  /* 0x0000001700cb7213 */ /* 0x000fe20000000000 */
[--C-:B------:R-:W-:Y:S01]  /*0f70*/  @!P4 IMAD.IADD R166, R166, 0x1, -R7.reuse ;  /* 0x00000001a6a6c824 */ /* 0x100fe200078e0a07 */
[----:B------:R-:W-:Y:S01]  /*0f80*/  ISETP.GT.U32.AND P4, PT, R7, R169, PT ;  /* 0x000000a90700720c */ /* 0x000fe20003f84070 */
[--C-:B------:R-:W-:Y:S01]  /*0f90*/  @!P3 IMAD.IADD R168, R168, 0x1, -R7.reuse ;  /* 0x00000001a8a8b824 */ /* 0x100fe200078e0a07 */
[----:B------:R-:W-:Y:S01]  /*0fa0*/  ISETP.GE.AND P3, PT, R3, RZ, PT ;  /* 0x000000ff0300720c */ /* 0x000fe20003f66270 */
[----:B------:R-:W-:Y:S01]  /*0fb0*/  @!P6 IMAD.IADD R170, R170, 0x1, -R7 ;  /* 0x00000001aaaae824 */ /* 0x000fe200078e0a07 */
[C---:B------:R-:W-:Y:S01]  /*0fc0*/  LOP3.LUT R24, R216.reuse, 0xcc, RZ, 0xfc, !PT ;  /* 0x000000ccd8187812 */ /* 0x040fe200078efcff */
[----:B------:R-:W-:Y:S01]  /*0fd0*/  IMAD.MOV R3, RZ, RZ, -R2 ;  /* 0x000000ffff037224 */ /* 0x000fe200078e0a02 */
[C---:B------:R-:W-:Y:S01]  /*0fe0*/  LOP3.LUT R25, R216.reuse, 0xd0, RZ, 0xfc, !PT ;  /* 0x000000d0d8197812 */ /* 0x040fe200078efcff */
[C---:B------:R-:W-:Y:S01]  /*0ff0*/  IMAD R171, R7.reuse, R4, R171 ;  /* 0x0000000407ab7224 */ /* 0x040fe200078e02ab */
[C---:B------:R-:W-:Y:S01]  /*1000*/  ISETP.GT.U32.AND P1, PT, R7.reuse, R170, PT ;  /* 0x000000aa0700720c */ /* 0x040fe20003f24070 */
[----:B------:R-:W-:Y:S01]  /*1010*/  IMAD R172, R7, R3, R172 ;  /* 0x0000000307ac7224 */ /* 0x000fe200078e02ac */
[----:B------:R-:W-:Y:S01]  /*1020*/  LOP3.LUT R3, R216, 0x2c, RZ, 0xfc, !PT ;  /* 0x0000002cd8037812 */ /* 0x000fe200078efcff */
[----:B------:R-:W-:Y:S01]  /*1030*/  IMAD.HI.U32 R2, R6, R173, RZ ;  /* 0x000000ad06027227 */ /* 0x000fe200078e00ff */
[----:B------:R-:W-:-:S02]  /*1040*/  LOP3.LUT R4, R216, 0x30, RZ, 0xfc, !PT ;  /* 0x00000030d8047812 */ /* 0x000fc400078efcff */
[----:B------:R-:W-:Y:S01]  /*1050*/  IABS R176, R3 ;  /* 0x0000000300b07213 */ /* 0x000fe20000000000 */
[--C-:B------:R-:W-:Y:S01]  /*1060*/  @!P4 IMAD.IADD R169, R169, 0x1, -R7.reuse ;  /* 0x00000001a9a9c824 */ /* 0x100fe200078e0a07 */
[----:B------:R-:W-:Y:S01]  /*1070*/  ISETP.GE.AND P4, PT, R5, RZ, PT ;  /* 0x000000ff0500720c */ /* 0x000fe20003f86270 */
[----:B------:R-:W-:Y:S01]  /*1080*/  @!P0 IMAD.MOV R166, RZ, RZ, -R166 ;  /* 0x000000ffffa68224 */ /* 0x000fe200078e0aa6 */
[C---:B------:R-:W-:Y:S01]  /*1090*/  ISETP.GT.U32.AND P0, PT, R7.reuse, R171, PT ;  /* 0x000000ab0700720c */ /* 0x040fe20003f04070 */
[----:B------:R-:W-:Y:S01]  /*10a0*/  IMAD.MOV R2, RZ, RZ, -R2 ;  /* 0x000000ffff027224 */ /* 0x000fe200078e0a02 */
[C---:B------:R-:W-:Y:S01]  /*10b0*/  ISETP.GT.U32.AND P6, PT, R7.reuse, R169, PT ;  /* 0x000000a90700720c */ /* 0x040fe20003fc4070 */
[----:B------:R-:W-:Y:S01]  /*10c0*/  @!P1 IMAD.IADD R170, R170, 0x1, -R7 ;  /* 0x00000001aaaa9824 */ /* 0x000fe200078e0a07 */
[C---:B------:R-:W-:Y:S01]  /*10d0*/  ISETP.GT.U32.AND P1, PT, R7.reuse, R172, PT ;  /* 0x000000ac0700720c */ /* 0x040fe20003f24070 */
[----:B------:R-:W-:Y:S01]  /*10e0*/  IMAD R173, R7, R2, R173 ;  /* 0x0000000207ad7224 */ /* 0x000fe200078e02ad */
[----:B------:R-:W-:Y:S01]  /*10f0*/  IABS R177, R4 ;  /* 0x0000000400b17213 */ /* 0x000fe20000000000 */
[----:B------:R-:W-:Y:S01]  /*1100*/  IMAD.HI.U32 R2, R6, R176, RZ ;  /* 0x000000b006027227 */ /* 0x000fe200078e00ff */
[----:B------:R-:W-:-:S02]  /*1110*/  LOP3.LUT R5, R216, 0x34, RZ, 0xfc, !PT ;  /* 0x00000034d8057812 */ /* 0x000fc400078efcff */
[----:B------:R-:W-:Y:S01]  /*1120*/  IABS R234, R24 ;  /* 0x0000001800ea7213 */ /* 0x000fe20000000000 */
[----:B------:R-:W-:Y:S01]  /*1130*/  @!P4 IMAD.MOV R170, RZ, RZ, -R170 ;  /* 0x000000ffffaac224 */ /* 0x000fe200078e0aaa */
[----:B------:R-:W-:Y:S01]  /*1140*/  ISETP.GE.AND P4, PT, R3, RZ, PT ;  /* 0x000000ff0300720c */ /* 0x000fe20003f86270 */
[--C-:B------:R-:W-:Y:S01]  /*1150*/  @!P0 IMAD.IADD R171, R171, 0x1, -R7.reuse ;  /* 0x00000001abab8824 */ /* 0x100fe200078e0a07 */
[----:B------:R-:W-:Y:S01]  /*1160*/  IABS R178, R5 ;  /* 0x0000000500b27213 */ /* 0x000fe20000000000 */
[--C-:B------:R-:W-:Y:S01]  /*1170*/  @!P6 IMAD.IADD R169, R169, 0x1, -R7.reuse ;  /* 0x00000001a9a9e824 */ /* 0x100fe200078e0a07 */
[----:B------:R-:W-:Y:S01]  /*1180*/  ISETP.GE.AND P6, PT, R12, RZ, PT ;  /* 0x000000ff0c00720c */ /* 0x000fe20003fc6270 */
[----:B------:R-:W-:Y:S01]  /*1190*/  @!P1 IMAD.IADD R172, R172, 0x1, -R7 ;  /* 0x00000001acac9824 */ /* 0x000fe200078e0a07 */
[C---:B------:R-:W-:Y:S01]  /*11a0*/  ISETP.GT.U32.AND P0, PT, R7.reuse, R171, PT ;  /* 0x000000ab0700720c */ /* 0x040fe20003f04070 */
[----:B------:R-:W-:Y:S01]  /*11b0*/  @!P3 IMAD.MOV R169, RZ, RZ, -R169 ;  /* 0x000000ffffa9b224 */ /* 0x000fe200078e0aa9 */
[C---:B------:R-:W-:Y:S01]  /*11c0*/  ISETP.GT.U32.AND P3, PT, R7.reuse, R173, PT ;  /* 0x000000ad0700720c */ /* 0x040fe20003f64070 */
[----:B------:R-:W-:Y:S01]  /*11d0*/  IMAD.MOV R3, RZ, RZ, -R2 ;  /* 0x000000ffff037224 */ /* 0x000fe200078e0a02 */
[----:B------:R-:W-:Y:S01]  /*11e0*/  ISETP.GT.U32.AND P1, PT, R7, R172, PT ;  /* 0x000000ac0700720c */ /* 0x000fe20003f24070 */
[----:B------:R-:W-:Y:S01]  /*11f0*/  IMAD.HI.U32 R2, R6, R177, RZ ;  /* 0x000000b106027227 */ /* 0x000fe200078e00ff */
[----:B------:R-:W-:-:S02]  /*1200*/  LOP3.LUT R12, R216, 0x64, RZ, 0xfc, !PT ;  /* 0x00000064d80c7812 */ /* 0x000fc400078efcff */
[C---:B------:R-:W-:Y:S01]  /*1210*/  LOP3.LUT R26, R216.reuse, 0xd4, RZ, 0xfc, !PT ;  /* 0x000000d4d81a7812 */ /* 0x040fe200078efcff */
[----:B------:R-:W-:Y:S01]  /*1220*/  IMAD R176, R7, R3, R176 ;  /* 0x0000000307b07224 */ /* 0x000fe200078e02b0 */
[----:B------:R-:W-:Y:S01]  /*1230*/  LOP3.LUT R3, R216, 0x38, RZ, 0xfc, !PT ;  /* 0x00000038d8037812 */ /* 0x000fe200078efcff */
[----:B------:R-:W-:Y:S01]  /*1240*/  @!P2 IMAD.MOV R168, RZ, RZ, -R168 ;  /* 0x000000ffffa8a224 */ /* 0x000fe200078e0aa8 */
[----:B------:R-:W-:Y:S01]  /*1250*/  ISETP.GE.AND P2, PT, R11, RZ, PT ;  /* 0x000000ff0b00720c */ /* 0x000fe20003f46270 */
[--C-:B------:R-:W-:Y:S01]  /*1260*/  @!P0 IMAD.IADD R171, R171, 0x1, -R7.reuse ;  /* 0x00000001abab8824 */ /* 0x100fe200078e0a07 */
[----:B------:R-:W-:Y:S01]  /*1270*/  ISETP.GE.AND P0, PT, R4, RZ, PT ;  /* 0x000000ff0400720c */ /* 0x000fe20003f06270 */
[--C-:B------:R-:W-:Y:S01]  /*1280*/  @!P3 IMAD.IADD R173, R173, 0x1, -R7.reuse ;  /* 0x00000001adadb824 */ /* 0x100fe200078e0a07 */
[----:B------:R-:W-:Y:S01]  /*1290*/  IABS R179, R3 ;  /* 0x0000000300b37213 */ /* 0x000fe20000000000 */
[----:B------:R-:W-:Y:S01]  /*12a0*/  @!P1 IMAD.IADD R172, R172, 0x1, -R7 ;  /* 0x00000001acac9824 */ /* 0x000fe200078e0a07 */
[C---:B------:R-:W-:Y:S01]  /*12b0*/  ISETP.GT.U32.AND P1, PT, R7.reuse, R176, PT ;  /* 0x000000b00700720c */ /* 0x040fe20003f24070 */
[----:B------:R-:W-:Y:S01]  /*12c0*/  IMAD.MOV R4, RZ, RZ, -R2 ;  /* 0x000000ffff047224 */ /* 0x000fe200078e0a02 */
[----:B------:R-:W-:Y:S01]  /*12d0*/  ISETP.GT.U32.AND P3, PT, R7, R173, PT ;  /* 0x000000ad0700720c */ /* 0x000fe20003f64070 */
[----:B------:R-:W-:Y:S01]  /*12e0*/  IMAD.HI.U32 R2, R6, R178, RZ ;  /* 0x000000b206027227 */ /* 0x000fe200078e00ff */
[----:B------:R-:W-:-:S02]  /*12f0*/  LOP3.LUT R11, R216, 0x50, RZ, 0xfc, !PT ;  /* 0x00000050d80b7812 */ /* 0x000fc400078efcff */
[----:B------:R-:W-:Y:S01]  /*1300*/  IABS R190, R12 ;  /* 0x0000000c00be7213 */ /* 0x000fe20000000000 */
[----:B------:R-:W-:Y:S01]  /*1310*/  IMAD.MOV R2, RZ, RZ, -R2 ;  /* 0x000000ffff027224 */ /* 0x000fe200078e0a02 */
[----:B------:R-:W-:Y:S01]  /*1320*/  IABS R185, R11 ;  /* 0x0000000b00b97213 */ /* 0x000fe20000000000 */
[C---:B------:R-:W-:Y:S01]  /*1330*/  IMAD R177, R7.reuse, R4, R177 ;  /* 0x0000000407b17224 */ /* 0x040fe200078e02b1 */
[C---:B------:R-:W-:Y:S01]  /*1340*/  LOP3.LUT R206, R216.reuse, 0xe4, RZ, 0xfc, !PT ;  /* 0x000000e4d8ce7812 */ /* 0x040fe200078efcff */
[----:B------:R-:W-:Y:S01]  /*1350*/  IMAD R178, R7, R2, R178 ;  /* 0x0000000207b27224 */ /* 0x000fe200078e02b2 */
[----:B------:R-:W-:Y:S01]  /*1360*/  LOP3.LUT R207, R216, 0xe8, RZ, 0xfc, !PT ;  /* 0x000000e8d8cf7812 */ /* 0x000fe200078efcff */
[----:B------:R-:W-:Y:S01]  /*1370*/  VIADD R4, R219, 0x3c ;  /* 0x0000003cdb047836 */ /* 0x000fe20000000000 */
[----:B------:R-:W-:Y:S01]  /*1380*/  IABS R211, R206 ;  /* 0x000000ce00d37213 */ /* 0x000fe20000000000 */
[--C-:B------:R-:W-:Y:S01]  /*1390*/  @!P3 IMAD.IADD R173, R173, 0x1, -R7.reuse ;  /* 0x00000001adadb824 */ /* 0x100fe200078e0a07 */
[----:B------:R-:W-:Y:S01]  /*13a0*/  ISETP.GE.AND P3, PT, R3, RZ, PT ;  /* 0x000000ff0300720c */ /* 0x000fe20003f66270 */
[----:B------:R-:W-:Y:S01]  /*13b0*/  @!P1 IMAD.IADD R176, R176, 0x1, -R7 ;  /* 0x00000001b0b09824 */ /* 0x000fe200078e0a07 */
[----:B------:R-:W-:Y:S01]  /*13c0*/  IABS R180, R4 ;  /* 0x0000000400b47213 */ /* 0x000fe20000000000 */
[----:B------:R-:W-:Y:S01]  /*13d0*/  @!P6 IMAD.MOV R173, RZ, RZ, -R173 ;  /* 0x000000ffffade224 */ /* 0x000fe200078e0aad */
[C---:B------:R-:W-:Y:S01]  /*13e0*/  ISETP.GT.U32.AND P6, PT, R7.reuse, R178, PT ;  /* 0x000000b20700720c */ /* 0x040fe20003fc4070 */
[----:B------:R-:W-:Y:S01]  /*13f0*/  @!P2 IMAD.MOV R172, RZ, RZ, -R172 ;  /* 0x000000ffffaca224 */ /* 0x000fe200078e0aac */
[C---:B------:R-:W-:Y:S01]  /*1400*/  ISETP.GT.U32.AND P1, PT, R7.reuse, R176, PT ;  /* 0x000000b00700720c */ /* 0x040fe20003f24070 */
[----:B------:R-:W-:Y:S01]  /*1410*/  @!P5 IMAD.MOV R167, RZ, RZ, -R167 ;  /* 0x000000ffffa7d224 */ /* 0x000fe200078e0aa7 */
[----:B------:R-:W-:Y:S01]  /*1420*/  ISETP.GT.U32.AND P2, PT, R7, R177, PT ;  /* 0x000000b10700720c */ /* 0x000fe20003f44070 */
[----:B------:R-:W-:Y:S01]  /*1430*/  IMAD.HI.U32 R3, R6, R180, RZ ;  /* 0x000000b406037227 */ /* 0x000fe200078e00ff */
[----:B------:R-:W-:-:S02]  /*1440*/  ISETP.GE.AND P5, PT, R10, RZ, PT ;  /* 0x000000ff0a00720c */ /* 0x000fc40003fa6270 */
[----:B------:R-:W-:Y:S01]  /*1450*/  LOP3.LUT R10, R216, 0x44, RZ, 0xfc, !PT ;  /* 0x00000044d80a7812 */ /* 0x000fe200078efcff */
[----:B------:R-:W-:Y:S01]  /*1460*/  IMAD.MOV R3, RZ, RZ, -R3 ;  /* 0x000000ffff037224 */ /* 0x000fe200078e0a03 */
[----:B------:R-:W-:Y:S01]  /*1470*/  IABS R212, R207 ;  /* 0x000000cf00d47213 */ /* 0x000fe20000000000 */
[----:B------:R-:W-:Y:S01]  /*1480*/  IMAD.HI.U32 R2, R6, R179, RZ ;  /* 0x000000b306027227 */ /* 0x000fe200078e00ff */
[----:B------:R-:W-:Y:S02]  /*1490*/  IABS R182, R10 ;  /* 0x0000000a00b67213 */ /* 0x000fe40000000000 */
[----:B------:R-:W-:Y:S01]  /*14a0*/  LOP3.LUT R208, R216, 0xec, RZ, 0xfc, !PT ;  /* 0x000000ecd8d07812 */ /* 0x000fe200078efcff */
[--C-:B------:R-:W-:Y:S01]  /*14b0*/  @!P6 IMAD.IADD R178, R178, 0x1, -R7.reuse ;  /* 0x00000001b2b2e824 */ /* 0x100fe200078e0a07 */
[----:B------:R-:W-:Y:S01]  /*14c0*/  LOP3.LUT R214, R216, 0xf0, RZ, 0xfc, !PT ;  /* 0x000000f0d8d67812 */ /* 0x000fe200078efcff */
[--C-:B------:R-:W-:Y:S01]  /*14d0*/  @!P1 IMAD.IADD R176, R176, 0x1, -R7.reuse ;  /* 0x00000001b0b09824 */ /* 0x100fe200078e0a07 */
[----:B------:R-:W-:Y:S01]  /*14e0*/  ISETP.GE.AND P1, PT, R4, RZ, PT ;  /* 0x000000ff0400720c */ /* 0x000fe20003f26270 */
[C---:B------:R-:W-:Y:S01]  /*14f0*/  IMAD R180, R7.reuse, R3, R180 ;  /* 0x0000000307b47224 */ /* 0x040fe200078e02b4 */
[----:B------:R-:W-:Y:S01]  /*1500*/  ISETP.GT.U32.AND P6, PT, R7, R178, PT ;  /* 0x000000b20700720c */ /* 0x000fe20003fc4070 */
[----:B------:R-:W-:Y:S01]  /*1510*/  @!P2 IMAD.IADD R177, R177, 0x1, -R7 ;  /* 0x00000001b1b1a824 */ /* 0x000fe200078e0a07 */
[----:B------:R-:W-:Y:S01]  /*1520*/  LOP3.LUT R4, R216, 0x48, RZ, 0xfc, !PT ;  /* 0x00000048d8047812 */ /* 0x000fe200078efcff */
[----:B------:R-:W-:Y:S01]  /*1530*/  @!P5 IMAD.MOV R171, RZ, RZ, -R171 ;  /* 0x000000ffffabd224 */ /* 0x000fe200078e0aab */
[----:B------:R-:W-:Y:S01]  /*1540*/  ISETP.GE.AND P5, PT, R5, RZ, PT ;  /* 0x000000ff0500720c */ /* 0x000fe20003fa6270 */
[----:B------:R-:W-:Y:S01]  /*1550*/  @!P4 IMAD.MOV R176, RZ, RZ, -R176 ;  /* 0x000000ffffb0c224 */ /* 0x000fe200078e0ab0 */
[----:B------:R-:W-:Y:S01]  /*1560*/  ISETP.GT.U32.AND P4, PT, R7, R180, PT ;  /* 0x000000b40700720c */ /* 0x000fe20003f84070 */
[----:B------:R-:W-:Y:S01]  /*1570*/  IMAD.HI.U32 R3, R6, R182, RZ ;  /* 0x000000b606037227 */ /* 0x000fe200078e00ff */
[----:B------:R-:W-:-:S02]  /*1580*/  LOP3.LUT R5, R216, 0x40, RZ, 0xfc, !PT ;  /* 0x00000040d8057812 */ /* 0x000fc400078efcff */
[C---:B------:R-:W-:Y:S01]  /*1590*/  ISETP.GT.U32.AND P2, PT, R7.reuse, R177, PT ;  /* 0x000000b10700720c */ /* 0x040fe20003f44070 */
[----:B------:R-:W-:Y:S01]  /*15a0*/  IMAD.MOV R2, RZ, RZ, -R2 ;  /* 0x000000ffff027224 */ /* 0x000fe200078e0a02 */
[----:B------:R-:W-:Y:S01]  /*15b0*/  IABS R181, R5 ;  /* 0x0000000500b57213 */ /* 0x000fe20000000000 */
[----:B------:R-:W-:Y:S01]  /*15c0*/  IMAD.MOV R3, RZ, RZ, -R3 ;  /* 0x000000ffff037224 */ /* 0x000fe200078e0a03 */
[----:B------:R-:W-:Y:S01]  /*15d0*/  IABS R183, R4 ;  /* 0x0000000400b77213 */ /* 0x000fe20000000000 */
[C---:B------:R-:W-:Y:S01]  /*15e0*/  IMAD R179, R7.reuse, R2, R179 ;  /* 0x0000000207b37224 */ /* 0x040fe200078e02b3 */
[----:B------:R-:W-:Y:S01]  /*15f0*/  IABS R213, R208 ;  /* 0x000000d000d57213 */ /* 0x000fe20000000000 */
[----:B------:R-:W-:Y:S01]  /*1600*/  IMAD.HI.U32 R2, R6, R181, RZ ;  /* 0x000000b506027227 */ /* 0x000fe200078e00ff */
[----:B------:R-:W-:Y:S02]  /*1610*/  IABS R218, R214 ;  /* 0x000000d600da7213 */ /* 0x000fe40000000000 */
[----:B------:R-:W-:Y:S01]  /*1620*/  IABS R160, R216 ;  /* 0x000000d800a07213 */ /* 0x000fe20000000000 */
[----:B------:R-:W-:Y:S01]  /*1630*/  IMAD R182, R7, R3, R182 ;  /* 0x0000000307b67224 */ /* 0x000fe200078e02b6 */
[----:B------:R-:W-:Y:S01]  /*1640*/  LOP3.LUT R215, R216, 0xf4, RZ, 0xfc, !PT ;  /* 0x000000f4d8d77812 */ /* 0x000fe200078efcff */
[----:B------:R-:W-:-:S02]  /*1650*/  @!P6 IMAD.IADD R178, R178, 0x1, -R7 ;  /* 0x00000001b2b2e824 */ /* 0x000fc400078e0a07 */
[--C-:B------:R-:W-:Y:S01]  /*1660*/  @!P4 IMAD.IADD R180, R180, 0x1, -R7.reuse ;  /* 0x00000001b4b4c824 */ /* 0x100fe200078e0a07 */
[----:B------:R-:W-:Y:S01]  /*1670*/  IABS R156, R215 ;  /* 0x000000d7009c7213 */ /* 0x000fe20000000000 */
[----:B------:R-:W-:Y:S01]  /*1680*/  @!P2 IMAD.IADD R177, R177, 0x1, -R7 ;  /* 0x00000001b1b1a824 */ /* 0x000fe200078e0a07 */
[C---:B------:R-:W-:Y:S01]  /*1690*/  ISETP.GT.U32.AND P2, PT, R7.reuse, R179, PT ;  /* 0x000000b30700720c */ /* 0x040fe20003f44070 */
[----:B------:R-:W-:Y:S01]  /*16a0*/  IMAD.MOV R2, RZ, RZ, -R2 ;  /* 0x000000ffff027224 */ /* 0x000fe200078e0a02 */
[C---:B------:R-:W-:Y:S01]  /*16b0*/  ISETP.GT.U32.AND P4, PT, R7.reuse, R180, PT ;  /* 0x000000b40700720c */ /* 0x040fe20003f84070 */
[----:B------:R-:W-:Y:S01]  /*16c0*/  @!P5 IMAD.MOV R178, RZ, RZ, -R178 ;  /* 0x000000ffffb2d224 */ /* 0x000fe200078e0ab2 */
[----:B------:R-:W-:Y:S01]  /*16d0*/  ISETP.GT.U32.AND P5, PT, R7, R182, PT ;  /* 0x000000b60700720c */ /* 0x000fe20003fa4070 */
[----:B------:R-:W-:Y:S01]  /*16e0*/  @!P0 IMAD.MOV R177, RZ, RZ, -R177 ;  /* 0x000000ffffb18224 */ /* 0x000fe200078e0ab1 */
[----:B------:R-:W-:Y:S01]  /*16f0*/  ISETP.GE.AND P0, PT, R5, RZ, PT ;  /* 0x000000ff0500720c */ /* 0x000fe20003f06270 */
[----:B------:R-:W-:Y:S01]  /*1700*/  IMAD R181, R7, R2, R181 ;  /* 0x0000000207b57224 */ /* 0x000fe200078e02b5 */
[----:B------:R-:W-:Y:S01]  /*1710*/  LOP3.LUT R5, R216, 0x4c, RZ, 0xfc, !PT ;  /* 0x0000004cd8057812 */ /* 0x000fe200078efcff */
[----:B------:R-:W-:-:S03]  /*1720*/  IMAD.HI.U32 R2, R6, R183, RZ ;  /* 0x000000b706027227 */ /* 0x000fc600078e00ff */
[----:B------:R-:W-:Y:S01]  /*1730*/  IABS R184, R5 ;  /* 0x0000000500b87213 */ /* 0x000fe20000000000 */
[----:B------:R-:W-:Y:S01]  /*1740*/  IMAD.MOV R2, RZ, RZ, -R2 ;  /* 0x000000ffff027224 */ /* 0x000fe200078e0a02 */
[C---:B------:R-:W-:Y:S01]  /*1750*/  ISETP.GT.U32.AND P6, PT, R7.reuse, R181, PT ;  /* 0x000000b50700720c */ /* 0x040fe20003fc4070 */
[----:B------:R-:W-:Y:S02]  /*1760*/  @!P4 IMAD.IADD R180, R180, 0x1, -R7 ;  /* 0x00000001b4b4c824 */ /* 0x000fe400078e0a07 */
[C---:B------:R-:W-:Y:S02]  /*1770*/  IMAD R183, R7.reuse, R2, R183 ;  /* 0x0000000207b77224 */ /* 0x040fe400078e02b7 */
[----:B------:R-:W-:Y:S02]  /*1780*/  @!P5 IMAD.IADD R182, R182, 0x1, -R7 ;  /* 0x00000001b6b6d824 */ /* 0x000fe400078e0a07 */
[----:B------:R-:W-:Y:S01]  /*1790*/  IMAD.HI.U32 R2, R6, R184, RZ ;  /* 0x000000b806027227 */ /* 0x000fe200078e00ff */
[----:B------:R-:W-:-:S02]  /*17a0*/  ISETP.GT.U32.AND P4, PT, R7, R183, PT ;  /* 0x000000b70700720c */ /* 0x000fc40003f84070 */
[----:B------:R-:W-:Y:S01]  /*17b0*/  ISETP.GT.U32.AND P5, PT, R7, R182, PT ;  /* 0x000000b60700720c */ /* 0x000fe20003fa4070 */
[----:B------:R-:W-:Y:S02]  /*17c0*/  IMAD.MOV R3, RZ, RZ, -R2 ;  /* 0x000000ffff037224 */ /* 0x000fe400078e0a02 */
[----:B------:R-:W-:-:S04]  /*17d0*/  IMAD.HI.U32 R2, R6, R185, RZ ;  /* 0x000000b906027227 */ /* 0x000fc800078e00ff */
[----:B------:R-:W-:Y:S02]  /*17e0*/  IMAD.MOV R2, RZ, RZ, -R2 ;  /* 0x000000ffff027224 */ /* 0x000fe400078e0a02 */
[----:B------:R-:W-:Y:S02]  /*17f0*/  @!P1 IMAD.MOV R180, RZ, RZ, -R180 ;  /* 0x000000ffffb49224 */ /* 0x000fe400078e0ab4 */
[----:B------:R-:W-:Y:S02]  /*1800*/  IMAD R185, R7, R2, R185 ;  /* 0x0000000207b97224 */ /* 0x000fe400078e02b9 */
[--C-:B------:R-:W-:Y:S01]  /*1810*/  @!P4 IMAD.IADD R183, R183, 0x1, -R7.reuse ;  /* 0x00000001b7b7c824 */ /* 0x100fe200078e0a07 */
[----:B------:R-:W-:Y:S01]  /*1820*/  ISETP.GE.AND P4, PT, R5, RZ, PT ;  /* 0x000000ff0500720c */ /* 0x000fe20003f86270 */
[--C-:B------:R-:W-:Y:S01]  /*1830*/  @!P5 IMAD.IADD R182, R182, 0x1, -R7.reuse ;  /* 0x00000001b6b6d824 */ /* 0x100fe200078e0a07 */
[----:B------:R-:W-:Y:S01]  /*1840*/  ISETP.GT.U32.AND P5, PT, R7, R185, PT ;  /* 0x000000b90700720c */ /* 0x000fe20003fa4070 */
[--C-:B------:R-:W-:Y:S01]  /*1850*/  @!P6 IMAD.IADD R181, R181, 0x1, -R7.reuse ;  /* 0x00000001b5b5e824 */ /* 0x100fe200078e0a07 */
[C---:B------:R-:W-:Y:S01]  /*1860*/  ISETP.GT.U32.AND P1, PT, R7.reuse, R183, PT ;  /* 0x000000b70700720c */ /* 0x040fe20003f24070 */
[----:B------:R-:W-:Y:S01]  /*1870*/  IMAD R184, R7, R3, R184 ;  /* 0x0000000307b87224 */ /* 0x000fe200078e02b8 */
[----:B------:R-:W-:Y:S01]  /*1880*/  LOP3.LUT R3, R216, 0x54, RZ, 0xfc, !PT ;  /* 0x00000054d8037812 */ /* 0x000fe200078efcff */
[----:B------:R-:W-:Y:S01]  /*1890*/  @!P2 IMAD.IADD R179, R179, 0x1, -R7 ;  /* 0x00000001b3b3a824 */ /* 0x000fe200078e0a07 */
[----:B------:R-:W-:Y:S01]  /*18a0*/  ISETP.GT.U32.AND P6, PT, R7, R181, PT ;  /* 0x000000b50700720c */ /* 0x000fe20003fc4070 */
[----:B------:R-:W-:Y:S01]  /*18b0*/  VIADD R217, R219, 0xfc ;  /* 0x000000fcdbd97836 */ /* 0x000fe20000000000 */
[----:B------:R-:W-:-:S02]  /*18c0*/  IABS R186, R3 ;  /* 0x0000000300ba7213 */ /* 0x000fc40000000000 */
[----:B------:R-:W-:Y:S02]  /*18d0*/  LOP3.LUT R5, R216, 0x58, RZ, 0xfc, !PT ;  /* 0x00000058d8057812 */ /* 0x000fe400078efcff */
[----:B------:R-:W-:Y:S01]  /*18e0*/  ISETP.GT.U32.AND P2, PT, R7, R179, PT ;  /* 0x000000b30700720c */ /* 0x000fe20003f44070 */
[--C-:B------:R-:W-:Y:S01]  /*18f0*/  @!P5 IMAD.IADD R185, R185, 0x1, -R7.reuse ;  /* 0x00000001b9b9d824 */ /* 0x100fe200078e0a07 */
[----:B------:R-:W-:Y:S01]  /*1900*/  IABS R187, R5 ;  /* 0x0000000500bb7213 */ /* 0x000fe20000000000 */
[----:B------:R-:W-:Y:S01]  /*1910*/  IMAD.HI.U32 R2, R6, R186, RZ ;  /* 0x000000ba06027227 */ /* 0x000fe200078e00ff */
[----:B------:R-:W-:Y:S02]  /*1920*/  IABS R158, R217 ;  /* 0x000000d9009e7213 */ /* 0x000fe40000000000 */
[----:B------:R-:W-:Y:S01]  /*1930*/  ISETP.GT.U32.AND P5, PT, R7, R185, PT ;  /* 0x000000b90700720c */ /* 0x000fe20003fa4070 */
[----:B------:R-:W-:Y:S01]  /*1940*/  @!P1 IMAD.IADD R183, R183, 0x1, -R7 ;  /* 0x00000001b7b79824 */ /* 0x000fe200078e0a07 */
[----:B------:R-:W-:Y:S01]  /*1950*/  ISETP.GE.AND P1, PT, R3, RZ, PT ;  /* 0x000000ff0300720c */ /* 0x000fe20003f26270 */
[----:B------:R-:W-:-:S02]  /*1960*/  IMAD.MOV R3, RZ, RZ, -R2 ;  /* 0x000000ffff037224 */ /* 0x000fc400078e0a02 */
[----:B------:R-:W-:-:S04]  /*1970*/  IMAD.HI.U32 R2, R6, R187, RZ ;  /* 0x000000bb06027227 */ /* 0x000fc800078e00ff */
[--C-:B------:R-:W-:Y:S01]  /*1980*/  @!P6 IMAD.IADD R181, R181, 0x1, -R7.reuse ;  /* 0x00000001b5b5e824 */ /* 0x100fe200078e0a07 */
[----:B------:R-:W-:Y:S01]  /*1990*/  ISETP.GT.U32.AND P6, PT, R7, R184, PT ;  /* 0x000000b80700720c */ /* 0x000fe20003fc4070 */
[----:B------:R-:W-:Y:S02]  /*19a0*/  IMAD.MOV R2, RZ, RZ, -R2 ;  /* 0x000000ffff027224 */ /* 0x000fe400078e0a02 */
[----:B------:R-:W-:Y:S01]  /*19b0*/  @!P2 IMAD.IADD R179, R179, 0x1, -R7 ;  /* 0x00000001b3b3a824 */ /* 0x000fe200078e0a07 */
[----:B------:R-:W-:Y:S01]  /*19c0*/  ISETP.GE.AND P2, PT, R10, RZ, PT ;  /* 0x000000ff0a00720c */ /* 0x000fe20003f46270 */
[----:B------:R-:W-:Y:S02]  /*19d0*/  IMAD R187, R7, R2, R187 ;  /* 0x0000000207bb7224 */ /* 0x000fe400078e02bb */
[----:B------:R-:W-:Y:S02]  /*19e0*/  @!P5 IMAD.IADD R185, R185, 0x1, -R7 ;  /* 0x00000001b9b9d824 */ /* 0x000fe400078e0a07 */
[----:B------:R-:W-:Y:S01]  /*19f0*/  VIADD R10, R219, 0x5c ;  /* 0x0000005cdb0a7836 */ /* 0x000fe20000000000 */
[----:B------:R-:W-:Y:S01]  /*1a00*/  ISETP.GT.U32.AND P5, PT, R7, R187, PT ;  /* 0x000000bb0700720c */ /* 0x000fe20003fa4070 */
[----:B------:R-:W-:-:S02]  /*1a10*/  @!P0 IMAD.MOV R181, RZ, RZ, -R181 ;  /* 0x000000ffffb58224 */ /* 0x000fc400078e0ab5 */
[----:B------:R-:W-:Y:S01]  /*1a20*/  @!P6 IMAD.IADD R184, R184, 0x1, -R7 ;  /* 0x00000001b8b8e824 */ /* 0x000fe200078e0a07 */
[----:B------:R-:W-:Y:S01]  /*1a30*/  ISETP.GE.AND P6, PT, R11, RZ, PT ;  /* 0x000000ff0b00720c */ /* 0x000fe20003fc6270 */
[C---:B------:R-:W-:Y:S01]  /*1a40*/  IMAD R186, R7.reuse, R3, R186 ;  /* 0x0000000307ba7224 */ /* 0x040fe200078e02ba */
[----:B------:R-:W-:Y:S01]  /*1a50*/  IABS R188, R10 ;  /* 0x0000000a00bc7213 */ /* 0x000fe20000000000 */
[----:B------:R-:W-:Y:S01]  /*1a60*/  @!P3 IMAD.MOV R179, RZ, RZ, -R179 ;  /* 0x000000ffffb3b224 */ /* 0x000fe200078e0ab3 */
[----:B------:R-:W-:Y:S01]  /*1a70*/  LOP3.LUT R11, R216, 0x60, RZ, 0xfc, !PT ;  /* 0x00000060d80b7812 */ /* 0x000fe200078efcff */
[----:B------:R-:W-:Y:S01]  /*1a80*/  @!P2 IMAD.MOV R182, RZ, RZ, -R182 ;  /* 0x000000ffffb6a224 */ /* 0x000fe200078e0ab6 */
[----:B------:R-:W-:Y:S01]  /*1a90*/  ISETP.GT.U32.AND P0, PT, R7, R184, PT ;  /* 0x000000b80700720c */ /* 0x000fe20003f04070 */
[----:B------:R-:W-:Y:S01]  /*1aa0*/  IMAD.HI.U32 R2, R6, R188, RZ ;  /* 0x000000bc06027227 */ /* 0x000fe200078e00ff */
[----:B------:R-:W-:Y:S02]  /*1ab0*/  IABS R189, R11 ;  /* 0x0000000b00bd7213 */ /* 0x000fe40000000000 */
[----:B------:R-:W-:Y:S01]  /*1ac0*/  ISETP.GE.AND P3, PT, R4, RZ, PT ;  /* 0x000000ff0400720c */ /* 0x000fe20003f66270 */
[----:B------:R-:W-:-:S02]  /*1ad0*/  @!P5 IMAD.IADD R187, R187, 0x1, -R7 ;  /* 0x00000001bbbbd824 */ /* 0x000fc400078e0a07 */
[----:B------:R-:W-:Y:S02]  /*1ae0*/  IMAD.MOV R2, RZ, RZ, -R2 ;  /* 0x000000ffff027224 */ /* 0x000fe400078e0a02 */
[----:B------:R-:W-:Y:S01]  /*1af0*/  IMAD.HI.U32 R3, R6, R189, RZ ;  /* 0x000000bd06037227 */ /* 0x000fe200078e00ff */
[----:B------:R-:W-:-:S03]  /*1b00*/  ISETP.GT.U32.AND P5, PT, R7, R187, PT ;  /* 0x000000bb0700720c */ /* 0x000fc60003fa4070 */
[----:B------:R-:W-:Y:S02]  /*1b10*/  IMAD R188, R7, R2, R188 ;  /* 0x0000000207bc7224 */ /* 0x000fe400078e02bc */
[----:B------:R-:W-:Y:S01]  /*1b20*/  IMAD.MOV R4, RZ, RZ, -R3 ;  /* 0x000000ffff047224 */ /* 0x000fe200078e0a03 */
[----:B------:R-:W-:Y:S01]  /*1b30*/  LOP3.LUT R3, R216, 0x6c, RZ, 0xfc, !PT ;  /* 0x0000006cd8037812 */ /* 0x000fe200078efcff */
[----:B------:R-:W-:-:S03]  /*1b40*/  IMAD.HI.U32 R2, R6, R190, RZ ;  /* 0x000000be06027227 */ /* 0x000fc600078e00ff */
[----:B------:R-:W-:Y:S01]  /*1b50*/  IABS R192, R3 ;  /* 0x0000000300c07213 */ /* 0x000fe20000000000 */
[C---:B------:R-:W-:Y:S01]  /*1b60*/  IMAD R189, R7.reuse, R4, R189 ;  /* 0x0000000407bd7224 */ /* 0x040fe200078e02bd */
[----:B------:R-:W-:Y:S01]  /*1b70*/  LOP3.LUT R4, R216, 0x70, RZ, 0xfc, !PT ;  /* 0x00000070d8047812 */ /* 0x000fe200078efcff */
[----:B------:R-:W-:Y:S02]  /*1b80*/  IMAD.MOV R2, RZ, RZ, -R2 ;  /* 0x000000ffff027224 */ /* 0x000fe400078e0a02 */
[----:B------:R-:W-:Y:S01]  /*1b90*/  @!P0 IMAD.IADD R184, R184, 0x1, -R7 ;  /* 0x00000001b8b88824 */ /* 0x000fe200078e0a07 */
[C---:B------:R-:W-:Y:S01]  /*1ba0*/  ISETP.GT.U32.AND P0, PT, R7.reuse, R186, PT ;  /* 0x000000ba0700720c */ /* 0x040fe20003f04070 */
[C---:B------:R-:W-:Y:S01]  /*1bb0*/  IMAD R190, R7.reuse, R2, R190 ;  /* 0x0000000207be7224 */ /* 0x040fe200078e02be */
[----:B------:R-:W-:Y:S01]  /*1bc0*/  IABS R193, R4 ;  /* 0x0000000400c17213 */ /* 0x000fe20000000000 */
[----:B------:R-:W-:Y:S01]  /*1bd0*/  @!P6 IMAD.MOV R185, RZ, RZ, -R185 ;  /* 0x000000ffffb9e224 */ /* 0x000fe200078e0ab9 */
[----:B------:R-:W-:Y:S01]  /*1be0*/  ISETP.GT.U32.AND P6, PT, R7, R189, PT ;  /* 0x000000bd0700720c */ /* 0x000fe20003fc4070 */
[----:B------:R-:W-:Y:S01]  /*1bf0*/  @!P5 IMAD.IADD R187, R187, 0x1, -R7 ;  /* 0x00000001bbbbd824 */ /* 0x000fe200078e0a07 */
[----:B------:R-:W-:Y:S01]  /*1c00*/  ISETP.GT.U32.AND P5, PT, R7, R190, PT ;  /* 0x000000be0700720c */ /* 0x000fe20003fa4070 */
[----:B------:R-:W-:-:S04]  /*1c10*/  IMAD.HI.U32 R2, R6, R191, RZ ;  /* 0x000000bf06027227 */ /* 0x000fc800078e00ff */
[----:B------:R-:W-:Y:S02]  /*1c20*/  IMAD.MOV R2, RZ, RZ, -R2 ;  /* 0x000000ffff027224 */ /* 0x000fe400078e0a02 */
[----:B------:R-:W-:Y:S01]  /*1c30*/  @!P0 IMAD.IADD R186, R186, 0x1, -R7 ;  /* 0x00000001baba8824 */ /* 0x000fe200078e0a07 */
[----:B------:R-:W-:Y:S01]  /*1c40*/  ISETP.GE.AND P0, PT, R5, RZ, PT ;  /* 0x000000ff0500720c */ /* 0x000fe20003f06270 */
[----:B------:R-:W-:Y:S01]  /*1c50*/  @!P3 IMAD.MOV R183, RZ, RZ, -R183 ;  /* 0x000000ffffb7b224 */ /* 0x000fe200078e0ab7 */
[----:B------:R-:W-:Y:S01]  /*1c60*/  ISETP.GT.U32.AND P3, PT, R7, R188, PT ;  /* 0x000000bc0700720c */ /* 0x000fe20003f64070 */
[--C-:B------:R-:W-:Y:S01]  /*1c70*/  @!P6 IMAD.IADD R189, R189, 0x1, -R7.reuse ;  /* 0x00000001bdbde824 */ /* 0x100fe200078e0a07 */
[C---:B------:R-:W-:Y:S01]  /*1c80*/  ISETP.GT.U32.AND P2, PT, R7.reuse, R186, PT ;  /* 0x000000ba0700720c */ /* 0x040fe20003f44070 */
[----:B------:R-:W-:Y:S01]  /*1c90*/  @!P5 IMAD.IADD R190, R190, 0x1, -R7 ;  /* 0x00000001bebed824 */ /* 0x000fe200078e0a07 */
[----:B------:R-:W-:Y:S01]  /*1ca0*/  LOP3.LUT R5, R216, 0x74, RZ, 0xfc, !PT ;  /* 0x00000074d8057812 */ /* 0x000fe200078efcff */
[C---:B------:R-:W-:Y:S01]  /*1cb0*/  IMAD R191, R7.reuse, R2, R191 ;  /* 0x0000000207bf7224 */ /* 0x040fe200078e02bf */
[----:B------:R-:W-:Y:S01]  /*1cc0*/  ISETP.GT.U32.AND P5, PT, R7, R189, PT ;  /* 0x000000bd0700720c */ /* 0x000fe20003fa4070 */
[----:B------:R-:W-:Y:S01]  /*1cd0*/  IMAD.HI.U32 R2, R6, R192, RZ ;  /* 0x000000c006027227 */ /* 0x000fe200078e00ff */
[----:B------:R-:W-:-:S03]  /*1ce0*/  IABS R194, R5 ;  /* 0x0000000500c27213 */ /* 0x000fc60000000000 */
[----:B------:R-:W-:Y:S02]  /*1cf0*/  IMAD.MOV R2, RZ, RZ, -R2 ;  /* 0x000000ffff027224 */ /* 0x000fe400078e0a02 */
[----:B------:R-:W-:Y:S01]  /*1d00*/  @!P0 IMAD.MOV R187, RZ, RZ, -R187 ;  /* 0x000000ffffbb8224 */ /* 0x000fe200078e0abb */
[C---:B------:R-:W-:Y:S01]  /*1d10*/  ISETP.GT.U32.AND P0, PT, R7.reuse, R191, PT ;  /* 0x000000bf0700720c */ /* 0x040fe20003f04070 */
[----:B------:R-:W-:Y:S02]  /*1d20*/  IMAD R192, R7, R2, R192 ;  /* 0x0000000207c07224 */ /* 0x000fe400078e02c0 */
[--C-:B------:R-:W-:Y:S01]  /*1d30*/  @!P2 IMAD.IADD R186, R186, 0x1, -R7.reuse ;  /* 0x00000001babaa824 */ /* 0x100fe200078e0a07 */
[----:B------:R-:W-:Y:S01]  /*1d40*/  ISETP.GE.AND P2, PT, R11, RZ, PT ;  /* 0x000000ff0b00720c */ /* 0x000fe20003f46270 */
[--C-:B------:R-:W-:Y:S01]  /*1d50*/  @!P3 IMAD.IADD R188, R188, 0x1, -R7.reuse ;  /* 0x00000001bcbcb824 */ /* 0x100fe200078e0a07 */
[----:B------:R-:W-:Y:S01]  /*1d60*/  ISETP.GE.AND P3, PT, R12, RZ, PT ;  /* 0x000000ff0c00720c */ /* 0x000fe20003f66270 */
[----:B------:R-:W-:Y:S01]  /*1d70*/  @!P5 IMAD.IADD R189, R189, 0x1, -R7 ;  /* 0x00000001bdbdd824 */ /* 0x000fe200078e0a07 */
[C---:B------:R-:W-:Y:S01]  /*1d80*/  ISETP.GT.U32.AND P5, PT, R7.reuse, R192, PT ;  /* 0x000000c00700720c */ /* 0x040fe20003fa4070 */
[----:B------:R-:W-:Y:S01]  /*1d90*/  @!P1 IMAD.MOV R186, RZ, RZ, -R186 ;  /* 0x000000ffffba9224 */ /* 0x000fe200078e0aba */
[C---:B------:R-:W-:Y:S01]  /*1da0*/  ISETP.GT.U32.AND P1, PT, R7.reuse, R190, PT ;  /* 0x000000be0700720c */ /* 0x040fe20003f24070 */
[----:B------:R-:W-:Y:S01]  /*1db0*/  IMAD.HI.U32 R2, R6, R193, RZ ;  /* 0x000000c106027227 */ /* 0x000fe200078e00ff */
[----:B------:R-:W-:-:S02]  /*1dc0*/  ISETP.GT.U32.AND P6, PT, R7, R188, PT ;  /* 0x000000bc0700720c */ /* 0x000fc40003fc4070 */
[----:B------:R-:W-:Y:S01]  /*1dd0*/  LOP3.LUT R11, R216, 0x94, RZ, 0xfc, !PT ;  /* 0x00000094d80b7812 */ /* 0x000fe200078efcff */
[----:B------:R-:W-:Y:S01]  /*1de0*/  @!P4 IMAD.MOV R184, RZ, RZ, -R184 ;  /* 0x000000ffffb8c224 */ /* 0x000fe200078e0ab8 */
[----:B------:R-:W-:Y:S01]  /*1df0*/  ISETP.GE.AND P4, PT, R10, RZ, PT ;  /* 0x000000ff0a00720c */ /* 0x000fe20003f86270 */
[----:B------:R-:W-:Y:S01]  /*1e00*/  IMAD.MOV R2, RZ, RZ, -R2 ;  /* 0x000000ffff027224 */ /* 0x000fe200078e0a02 */
[----:B------:R-:W-:Y:S01]  /*1e10*/  LOP3.LUT R10, R216, 0x78, RZ, 0xfc, !PT ;  /* 0x00000078d80a7812 */ /* 0x000fe200078efcff */
[----:B------:R-:W-:Y:S01]  /*1e20*/  @!P0 IMAD.IADD R191, R191, 0x1, -R7 ;  /* 0x00000001bfbf8824 */ /* 0x000fe200078e0a07 */
[----:B------:R-:W-:Y:S01]  /*1e30*/  ISETP.GE.AND P0, PT, R4, RZ, PT ;  /* 0x000000ff0400720c */ /* 0x000fe20003f06270 */
[C---:B------:R-:W-:Y:S01]  /*1e40*/  IMAD R193, R7.reuse, R2, R193 ;  /* 0x0000000207c17224 */ /* 0x040fe200078e02c1 */
[----:B------:R-:W-:Y:S01]  /*1e50*/  IABS R195, R10 ;  /* 0x0000000a00c37213 */ /* 0x000fe20000000000 */
[----:B------:R-:W-:Y:S01]  /*1e60*/  @!P5 IMAD.IADD R192, R192, 0x1, -R7 ;  /* 0x00000001c0c0d824 */ /* 0x000fe200078e0a07 */
[----:B------:R-:W-:Y:S01]  /*1e70*/  ISETP.GT.U32.AND P5, PT, R7, R191, PT ;  /* 0x000000bf0700720c */ /* 0x000fe20003fa4070 */
[----:B------:R-:W-:Y:S01]  /*1e80*/  IMAD.HI.U32 R2, R6, R194, RZ ;  /* 0x000000c206027227 */ /* 0x000fe200078e00ff */
[----:B------:R-:W-:-:S02]  /*1e90*/  LOP3.LUT R12, R216, 0x98, RZ, 0xfc, !PT ;  /* 0x00000098d80c7812 */ /* 0x000fc400078efcff */
[----:B------:R-:W-:Y:S01]  /*1ea0*/  IABS R155, R11 ;  /* 0x0000000b009b7213 */ /* 0x000fe20000000000 */
[--C-:B------:R-:W-:Y:S01]  /*1eb0*/  @!P1 IMAD.IADD R190, R190, 0x1, -R7.reuse ;  /* 0x00000001bebe9824 */ /* 0x100fe200078e0a07 */
[----:B------:R-:W-:Y:S01]  /*1ec0*/  ISETP.GE.AND P1, PT, R3, RZ, PT ;  /* 0x000000ff0300720c */ /* 0x000fe20003f26270 */
[----:B------:R-:W-:Y:S01]  /*1ed0*/  @!P6 IMAD.IADD R188, R188, 0x1, -R7 ;  /* 0x00000001bcbce824 */ /* 0x000fe200078e0a07 */
[----:B------:R-:W-:Y:S01]  /*1ee0*/  ISETP.GE.AND P6, PT, R13, RZ, PT ;  /* 0x000000ff0d00720c */ /* 0x000fe20003fc6270 */
[----:B------:R-:W-:Y:S01]  /*1ef0*/  IMAD.MOV R3, RZ, RZ, -R2 ;  /* 0x000000ffff037224 */ /* 0x000fe200078e0a02 */
[----:B------:R-:W-:Y:S01]  /*1f00*/  IABS R146, R12 ;  /* 0x0000000c00927213 */ /* 0x000fe20000000000 */
[----:B------:R-:W-:Y:S01]  /*1f10*/  IMAD.HI.U32 R2, R6, R195, RZ ;  /* 0x000000c306027227 */ /* 0x000fe200078e00ff */
[----:B------:R-:W-:-:S03]  /*1f20*/  LOP3.LUT R13, R216, 0xa0, RZ, 0xfc, !PT ;  /* 0x000000a0d80d7812 */ /* 0x000fc600078efcff */
[----:B------:R-:W-:Y:S01]  /*1f30*/  @!P4 IMAD.MOV R188, RZ, RZ, -R188 ;  /* 0x000000ffffbcc224 */ /* 0x000fe200078e0abc */
[----:B------:R-:W-:Y:S01]  /*1f40*/  ISETP.GT.U32.AND P4, PT, R7, R193, PT ;  /* 0x000000c10700720c */ /* 0x000fe20003f84070 */
[----:B------:R-:W-:Y:S01]  /*1f50*/  IMAD.MOV R2, RZ, RZ, -R2 ;  /* 0x000000ffff027224 */ /* 0x000fe200078e0a02 */
[----:B------:R-:W-:Y:S01]  /*1f60*/  IABS R145, R13 ;  /* 0x0000000d00917213 */ /* 0x000fe20000000000 */
[----:B------:R-:W-:Y:S02]  /*1f70*/  @!P5 IMAD.IADD R191, R191, 0x1, -R7 ;  /* 0x00000001bfbfd824 */ /* 0x000fe400078e0a07 */
[----:B------:R-:W-:Y:S02]  /*1f80*/  IMAD R195, R7, R2, R195 ;  /* 0x0000000207c37224 */ /* 0x000fe400078e02c3 */
[----:B------:R-:W-:Y:S02]  /*1f90*/  @!P6 IMAD.MOV R191, RZ, RZ, -R191 ;  /* 0x000000ffffbfe224 */ /* 0x000fe400078e0abf */
[----:B------:R-:W-:Y:S01]  /*1fa0*/  VIADD R4, R219, 0x7c ;  /* 0x0000007cdb047836 */ /* 0x000fe20000000000 */
[----:B------:R-:W-:Y:S01]  /*1fb0*/  ISETP.GT.U32.AND P6, PT, R7, R195, PT ;  /* 0x000000c30700720c */ /* 0x000fe20003fc4070 */
[----:B------:R-:W-:Y:S01]  /*1fc0*/  @!P3 IMAD.MOV R190, RZ, RZ, -R190 ;  /* 0x000000ffffbeb224 */ /* 0x000fe200078e0abe */
[----:B------:R-:W-:Y:S01]  /*1fd0*/  ISETP.GE.AND P3, PT, R5, RZ, PT ;  /* 0x000000ff0500720c */ /* 0x000fe20003f66270 */
[----:B------:R-:W-:Y:S01]  /*1fe0*/  @!P4 IMAD.IADD R193, R193, 0x1, -R7 ;  /* 0x00000001c1c1c824 */ /* 0x000fe200078e0a07 */
[----:B------:R-:W-:Y:S01]  /*1ff0*/  IABS R196, R4 ;  /* 0x0000000400c47213 */ /* 0x000fe20000000000 */
[C---:B------:R-:W-:Y:S01]  /*2000*/  IMAD R194, R7.reuse, R3, R194 ;  /* 0x0000000307c27224 */ /* 0x040fe200078e02c2 */
[----:B------:R-:W-:Y:S01]  /*2010*/  LOP3.LUT R5, R216, 0x80, RZ, 0xfc, !PT ;  /* 0x00000080d8057812 */ /* 0x000fe200078efcff */
[----:B------:R-:W-:Y:S01]  /*2020*/  @!P2 IMAD.MOV R189, RZ, RZ, -R189 ;  /* 0x000000ffffbda224 */ /* 0x000fe200078e0abd */
[----:B------:R-:W-:Y:S01]  /*2030*/  ISETP.GT.U32.AND P4, PT, R7, R193, PT ;  /* 0x000000c10700720c */ /* 0x000fe20003f84070 */
[----:B------:R-:W-:Y:S01]  /*2040*/  IMAD.HI.U32 R2, R6, R196, RZ ;  /* 0x000000c406027227 */ /* 0x000fe200078e00ff */
[----:B------:R-:W-:-:S02]  /*2050*/  IABS R197, R5 ;  /* 0x0000000500c57213 */ /* 0x000fc40000000000 */
[----:B------:R-:W-:Y:S01]  /*2060*/  ISETP.GT.U32.AND P5, PT, R7, R194, PT ;  /* 0x000000c20700720c */ /* 0x000fe20003fa4070 */
[----:B------:R-:W-:Y:S01]  /*2070*/  @!P6 IMAD.IADD R195, R195, 0x1, -R7 ;  /* 0x00000001c3c3e824 */ /* 0x000fe200078e0a07 */
[C---:B------:R-:W-:Y:S01]  /*2080*/  ISETP.GT.U32.AND P2, PT, R7.reuse, R192, PT ;  /* 0x000000c00700720c */ /* 0x040fe20003f44070 */
[----:B------:R-:W-:Y:S02]  /*2090*/  IMAD.MOV R3, RZ, RZ, -R2 ;  /* 0x000000ffff037224 */ /* 0x000fe400078e0a02 */
[----:B------:R-:W-:Y:S01]  /*20a0*/  IMAD.HI.U32 R2, R6, R197, RZ ;  /* 0x000000c506027227 */ /* 0x000fe200078e00ff */
[----:B------:R-:W-:-:S03]  /*20b0*/  ISETP.GT.U32.AND P6, PT, R7, R195, PT ;  /* 0x000000c30700720c */ /* 0x000fc60003fc4070 */
[----:B------:R-:W-:Y:S01]  /*20c0*/  @!P4 IMAD.IADD R193, R193, 0x1, -R7 ;  /* 0x00000001c1c1c824 */ /* 0x000fe200078e0a07 */
[----:B------:R-:W-:Y:S01]  /*20d0*/  ISETP.GE.AND P4, PT, R5, RZ, PT ;  /* 0x000000ff0500720c */ /* 0x000fe20003f86270 */
[C---:B------:R-:W-:Y:S01]  /*20e0*/  IMAD R196, R7.reuse, R3, R196 ;  /* 0x0000000307c47224 */ /* 0x040fe200078e02c4 */
[C---:B------:R-:W-:Y:S01]  /*20f0*/  LOP3.LUT R3, R216.reuse, 0x88, RZ, 0xfc, !PT ;  /* 0x00000088d8037812 */ /* 0x040fe200078efcff */
[----:B------:R-:W-:Y:S01]  /*2100*/  IMAD.MOV R2, RZ, RZ, -R2 ;  /* 0x000000ffff027224 */ /* 0x000fe200078e0a02 */
[----:B------:R-:W-:Y:S01]  /*2110*/  LOP3.LUT R5, R216, 0x90, RZ, 0xfc, !PT ;  /* 0x00000090d8057812 */ /* 0x000fe200078efcff */
[----:B------:R-:W-:Y:S01]  /*2120*/  @!P0 IMAD.MOV R193, RZ, RZ, -R193 ;  /* 0x000000ffffc18224 */ /* 0x000fe200078e0ac1 */
[C---:B------:R-:W-:Y:S01]  /*2130*/  ISETP.GT.U32.AND P0, PT, R7.reuse, R196, PT ;  /* 0x000000c40700720c */ /* 0x040fe20003f04070 */
[----:B------:R-:W-:Y:S01]  /*2140*/  IMAD R197, R7, R2, R197 ;  /* 0x0000000207c57224 */ /* 0x000fe200078e02c5 */
[----:B------:R-:W-:Y:S01]  /*2150*/  IABS R159, R3 ;  /* 0x00000003009f7213 */ /* 0x000fe20000000000 */
[--C-:B------:R-:W-:Y:S01]  /*2160*/  @!P6 IMAD.IADD R195, R195, 0x1, -R7.reuse ;  /* 0x00000001c3c3e824 */ /* 0x100fe200078e0a07 */
[----:B------:R-:W-:Y:S01]  /*2170*/  IABS R153, R5 ;  /* 0x0000000500997213 */ /* 0x000fe20000000000 */
[--C-:B------:R-:W-:Y:S01]  /*2180*/  @!P5 IMAD.IADD R194, R194, 0x1, -R7.reuse ;  /* 0x00000001c2c2d824 */ /* 0x100fe200078e0a07 */
[----:B------:R-:W-:Y:S01]  /*2190*/  ISETP.GT.U32.AND P6, PT, R7, R197, PT ;  /* 0x000000c50700720c */ /* 0x000fe20003fc4070 */
[----:B------:R-:W-:Y:S01]  /*21a0*/  @!P2 IMAD.IADD R192, R192, 0x1, -R7 ;  /* 0x00000001c0c0a824 */ /* 0x000fe200078e0a07 */
[----:B------:R-:W-:-:S02]  /*21b0*/  ISETP.GE.AND P5, PT, R4, RZ, PT ;  /* 0x000000ff0400720c */ /* 0x000fc40003fa6270 */
[----:B------:R-:W-:Y:S01]  /*21c0*/  LOP3.LUT R4, R216, 0x84, RZ, 0xfc, !PT ;  /* 0x00000084d8047812 */ /* 0x000fe200078efcff */
[----:B------:R-:W-:Y:S01]  /*21d0*/  @!P1 IMAD.MOV R192, RZ, RZ, -R192 ;  /* 0x000000ffffc09224 */ /* 0x000fe200078e0ac0 */
[----:B------:R-:W-:Y:S01]  /*21e0*/  ISETP.GE.AND P2, PT, R10, RZ, PT ;  /* 0x000000ff0a00720c */ /* 0x000fe20003f46270 */
[----:B------:R-:W-:Y:S01]  /*21f0*/  @!P0 IMAD.IADD R196, R196, 0x1, -R7 ;  /* 0x00000001c4c48824 */ /* 0x000fe200078e0a07 */
[----:B------:R-:W-:Y:S02]  /*2200*/  IABS R151, R4 ;  /* 0x0000000400977213 */ /* 0x000fe40000000000 */
[----:B------:R-:W-:-:S03]  /*2210*/  ISETP.GT.U32.AND P1, PT, R7, R194, PT ;  /* 0x000000c20700720c */ /* 0x000fc60003f24070 */
[----:B------:R-:W-:Y:S01]  /*2220*/  @!P6 IMAD.IADD R197, R197, 0x1, -R7 ;  /* 0x00000001c5c5e824 */ /* 0x000fe200078e0a07 */
[----:B------:R-:W-:Y:S01]  /*2230*/  ISETP.GT.U32.AND P6, PT, R7, R196, PT ;  /* 0x000000c40700720c */ /* 0x000fe20003fc4070 */
[----:B------:R-:W-:-:S04]  /*2240*/  IMAD.HI.U32 R2, R6, R151, RZ ;  /* 0x0000009706027227 */ /* 0x000fc800078e00ff */
[----:B------:R-:W-:Y:S02]  /*2250*/  IMAD.MOV R2, RZ, RZ, -R2 ;  /* 0x000000ffff027224 */ /* 0x000fe400078e0a02 */
[----:B------:R-:W-:Y:S01]  /*2260*/  @!P2 IMAD.MOV R195, RZ, RZ, -R195 ;  /* 0x000000ffffc3a224 */ /* 0x000fe200078e0ac3 */
[C---:B------:R-:W-:Y:S01]  /*2270*/  ISETP.GT.U32.AND P2, PT, R7.reuse, R197, PT ;  /* 0x000000c50700720c */ /* 0x040fe20003f44070 */
[----:B------:R-:W-:Y:S02]  /*2280*/  IMAD R151, R7, R2, R151 ;  /* 0x0000000207977224 */ /* 0x000fe400078e0297 */
[----:B------:R-:W-:-:S04]  /*2290*/  IMAD.HI.U32 R2, R6, R159, RZ ;  /* 0x0000009f06027227 */ /* 0x000fc800078e00ff */
[--C-:B------:R-:W-:Y:S01]  /*22a0*/  @!P6 IMAD.IADD R196, R196, 0x1, -R7.reuse ;  /* 0x00000001c4c4e824 */ /* 0x100fe200078e0a07 */
[C---:B------:R-:W-:Y:S01]  /*22b0*/  ISETP.GT.U32.AND P6, PT, R7.reuse, R151, PT ;  /* 0x000000970700720c */ /* 0x040fe20003fc4070 */
[----:B------:R-:W-:Y:S02]  /*22c0*/  IMAD.MOV R2, RZ, RZ, -R2 ;  /* 0x000000ffff027224 */ /* 0x000fe400078e0a02 */
[----:B------:R-:W-:Y:S01]  /*22d0*/  @!P1 IMAD.IADD R194, R194, 0x1, -R7 ;  /* 0x00000001c2c29824 */ /* 0x000fe200078e0a07 */
[----:B------:R-:W-:Y:S01]  /*22e0*/  ISETP.GE.AND P1, PT, R4, RZ, PT ;  /* 0x000000ff0400720c */ /* 0x000fe20003f26270 */
[----:B------:R-:W-:Y:S01]  /*22f0*/  IMAD R159, R7, R2, R159 ;  /* 0x00000002079f7224 */ /* 0x000fe200078e029f */
[----:B------:R-:W-:Y:S01]  /*2300*/  LOP3.LUT R4, R216, 0x8c, RZ, 0xfc, !PT ;  /* 0x0000008cd8047812 */ /* 0x000fe200078efcff */
[----:B------:R-:W-:-:S03]  /*2310*/  IMAD.HI.U32 R2, R6, R153, RZ ;  /* 0x0000009906027227 */ /* 0x000fc600078e00ff */
[----:B------:R-:W-:Y:S01]  /*2320*/  IABS R144, R4 ;  /* 0x0000000400907213 */ /* 0x000fe20000000000 */
[----:B------:R-:W-:Y:S01]  /*2330*/  IMAD.MOV R2, RZ, RZ, -R2 ;  /* 0x000000ffff027224 */ /* 0x000fe200078e0a02 */
[----:B------:R-:W-:Y:S01]  /*2340*/  ISETP.GE.AND P0, PT, R4, RZ, PT ;  /* 0x000000ff0400720c */ /* 0x000fe20003f06270 */
[----:B------:R-:W-:Y:S02]  /*2350*/  @!P6 IMAD.IADD R151, R151, 0x1, -R7 ;  /* 0x000000019797e824 */ /* 0x000fe400078e0a07 */
[C---:B------:R-:W-:Y:S02]  /*2360*/  IMAD R153, R7.reuse, R2, R153 ;  /* 0x0000000207997224 */ /* 0x040fe400078e0299 */
[----:B------:R-:W-:Y:S01]  /*2370*/  @!P3 IMAD.MOV R194, RZ, RZ, -R194 ;  /* 0x000000ffffc2b224 */ /* 0x000fe200078e0ac2 */
[----:B------:R-:W-:Y:S01]  /*2380*/  ISETP.GT.U32.AND P6, PT, R7, R151, PT ;  /* 0x000000970700720c */ /* 0x000fe20003fc4070 */
[----:B------:R-:W-:Y:S01]  /*2390*/  @!P2 IMAD.IADD R197, R197, 0x1, -R7 ;  /* 0x00000001c5c5a824 */ /* 0x000fe200078e0a07 */
[----:B------:R-:W-:Y:S01]  /*23a0*/  ISETP.GE.AND P3, PT, R3, RZ, PT ;  /* 0x000000ff0300720c */ /* 0x000fe20003f66270 */
[----:B------:R-:W-:Y:S01]  /*23b0*/  IMAD.HI.U32 R3, R6, R144, RZ ;  /* 0x0000009006037227 */ /* 0x000fe200078e00ff */
[----:B------:R-:W-:-:S03]  /*23c0*/  ISETP.GT.U32.AND P2, PT, R7, R159, PT ;  /* 0x0000009f0700720c */ /* 0x000fc60003f44070 */
[----:B------:R-:W-:Y:S02]  /*23d0*/  IMAD.MOV R3, RZ, RZ, -R3 ;  /* 0x000000ffff037224 */ /* 0x000fe400078e0a03 */
[----:B------:R-:W-:Y:S01]  /*23e0*/  @!P4 IMAD.MOV R197, RZ, RZ, -R197 ;  /* 0x000000ffffc5c224 */ /* 0x000fe200078e0ac5 */
[----:B------:R-:W-:Y:S01]  /*23f0*/  ISETP.GE.AND P4, PT, R5, RZ, PT ;  /* 0x000000ff0500720c */ /* 0x000fe20003f86270 */
[----:B------:R-:W-:Y:S02]  /*2400*/  IMAD R144, R7, R3, R144 ;  /* 0x0000000307907224 */ /* 0x000fe400078e0290 */
[--C-:B------:R-:W-:Y:S01]  /*2410*/  @!P6 IMAD.IADD R151, R151, 0x1, -R7.reuse ;  /* 0x000000019797e824 */ /* 0x100fe200078e0a07 */
[----:B------:R-:W-:Y:S01]  /*2420*/  ISETP.GT.U32.AND P6, PT, R7, R153, PT ;  /* 0x000000990700720c */ /* 0x000fe20003fc4070 */
[----:B------:R-:W-:Y:S02]  /*2430*/  VIADD R5, R219, 0x9c ;  /* 0x0000009cdb057836 */ /* 0x000fe40000000000 */
[----:B------:R-:W-:Y:S01]  /*2440*/  @!P5 IMAD.MOV R196, RZ, RZ, -R196 ;  /* 0x000000ffffc4d224 */ /* 0x000fe200078e0ac4 */
[----:B------:R-:W-:Y:S01]  /*2450*/  ISETP.GT.U32.AND P5, PT, R7, R144, PT ;  /* 0x000000900700720c */ /* 0x000fe20003fa4070 */
[----:B------:R-:W-:Y:S01]  /*2460*/  @!P2 IMAD.IADD R159, R159, 0x1, -R7 ;  /* 0x000000019f9fa824 */ /* 0x000fe200078e0a07 */
[----:B------:R-:W-:Y:S01]  /*2470*/  IABS R147, R5 ;  /* 0x0000000500937213 */ /* 0x000fe20000000000 */
[----:B------:R-:W-:-:S03]  /*2480*/  IMAD.HI.U32 R3, R6, R155, RZ ;  /* 0x0000009b06037227 */ /* 0x000fc600078e00ff */
[----:B------:R-:W-:Y:S01]  /*2490*/  ISETP.GT.U32.AND P2, PT, R7, R159, PT ;  /* 0x0000009f0700720c */ /* 0x000fe20003f44070 */
[----:B------:R-:W-:-:S04]  /*24a0*/  IMAD.HI.U32 R2, R6, R147, RZ ;  /* 0x0000009306027227 */ /* 0x000fc800078e00ff */
[--C-:B------:R-:W-:Y:S02]  /*24b0*/  @!P6 IMAD.IADD R153, R153, 0x1, -R7.reuse ;  /* 0x000000019999e824 */ /* 0x100fe400078e0a07 */
[----:B------:R-:W-:Y:S02]  /*24c0*/  IMAD.MOV R2, RZ, RZ, -R2 ;  /* 0x000000ffff027224 */ /* 0x000fe400078e0a02 */
[----:B------:R-:W-:Y:S01]  /*24d0*/  @!P5 IMAD.IADD R144, R144, 0x1, -R7 ;  /* 0x000000019090d824 */ /* 0x000fe200078e0a07 */
[C---:B------:R-:W-:Y:S01]  /*24e0*/  ISETP.GT.U32.AND P6, PT, R7.reuse, R153, PT ;  /* 0x000000990700720c */ /* 0x040fe20003fc4070 */
[C---:B------:R-:W-:Y:S02]  /*24f0*/  IMAD R147, R7.reuse, R2, R147 ;  /* 0x0000000207937224 */ /* 0x040fe400078e0293 */
[----:B------:R-:W-:Y:S01]  /*2500*/  IMAD.HI.U32 R4, R6, R146, RZ ;  /* 0x0000009206047227 */ /* 0x000fe200078e00ff */
[----:B------:R-:W-:-:S03]  /*2510*/  ISETP.GT.U32.AND P5, PT, R7, R144, PT ;  /* 0x000000900700720c */ /* 0x000fc60003fa4070 */
[----:B------:R-:W-:Y:S02]  /*2520*/  IMAD.MOV R10, RZ, RZ, -R3 ;  /* 0x000000ffff0a7224 */ /* 0x000fe400078e0a03 */
[----:B------:R-:W-:Y:S02]  /*2530*/  IMAD.MOV R4, RZ, RZ, -R4 ;  /* 0x000000ffff047224 */ /* 0x000fe400078e0a04 */
[----:B------:R-:W-:Y:S02]  /*2540*/  IMAD R155, R7, R10, R155 ;  /* 0x0000000a079b7224 */ /* 0x000fe400078e029b */
[--C-:B------:R-:W-:Y:S01]  /*2550*/  @!P6 IMAD.IADD R153, R153, 0x1, -R7.reuse ;  /* 0x000000019999e824 */ /* 0x100fe200078e0a07 */
[C---:B------:R-:W-:Y:S01]  /*2560*/  ISETP.GT.U32.AND P6, PT, R7.reuse, R147, PT ;  /* 0x000000930700720c */ /* 0x040fe20003fc4070 */
[----:B------:R-:W-:Y:S02]  /*2570*/  IMAD R146, R7, R4, R146 ;  /* 0x0000000407927224 */ /* 0x000fe400078e0292 */
[--C-:B------:R-:W-:Y:S01]  /*2580*/  @!P2 IMAD.IADD R159, R159, 0x1, -R7.reuse ;  /* 0x000000019f9fa824 */ /* 0x100fe200078e0a07 */
[C---:B------:R-:W-:Y:S01]  /*2590*/  ISETP.GT.U32.AND P2, PT, R7.reuse, R155, PT ;  /* 0x0000009b0700720c */ /* 0x040fe20003f44070 */
[----:B------:R-:W-:Y:S01]  /*25a0*/  @!P5 IMAD.IADD R144, R144, 0x1, -R7 ;  /* 0x000000019090d824 */ /* 0x000fe200078e0a07 */
[----:B------:R-:W-:Y:S01]  /*25b0*/  ISETP.GT.U32.AND P5, PT, R7, R146, PT ;  /* 0x000000920700720c */ /* 0x000fe20003fa4070 */
[----:B------:R-:W-:-:S04]  /*25c0*/  IMAD.HI.U32 R4, R6, R164, RZ ;  /* 0x000000a406047227 */ /* 0x000fc800078e00ff */
[----:B------:R-:W-:Y:S02]  /*25d0*/  IMAD.MOV R4, RZ, RZ, -R4 ;  /* 0x000000ffff047224 */ /* 0x000fe400078e0a04 */
[--C-:B------:R-:W-:Y:S02]  /*25e0*/  @!P6 IMAD.IADD R147, R147, 0x1, -R7.reuse ;  /* 0x000000019393e824 */ /* 0x100fe400078e0a07 */
[----:B------:R-:W-:Y:S02]  /*25f0*/  IMAD R164, R7, R4, R164 ;  /* 0x0000000407a47224 */ /* 0x000fe400078e02a4 */
[--C-:B------:R-:W-:Y:S01]  /*2600*/  @!P2 IMAD.IADD R155, R155, 0x1, -R7.reuse ;  /* 0x000000019b9ba824 */ /* 0x100fe200078e0a07 */
[C---:B------:R-:W-:Y:S01]  /*2610*/  ISETP.GT.U32.AND P6, PT, R7.reuse, R147, PT ;  /* 0x000000930700720c */ /* 0x040fe20003fc4070 */
[----:B------:R-:W-:Y:S02]  /*2620*/  @!P5 IMAD.IADD R146, R146, 0x1, -R7 ;  /* 0x000000019292d824 */ /* 0x000fe400078e0a07 */
[----:B------:R-:W-:Y:S01]  /*2630*/  IMAD.HI.U32 R2, R6, R145, RZ ;  /* 0x0000009106027227 */ /* 0x000fe200078e00ff */
[----:B------:R-:W-:-:S02]  /*2640*/  ISETP.GT.U32.AND P2, PT, R7, R155, PT ;  /* 0x0000009b0700720c */ /* 0x000fc40003f44070 */
[----:B------:R-:W-:Y:S01]  /*2650*/  ISETP.GT.U32.AND P5, PT, R7, R146, PT ;  /* 0x000000920700720c */ /* 0x000fe20003fa4070 */
[----:B------:R-:W-:-:S04]  /*2660*/  IMAD.HI.U32 R3, R6, R165, RZ ;  /* 0x000000a506037227 */ /* 0x000fc800078e00ff */
[----:B------:R-:W-:Y:S02]  /*2670*/  IMAD.MOV R2, RZ, RZ, -R2 ;  /* 0x000000ffff027224 */ /* 0x000fe400078e0a02 */
[----:B------:R-:W-:Y:S01]  /*2680*/  @!P6 IMAD.IADD R147, R147, 0x1, -R7 ;  /* 0x000000019393e824 */ /* 0x000fe200078e0a07 */
[C---:B------:R-:W-:Y:S01]  /*2690*/  ISETP.GT.U32.AND P6, PT, R7.reuse, R164, PT ;  /* 0x000000a40700720c */ /* 0x040fe20003fc4070 */
[----:B------:R-:W-:Y:S02]  /*26a0*/  IMAD.MOV R10, RZ, RZ, -R3 ;  /* 0x000000ffff0a7224 */ /* 0x000fe400078e0a03 */
[C---:B------:R-:W-:Y:S02]  /*26b0*/  IMAD R145, R7.reuse, R2, R145 ;  /* 0x0000000207917224 */ /* 0x040fe400078e0291 */
[----:B------:R-:W-:Y:S02]  /*26c0*/  IMAD R165, R7, R10, R165 ;  /* 0x0000000a07a57224 */ /* 0x000fe400078e02a5 */
[--C-:B------:R-:W-:Y:S01]  /*26d0*/  @!P2 IMAD.IADD R155, R155, 0x1, -R7.reuse ;  /* 0x000000019b9ba824 */ /* 0x100fe200078e0a07 */
[C---:B------:R-:W-:Y:S01]  /*26e0*/  ISETP.GT.U32.AND P2, PT, R7.reuse, R145, PT ;  /* 0x000000910700720c */ /* 0x040fe20003f44070 */
[----:B------:R-:W-:Y:S01]  /*26f0*/  @!P5 IMAD.IADD R146, R146, 0x1, -R7 ;  /* 0x000000019292d824 */ /* 0x000fe200078e0a07 */
[----:B------:R-:W-:Y:S01]  /*2700*/  ISETP.GT.U32.AND P5, PT, R7, R165, PT ;  /* 0x000000a50700720c */ /* 0x000fe20003fa4070 */
[----:B------:R-:W-:-:S04]  /*2710*/  IMAD.HI.U32 R4, R6, R157, RZ ;  /* 0x0000009d06047227 */ /* 0x000fc800078e00ff */
[----:B------:R-:W-:Y:S02]  /*2720*/  @!P6 IMAD.IADD R164, R164, 0x1, -R7 ;  /* 0x00000001a4a4e824 */ /* 0x000fe400078e0a07 */
[----:B------:R-:W-:Y:S02]  /*2730*/  IMAD.MOV R4, RZ, RZ, -R4 ;  /* 0x000000ffff047224 */ /* 0x000fe400078e0a04 */
[----:B------:R-:W-:Y:S01]  /*2740*/  IMAD.HI.U32 R2, R6, R163, RZ ;  /* 0x000000a306027227 */ /* 0x000fe200078e00ff */
[----:B------:R-:W-:-:S03]  /*2750*/  ISETP.GT.U32.AND P6, PT, R7, R164, PT ;  /* 0x000000a40700720c */ /* 0x000fc60003fc4070 */
[--C-:B------:R-:W-:Y:S02]  /*2760*/  @!P2 IMAD.IADD R145, R145, 0x1, -R7.reuse ;  /* 0x000000019191a824 */ /* 0x100fe400078e0a07 */
[----:B------:R-:W-:Y:S02]  /*2770*/  @!P5 IMAD.IADD R165, R165, 0x1, -R7 ;  /* 0x00000001a5a5d824 */ /* 0x000fe400078e0a07 */
[C---:B------:R-:W-:Y:S01]  /*2780*/  IMAD R157, R7.reuse, R4, R157 ;  /* 0x00000004079d7224 */ /* 0x040fe200078e029d */
[C---:B------:R-:W-:Y:S01]  /*2790*/  ISETP.GT.U32.AND P2, PT, R7.reuse, R145, PT ;  /* 0x000000910700720c */ /* 0x040fe20003f44070 */
[----:B------:R-:W-:Y:S01]  /*27a0*/  IMAD.HI.U32 R3, R6, R162, RZ ;  /* 0x000000a206037227 */ /* 0x000fe200078e00ff */
[----:B------:R-:W-:-:S03]  /*27b0*/  ISETP.GT.U32.AND P5, PT, R7, R165, PT ;  /* 0x000000a50700720c */ /* 0x000fc60003fa4070 */
[----:B------:R-:W-:Y:S01]  /*27c0*/  @!P6 IMAD.IADD R164, R164, 0x1, -R7 ;  /* 0x00000001a4a4e824 */ /* 0x000fe200078e0a07 */
[C---:B------:R-:W-:Y:S01]  /*27d0*/  ISETP.GT.U32.AND P6, PT, R7.reuse, R157, PT ;  /* 0x0000009d0700720c */ /* 0x040fe20003fc4070 */
[----:B------:R-:W-:Y:S02]  /*27e0*/  IMAD.MOV R10, RZ, RZ, -R2 ;  /* 0x000000ffff0a7224 */ /* 0x000fe400078e0a02 */
[----:B------:R-:W-:Y:S02]  /*27f0*/  IMAD.MOV R3, RZ, RZ, -R3 ;  /* 0x000000ffff037224 */ /* 0x000fe400078e0a03 */
[C---:B------:R-:W-:Y:S01]  /*2800*/  IMAD R163, R7.reuse, R10, R163 ;  /* 0x0000000a07a37224 */ /* 0x040fe200078e02a3 */
[----:B------:R-:W-:Y:S01]  /*2810*/  IABS R10, R25 ;  /* 0x00000019000a7213 */ /* 0x000fe20000000000 */
[----:B------:R-:W-:Y:S02]  /*2820*/  IMAD R162, R7, R3, R162 ;  /* 0x0000000307a27224 */ /* 0x000fe400078e02a2 */
[--C-:B------:R-:W-:Y:S01]  /*2830*/  @!P2 IMAD.IADD R145, R145, 0x1, -R7.reuse ;  /* 0x000000019191a824 */ /* 0x100fe200078e0a07 */
[----:B------:R-:W-:Y:S01]  /*2840*/  ISETP.GT.U32.AND P2, PT, R7, R163, PT ;  /* 0x000000a30700720c */ /* 0x000fe20003f44070 */
[--C-:B------:R-:W-:Y:S01]  /*2850*/  @!P5 IMAD.IADD R165, R165, 0x1, -R7.reuse ;  /* 0x00000001a5a5d824 */ /* 0x100fe200078e0a07 */
[----:B------:R-:W-:Y:S01]  /*2860*/  ISETP.GT.U32.AND P5, PT, R7, R162, PT ;  /* 0x000000a20700720c */ /* 0x000fe20003fa4070 */
[----:B------:R-:W-:-:S02]  /*2870*/  @!P6 IMAD.IADD R157, R157, 0x1, -R7 ;  /* 0x000000019d9de824 */ /* 0x000fc400078e0a07 */
[----:B------:R-:W-:-:S03]  /*2880*/  IMAD.HI.U32 R2, R6, R154, RZ ;  /* 0x0000009a06027227 */ /* 0x000fc600078e00ff */
[----:B------:R-:W-:Y:S01]  /*2890*/  ISETP.GT.U32.AND P6, PT, R7, R157, PT ;  /* 0x0000009d0700720c */ /* 0x000fe20003fc4070 */
[----:B------:R-:W-:-:S04]  /*28a0*/  IMAD.HI.U32 R3, R6, R204, RZ ;  /* 0x000000cc06037227 */ /* 0x000fc800078e00ff */
[----:B------:R-:W-:Y:S02]  /*28b0*/  IMAD.MOV R2, RZ, RZ, -R2 ;  /* 0x000000ffff027224 */ /* 0x000fe400078e0a02 */
[----:B------:R-:W-:Y:S02]  /*28c0*/  @!P2 IMAD.IADD R163, R163, 0x1, -R7 ;  /* 0x00000001a3a3a824 */ /* 0x000fe400078e0a07 */
[----:B------:R-:W-:Y:S02]  /*28d0*/  IMAD.MOV R3, RZ, RZ, -R3 ;  /* 0x000000ffff037224 */ /* 0x000fe400078e0a03 */
[C---:B------:R-:W-:Y:S02]  /*28e0*/  IMAD R154, R7.reuse, R2, R154 ;  /* 0x00000002079a7224 */ /* 0x040fe400078e029a */
[----:B------:R-:W-:Y:S01]  /*28f0*/  @!P5 IMAD.IADD R162, R162, 0x1, -R7 ;  /* 0x00000001a2a2d824 */ /* 0x000fe200078e0a07 */
[C---:B------:R-:W-:Y:S01]  /*2900*/  ISETP.GT.U32.AND P5, PT, R7.reuse, R163, PT ;  /* 0x000000a30700720c */ /* 0x040fe20003fa4070 */
[C---:B------:R-:W-:Y:S01]  /*2910*/  IMAD R204, R7.reuse, R3, R204 ;  /* 0x0000000307cc7224 */ /* 0x040fe200078e02cc */
[----:B------:R-:W-:Y:S01]  /*2920*/  ISETP.GT.U32.AND P2, PT, R7, R154, PT ;  /* 0x0000009a0700720c */ /* 0x000fe20003f44070 */
[----:B------:R-:W-:-:S04]  /*2930*/  IMAD.HI.U32 R2, R6, R161, RZ ;  /* 0x000000a106027227 */ /* 0x000fc800078e00ff */
[----:B------:R-:W-:Y:S01]  /*2940*/  @!P6 IMAD.IADD R157, R157, 0x1, -R7 ;  /* 0x000000019d9de824 */ /* 0x000fe200078e0a07 */
[C---:B------:R-:W-:Y:S01]  /*2950*/  ISETP.GT.U32.AND P6, PT, R7.reuse, R204, PT ;  /* 0x000000cc0700720c */ /* 0x040fe20003fc4070 */
[----:B------:R-:W-:Y:S02]  /*2960*/  IMAD.MOV R2, RZ, RZ, -R2 ;  /* 0x000000ffff027224 */ /* 0x000fe400078e0a02 */
[----:B------:R-:W-:Y:S01]  /*2970*/  @!P1 IMAD.MOV R151, RZ, RZ, -R151 ;  /* 0x000000ffff979224 */ /* 0x000fe200078e0a97 */
[C---:B------:R-:W-:Y:S01]  /*2980*/  ISETP.GT.U32.AND P1, PT, R7.reuse, R162, PT ;  /* 0x000000a20700720c */ /* 0x040fe20003f24070 */
[----:B------:R-:W-:Y:S02]  /*2990*/  IMAD R161, R7, R2, R161 ;  /* 0x0000000207a17224 */ /* 0x000fe400078e02a1 */
[----:B------:R-:W-:-:S04]  /*29a0*/  IMAD.HI.U32 R2, R6, R205, RZ ;  /* 0x000000cd06027227 */ /* 0x000fc800078e00ff */
[----:B------:R-:W-:Y:S01]  /*29b0*/  @!P5 IMAD.IADD R163, R163, 0x1, -R7 ;  /* 0x00000001a3a3d824 */ /* 0x000fe200078e0a07 */
[----:B------:R-:W-:Y:S01]  /*29c0*/  ISETP.GT.U32.AND P5, PT, R7, R161, PT ;  /* 0x000000a10700720c */ /* 0x000fe20003fa4070 */
[----:B------:R-:W-:Y:S02]  /*29d0*/  IMAD.MOV R4, RZ, RZ, -R2 ;  /* 0x000000ffff047224 */ /* 0x000fe400078e0a02 */
[----:B------:R-:W-:-:S04]  /*29e0*/  IMAD.HI.U32 R2, R6, R203, RZ ;  /* 0x000000cb06027227 */ /* 0x000fc800078e00ff */
[--C-:B------:R-:W-:Y:S02]  /*29f0*/  @!P6 IMAD.IADD R204, R204, 0x1, -R7.reuse ;  /* 0x00000001cccce824 */ /* 0x100fe400078e0a07 */
[----:B------:R-:W-:Y:S02]  /*2a00*/  IMAD.MOV R2, RZ, RZ, -R2 ;  /* 0x000000ffff027224 */ /* 0x000fe400078e0a02 */
[----:B------:R-:W-:Y:S01]  /*2a10*/  @!P1 IMAD.IADD R162, R162, 0x1, -R7 ;  /* 0x00000001a2a29824 */ /* 0x000fe200078e0a07 */
[C---:B------:R-:W-:Y:S01]  /*2a20*/  ISETP.GT.U32.AND P6, PT, R7.reuse, R204, PT ;  /* 0x000000cc0700720c */ /* 0x040fe20003fc4070 */
[----:B------:R-:W-:Y:S01]  /*2a30*/  IMAD R203, R7, R2, R203 ;  /* 0x0000000207cb7224 */ /* 0x000fe200078e02cb */
[----:B------:R-:W-:Y:S01]  /*2a40*/  ISETP.GE.AND P1, PT, R11, RZ, PT ;  /* 0x000000ff0b00720c */ /* 0x000fe20003f26270 */
[----:B------:R-:W-:Y:S01]  /*2a50*/  IMAD.HI.U32 R2, R6, R234, RZ ;  /* 0x000000ea06027227 */ /* 0x000fe200078e00ff */
[----:B------:R-:W-:-:S03]  /*2a60*/  IABS R11, R26 ;  /* 0x0000001a000b7213 */ /* 0x000fc60000000000 */
[----:B------:R-:W-:Y:S02]  /*2a70*/  @!P5 IMAD.IADD R161, R161, 0x1, -R7 ;  /* 0x00000001a1a1d824 */ /* 0x000fe400078e0a07 */
[----:B------:R-:W-:Y:S02]  /*2a80*/  IMAD.MOV R2, RZ, RZ, -R2 ;  /* 0x000000ffff027224 */ /* 0x000fe400078e0a02 */
[C---:B------:R-:W-:Y:S01]  /*2a90*/  IMAD R205, R7.reuse, R4, R205 ;  /* 0x0000000407cd7224 */ /* 0x040fe200078e02cd */
[C---:B------:R-:W-:Y:S01]  /*2aa0*/  ISETP.GT.U32.AND P5, PT, R7.reuse, R161, PT ;  /* 0x000000a10700720c */ /* 0x040fe20003fa4070 */
[C---:B------:R-:W-:Y:S02]  /*2ab0*/  IMAD R234, R7.reuse, R2, R234 ;  /* 0x0000000207ea7224 */ /* 0x040fe400078e02ea */
[----:B------:R-:W-:Y:S02]  /*2ac0*/  @!P6 IMAD.IADD R204, R204, 0x1, -R7 ;  /* 0x00000001cccce824 */ /* 0x000fe400078e0a07 */
[----:B------:R-:W-:Y:S01]  /*2ad0*/  IMAD.HI.U32 R3, R6, R10, RZ ;  /* 0x0000000a06037227 */ /* 0x000fe200078e00ff */
[----:B------:R-:W-:-:S03]  /*2ae0*/  ISETP.GT.U32.AND P6, PT, R7, R234, PT ;  /* 0x000000ea0700720c */ /* 0x000fc60003fc4070 */
[----:B------:R-:W-:-:S04]  /*2af0*/  IMAD.HI.U32 R4, R6, R11, RZ ;  /* 0x0000000b06047227 */ /* 0x000fc800078e00ff */
[----:B------:R-:W-:Y:S02]  /*2b00*/  IMAD.MOV R3, RZ, RZ, -R3 ;  /* 0x000000ffff037224 */ /* 0x000fe400078e0a03 */
[----:B------:R-:W-:Y:S02]  /*2b10*/  IMAD.MOV R4, RZ, RZ, -R4 ;  /* 0x000000ffff047224 */ /* 0x000fe400078e0a04 */
[----:B------:R-:W-:Y:S02]  /*2b20*/  IMAD R2, R7, R3, R10 ;  /* 0x0000000307027224 */ /* 0x000fe400078e020a */
[----:B------:R-:W-:Y:S01]  /*2b30*/  @!P5 IMAD.IADD R161, R161, 0x1, -R7 ;  /* 0x00000001a1a1d824 */ /* 0x000fe200078e0a07 */
[C---:B------:R-:W-:Y:S01]  /*2b40*/  ISETP.GT.U32.AND P5, PT, R7.reuse, R203, PT ;  /* 0x000000cb0700720c */ /* 0x040fe20003fa4070 */
[----:B------:R-:W-:Y:S01]  /*2b50*/  IMAD R3, R7, R4, R11 ;  /* 0x0000000407037224 */ /* 0x000fe200078e020b */
[----:B------:R-:W-:Y:S01]  /*2b60*/  LOP3.LUT R4, R216, 0xe0, RZ, 0xfc, !PT ;  /* 0x000000e0d8047812 */ /* 0x000fe200078efcff */
[----:B------:R-:W-:Y:S01]  /*2b70*/  @!P0 IMAD.MOV R144, RZ, RZ, -R144 ;  /* 0x000000ffff908224 */ /* 0x000fe200078e0a90 */
[----:B------:R-:W-:Y:S01]  /*2b80*/  ISETP.GE.AND P0, PT, R5, RZ, PT ;  /* 0x000000ff0500720c */ /* 0x000fe20003f06270 */
[----:B------:R-:W-:Y:S01]  /*2b90*/  @!P6 IMAD.IADD R234, R234, 0x1, -R7 ;  /* 0x00000001eaeae824 */ /* 0x000fe200078e0a07 */
[----:B------:R-:W-:Y:S01]  /*2ba0*/  ISETP.GT.U32.AND P6, PT, R7, R3, PT ;  /* 0x000000030700720c */ /* 0x000fe20003fc4070 */
[----:B------:R-:W-:Y:S01]  /*2bb0*/  @!P3 IMAD.MOV R159, RZ, RZ, -R159 ;  /* 0x000000ffff9fb224 */ /* 0x000fe200078e0a9f */
[----:B------:R-:W-:Y:S01]  /*2bc0*/  LOP3.LUT R5, R216, 0xd8, RZ, 0xfc, !PT ;  /* 0x000000d8d8057812 */ /* 0x000fe200078efcff */
[----:B------:R-:W-:Y:S01]  /*2bd0*/  @!P4 IMAD.MOV R153, RZ, RZ, -R153 ;  /* 0x000000ffff99c224 */ /* 0x000fe200078e0a99 */
[----:B------:R-:W-:Y:S01]  /*2be0*/  IABS R210, R4 ;  /* 0x0000000400d27213 */ /* 0x000fe20000000000 */
[----:B------:R-:W-:Y:S01]  /*2bf0*/  IMAD.HI.U32 R11, R6, R211, RZ ;  /* 0x000000d3060b7227 */ /* 0x000fe200078e00ff */
[----:B------:R-:W-:-:S02]  /*2c00*/  IABS R209, R5 ;  /* 0x0000000500d17213 */ /* 0x000fc40000000000 */
[----:B------:R-:W-:Y:S01]  /*2c10*/  ISETP.GE.AND P3, PT, R12, RZ, PT ;  /* 0x000000ff0c00720c */ /* 0x000fe20003f66270 */
[----:B------:R-:W-:Y:S02]  /*2c20*/  @!P5 IMAD.IADD R203, R203, 0x1, -R7 ;  /* 0x00000001cbcbd824 */ /* 0x000fe400078e0a07 */
[----:B------:R-:W-:-:S03]  /*2c30*/  IMAD.HI.U32 R10, R6, R209, RZ ;  /* 0x000000d1060a7227 */ /* 0x000fc600078e00ff */
[----:B------:R-:W-:Y:S01]  /*2c40*/  ISETP.GT.U32.AND P5, PT, R7, R203, PT ;  /* 0x000000cb0700720c */ /* 0x000fe20003fa4070 */
[----:B------:R-:W-:Y:S01]  /*2c50*/  @!P6 IMAD.IADD R3, R3, 0x1, -R7 ;  /* 0x000000010303e824 */ /* 0x000fe200078e0a07 */
[C---:B------:R-:W-:Y:S01]  /*2c60*/  ISETP.GT.U32.AND P6, PT, R7.reuse, R234, PT ;  /* 0x000000ea0700720c */ /* 0x040fe20003fc4070 */
[----:B------:R-:W-:Y:S02]  /*2c70*/  IMAD.MOV R12, RZ, RZ, -R10 ;  /* 0x000000ffff0c7224 */ /* 0x000fe400078e0a0a */
[----:B------:R-:W-:Y:S01]  /*2c80*/  IMAD.HI.U32 R10, R6, R210, RZ ;  /* 0x000000d2060a7227 */ /* 0x000fe200078e00ff */
[----:B------:R-:W-:-:S03]  /*2c90*/  ISETP.GT.U32.AND P4, PT, R7, R3, PT ;  /* 0x000000030700720c */ /* 0x000fc60003f84070 */
[----:B------:R-:W-:Y:S02]  /*2ca0*/  IMAD.MOV R10, RZ, RZ, -R10 ;  /* 0x000000ffff0a7224 */ /* 0x000fe400078e0a0a */
[C---:B------:R-:W-:Y:S02]  /*2cb0*/  IMAD R209, R7.reuse, R12, R209 ;  /* 0x0000000c07d17224 */ /* 0x040fe400078e02d1 */
[----:B------:R-:W-:Y:S01]  /*2cc0*/  IMAD R210, R7, R10, R210 ;  /* 0x0000000a07d27224 */ /* 0x000fe200078e02d2 */
[----:B------:R-:W-:Y:S01]  /*2cd0*/  LOP3.LUT R10, R248, 0x7f, RZ, 0xc0, !PT ;  /* 0x0000007ff80a7812 */ /* 0x000fe200078ec0ff */
[----:B------:R-:W-:Y:S02]  /*2ce0*/  IMAD.MOV R12, RZ, RZ, -R11 ;  /* 0x000000ffff0c7224 */ /* 0x000fe400078e0a0b */
[--C-:B------:R-:W-:Y:S01]  /*2cf0*/  @!P5 IMAD.IADD R203, R203, 0x1, -R7.reuse ;  /* 0x00000001cbcbd824 */ /* 0x100fe200078e0a07 */
[C---:B------:R-:W-:Y:S01]  /*2d00*/  ISETP.GT.U32.AND P5, PT, R7.reuse, R2, PT ;  /* 0x000000020700720c */ /* 0x040fe20003fa4070 */
[----:B------:R-:W-:Y:S01]  /*2d10*/  @!P6 IMAD.IADD R234, R234, 0x1, -R7 ;  /* 0x00000001eaeae824 */ /* 0x000fe200078e0a07 */
[C---:B------:R-:W-:Y:S01]  /*2d20*/  ISETP.GT.U32.AND P6, PT, R7.reuse, R210, PT ;  /* 0x000000d20700720c */ /* 0x040fe20003fc4070 */
[----:B------:R-:W-:-:S02]  /*2d30*/  IMAD R211, R7, R12, R211 ;  /* 0x0000000c07d37224 */ /* 0x000fc400078e02d3 */
[----:B------:R-:W-:Y:S02]  /*2d40*/  @!P4 IMAD.IADD R3, R3, 0x1, -R7 ;  /* 0x000000010303c824 */ /* 0x000fe400078e0a07 */
[----:B------:R-:W-:Y:S01]  /*2d50*/  @!P1 IMAD.MOV R155, RZ, RZ, -R155 ;  /* 0x000000ffff9b9224 */ /* 0x000fe200078e0a9b */
[----:B------:R-:W-:Y:S01]  /*2d60*/  ISETP.GT.U32.AND P4, PT, R7, R211, PT ;  /* 0x000000d30700720c */ /* 0x000fe20003f84070 */
[----:B------:R-:W-:-:S04]  /*2d70*/  IMAD.HI.U32 R11, R6, R212, RZ ;  /* 0x000000d4060b7227 */ /* 0x000fc800078e00ff */
[--C-:B------:R-:W-:Y:S01]  /*2d80*/  @!P5 IMAD.IADD R2, R2, 0x1, -R7.reuse ;  /* 0x000000010202d824 */ /* 0x100fe200078e0a07 */
[C---:B------:R-:W-:Y:S01]  /*2d90*/  ISETP.GT.U32.AND P5, PT, R7.reuse, R209, PT ;  /* 0x000000d10700720c */ /* 0x040fe20003fa4070 */
[----:B------:R-:W-:Y:S02]  /*2da0*/  @!P6 IMAD.IADD R210, R210, 0x1, -R7 ;  /* 0x00000001d2d2e824 */ /* 0x000fe400078e0a07 */
[----:B------:R-:W-:Y:S01]  /*2db0*/  IMAD.MOV R11, RZ, RZ, -R11 ;  /* 0x000000ffff0b7224 */ /* 0x000fe200078e0a0b */
[C---:B------:R-:W-:Y:S01]  /*2dc0*/  ISETP.GT.U32.AND P1, PT, R7.reuse, R2, PT ;  /* 0x000000020700720c */ /* 0x040fe20003f24070 */
[----:B------:R-:W-:Y:S01]  /*2dd0*/  IMAD.HI.U32 R12, R6, R213, RZ ;  /* 0x000000d5060c7227 */ /* 0x000fe200078e00ff */
[----:B------:R-:W-:-:S03]  /*2de0*/  ISETP.GT.U32.AND P6, PT, R7, R210, PT ;  /* 0x000000d20700720c */ /* 0x000fc60003fc4070 */
[--C-:B------:R-:W-:Y:S02]  /*2df0*/  @!P4 IMAD.IADD R211, R211, 0x1, -R7.reuse ;  /* 0x00000001d3d3c824 */ /* 0x100fe400078e0a07 */
[C---:B------:R-:W-:Y:S02]  /*2e00*/  IMAD R212, R7.reuse, R11, R212 ;  /* 0x0000000b07d47224 */ /* 0x040fe400078e02d4 */
[----:B------:R-:W-:Y:S01]  /*2e10*/  IMAD.MOV R12, RZ, RZ, -R12 ;  /* 0x000000ffff0c7224 */ /* 0x000fe200078e0a0c */
[----:B------:R-:W-:Y:S01]  /*2e20*/  ISETP.GT.U32.AND P4, PT, R7, R211, PT ;  /* 0x000000d30700720c */ /* 0x000fe20003f84070 */
[----:B------:R-:W-:Y:S02]  /*2e30*/  IMAD R28, R9, 0x100, R10 ;  /* 0x00000100091c7824 */ /* 0x000fe400078e020a */
[--C-:B------:R-:W-:Y:S01]  /*2e40*/  @!P1 IMAD.IADD R2, R2, 0x1, -R7.reuse ;  /* 0x0000000102029824 */ /* 0x100fe200078e0a07 */
[----:B------:R-:W-:Y:S01]  /*2e50*/  ISETP.NE.U32.AND P1, PT, R10, RZ, PT ;  /* 0x000000ff0a00720c */ /* 0x000fe20003f25070 */
[----:B------:R-:W-:Y:S01]  /*2e60*/  @!P6 IMAD.IADD R210, R210, 0x1, -R7 ;  /* 0x00000001d2d2e824 */ /* 0x000fe200078e0a07 */
[C---:B------:R-:W-:Y:S01]  /*2e70*/  ISETP.GT.U32.AND P6, PT, R7.reuse, R212, PT ;  /* 0x000000d40700720c */ /* 0x040fe20003fc4070 */
[----:B------:R-:W-:Y:S01]  /*2e80*/  IMAD R213, R7, R12, R213 ;  /* 0x0000000c07d57224 */ /* 0x000fe200078e02d5 */
[----:B------:R-:W-:Y:S01]  /*2e90*/  STL [R1+0x188], R28 ;  /* 0x0001881c01007387 */ /* 0x000fe20000100800 */
[----:B------:R-:W-:-:S03]  /*2ea0*/  IMAD.HI.U32 R10, R6, R218, RZ ;  /* 0x000000da060a7227 */ /* 0x000fc600078e00ff */
[----:B------:R-:W1:Y:S01]  /*2eb0*/  LDS R12, [UR9] ;  /* 0x00000009ff0c7984 */ /* 0x000e620008000800 */
[--C-:B------:R-:W-:Y:S02]  /*2ec0*/  @!P5 IMAD.IADD R209, R209, 0x1, -R7.reuse ;  /* 0x00000001d1d1d824 */ /* 0x100fe400078e0a07 */
[--C-:B------:R-:W-:Y:S01]  /*2ed0*/  @!P4 IMAD.IADD R211, R211, 0x1, -R7.reuse ;  /* 0x00000001d3d3c824 */ /* 0x100fe200078e0a07 */
[C---:B------:R-:W-:Y:S01]  /*2ee0*/  ISETP.GT.U32.AND P4, PT, R7.reuse, R213, PT ;  /* 0x000000d50700720c */ /* 0x040fe20003f84070 */
[--C-:B------:R-:W-:Y:S01]  /*2ef0*/  @!P2 IMAD.IADD R154, R154, 0x1, -R7.reuse ;  /* 0x000000019a9aa824 */ /* 0x100fe200078e0a07 */
[C---:B------:R-:W-:Y:S01]  /*2f00*/  ISETP.GT.U32.AND P5, PT, R7.reuse, R209, PT ;  /* 0x000000d10700720c */ /* 0x040fe20003fa4070 */
[----:B------:R-:W-:Y:S02]  /*2f10*/  IMAD.MOV R10, RZ, RZ, -R10 ;  /* 0x000000ffff0a7224 */ /* 0x000fe400078e0a0a */
[----:B------:R-:W-:Y:S01]  /*2f20*/  @!P6 IMAD.IADD R212, R212, 0x1, -R7 ;  /* 0x00000001d4d4e824 */ /* 0x000fe200078e0a07 */
[C---:B------:R-:W-:Y:S01]  /*2f30*/  ISETP.GT.U32.AND P2, PT, R7.reuse, R154, PT ;  /* 0x0000009a0700720c */ /* 0x040fe20003f44070 */
[----:B------:R-:W-:-:S02]  /*2f40*/  IMAD R218, R7, R10, R218 ;  /* 0x0000000a07da7224 */ /* 0x000fc400078e02da */
[----:B------:R-:W-:-:S03]  /*2f50*/  IMAD.HI.U32 R9, R6, R160, RZ ;  /* 0x000000a006097227 */ /* 0x000fc600078e00ff */
[----:B------:R-:W-:Y:S01]  /*2f60*/  ISETP.GT.U32.AND P6, PT, R7, R218, PT ;  /* 0x000000da0700720c */ /* 0x000fe20003fc4070 */
[--C-:B------:R-:W-:Y:S01]  /*2f70*/  @!P4 IMAD.IADD R213, R213, 0x1, -R7.reuse ;  /* 0x00000001d5d5c824 */ /* 0x100fe200078e0a07 */
[----:B------:R-:W-:Y:S01]  /*2f80*/  ISETP.GT.U32.AND P4, PT, R7, R212, PT ;  /* 0x000000d40700720c */ /* 0x000fe20003f84070 */
[--C-:B------:R-:W-:Y:S01]  /*2f90*/  @!P5 IMAD.IADD R209, R209, 0x1, -R7.reuse ;  /* 0x00000001d1d1d824 */ /* 0x100fe200078e0a07 */
[----:B------:R-:W-:Y:S01]  /*2fa0*/  ISETP.GE.AND P5, PT, R216, RZ, PT ;  /* 0x000000ffd800720c */ /* 0x000fe20003fa6270 */
[----:B------:R-:W-:Y:S01]  /*2fb0*/  @!P3 IMAD.MOV R146, RZ, RZ, -R146 ;  /* 0x000000ffff92b224 */ /* 0x000fe200078e0a92 */
[C---:B------:R-:W-:Y:S01]  /*2fc0*/  ISETP.GT.U32.AND P3, PT, R7.reuse, R213, PT ;  /* 0x000000d50700720c */ /* 0x040fe20003f64070 */
[----:B------:R-:W-:Y:S01]  /*2fd0*/  @!P2 IMAD.IADD R154, R154, 0x1, -R7 ;  /* 0x000000019a9aa824 */ /* 0x000fe200078e0a07 */
[----:B------:R-:W-:Y:S01]  /*2fe0*/  ISETP.GT.U32.AND P2, PT, R7, R205, PT ;  /* 0x000000cd0700720c */ /* 0x000fe20003f44070 */
[----:B------:R-:W-:Y:S01]  /*2ff0*/  IMAD.MOV R11, RZ, RZ, -R9 ;  /* 0x000000ffff0b7224 */ /* 0x000fe200078e0a09 */
[----:B------:R-:W-:Y:S01]  /*3000*/  LOP3.LUT R216, R216, 0xf8, RZ, 0xfc, !PT ;  /* 0x000000f8d8d87812 */ /* 0x000fe200078efcff */
[----:B------:R-:W-:-:S03]  /*3010*/  IMAD.HI.U32 R9, R6, R156, RZ ;  /* 0x0000009c06097227 */ /* 0x000fc600078e00ff */
[----:B------:R-:W-:Y:S01]  /*3020*/  IABS R152, R216 ;  /* 0x000000d800987213 */ /* 0x000fe20000000000 */
[----:B------:R-:W-:Y:S02]  /*3030*/  @!P6 IMAD.IADD R218, R218, 0x1, -R7 ;  /* 0x00000001dadae824 */ /* 0x000fe400078e0a07 */
[----:B------:R-:W-:Y:S02]  /*3040*/  IMAD.MOV R9, RZ, RZ, -R9 ;  /* 0x000000ffff097224 */ /* 0x000fe400078e0a09 */
[C---:B------:R-:W-:Y:S01]  /*3050*/  IMAD R160, R7.reuse, R11, R160 ;  /* 0x0000000b07a07224 */ /* 0x040fe200078e02a0 */
[----:B------:R-:W-:Y:S01]  /*3060*/  ISETP.GT.U32.AND P6, PT, R7, R218, PT ;  /* 0x000000da0700720c */ /* 0x000fe20003fc4070 */
[----:B------:R-:W-:Y:S01]  /*3070*/  IMAD.HI.U32 R10, R6, R152, RZ ;  /* 0x00000098060a7227 */ /* 0x000fe200078e00ff */
[----:B-1----:R-:W-:-:S03]  /*3080*/  R2UR UR8, R12 ;  /* 0x000000000c0872ca */ /* 0x002fc600000e0000 */
[----:B------:R-:W-:Y:S01]  /*3090*/  IMAD R156, R7, R9, R156 ;  /* 0x00000009079c7224 */ /* 0x000fe200078e029c */
[----:B------:R-:W-:Y:S01]  /*30a0*/  IABS R9, R28 ;  /* 0x0000001c00097213 */ /* 0x000fe20000000000 */
[--C-:B------:R-:W-:Y:S01]  /*30b0*/  @!P3 IMAD.IADD R213, R213, 0x1, -R7.reuse ;  /* 0x00000001d5d5b824 */ /* 0x100fe200078e0a07 */
[----:B------:R-:W-:Y:S01]  /*30c0*/  ISETP.GT.U32.AND P3, PT, R7, R160, PT ;  /* 0x000000a00700720c */ /* 0x000fe20003f64070 */
[--C-:B------:R-:W-:Y:S02]  /*30d0*/  @!P2 IMAD.IADD R205, R205, 0x1, -R7.reuse ;  /* 0x00000001cdcda824 */ /* 0x100fe400078e0a07 */
[----:B------:R-:W-:Y:S02]  /*30e0*/  IMAD.MOV R10, RZ, RZ, -R10 ;  /* 0x000000ffff0a7224 */ /* 0x000fe400078e0a0a */
[----:B------:R-:W-:Y:S01]  /*30f0*/  @!P4 IMAD.IADD R212, R212, 0x1, -R7 ;  /* 0x00000001d4d4c824 */ /* 0x000fe200078e0a07 */
[C---:B------:R-:W-:Y:S01]  /*3100*/  ISETP.GT.U32.AND P4, PT, R7.reuse, R156, PT ;  /* 0x0000009c0700720c */ /* 0x040fe20003f84070 */
[----:B------:R-:W-:Y:S01]  /*3110*/  IMAD.HI.U32 R11, R6, R158, RZ ;  /* 0x0000009e060b7227 */ /* 0x000fe200078e00ff */
[----:B------:R-:W-:-:S03]  /*3120*/  ISETP.GT.U32.AND P2, PT, R7, R205, PT ;  /* 0x000000cd0700720c */ /* 0x000fc60003f44070 */
[C---:B------:R-:W-:Y:S02]  /*3130*/  IMAD R152, R7.reuse, R10, R152 ;  /* 0x0000000a07987224 */ /* 0x040fe400078e0298 */
[----:B------:R-:W-:Y:S02]  /*3140*/  IMAD.MOV R11, RZ, RZ, -R11 ;  /* 0x000000ffff0b7224 */ /* 0x000fe400078e0a0b */
[--C-:B------:R-:W-:Y:S01]  /*3150*/  @!P6 IMAD.IADD R218, R218, 0x1, -R7.reuse ;  /* 0x00000001dadae824 */ /* 0x100fe200078e0a07 */
[----:B------:R-:W-:Y:S01]  /*3160*/  ISETP.GT.U32.AND P6, PT, R7, R152, PT ;  /* 0x000000980700720c */ /* 0x000fe20003fc4070 */
[----:B------:R-:W-:Y:S02]  /*3170*/  VIADD R219, R219, 0xdc ;  /* 0x000000dcdbdb7836 */ /* 0x000fe40000000000 */
[C---:B------:R-:W-:Y:S02]  /*3180*/  IMAD R158, R7.reuse, R11, R158 ;  /* 0x0000000b079e7224 */ /* 0x040fe400078e029e */
[--C-:B------:R-:W-:Y:S01]  /*3190*/  @!P3 IMAD.IADD R160, R160, 0x1, -R7.reuse ;  /* 0x00000001a0a0b824 */ /* 0x100fe200078e0a07 */
[----:B------:R-:W-:Y:S01]  /*31a0*/  IABS R148, R219 ;  /* 0x000000db00947213 */ /* 0x000fe20000000000 */
[----:B------:R-:W-:Y:S01]  /*31b0*/  @!P4 IMAD.IADD R156, R156, 0x1, -R7 ;  /* 0x000000019c9cc824 */ /* 0x000fe200078e0a07 */
[----:B------:R-:W-:Y:S01]  /*31c0*/  BAR.SYNC.DEFER_BLOCKING 0x0 ;  /* 0x0000000000007b1d */ /* 0x000fe20000010000 */
[C---:B------:R-:W-:Y:S01]  /*31d0*/  ISETP.GT.U32.AND P4, PT, R7.reuse, R158, PT ;  /* 0x0000009e0700720c */ /* 0x040fe20003f84070 */
[----:B------:R-:W-:Y:S01]  /*31e0*/  @!P0 IMAD.MOV R147, RZ, RZ, -R147 ;  /* 0x000000ffff938224 */ /* 0x000fe200078e0a93 */
[----:B------:R-:W-:Y:S01]  /*31f0*/  ISETP.GT.U32.AND P0, PT, R7, R160, PT ;  /* 0x000000a00700720c */ /* 0x000fe20003f04070 */
[----:B------:R-:W-:Y:S01]  /*3200*/  @!P2 IMAD.IADD R205, R205, 0x1, -R7 ;  /* 0x00000001cdcda824 */ /* 0x000fe200078e0a07 */
[----:B------:R-:W-:Y:S01]  /*3210*/  ISETP.GE.AND P2, PT, R13, RZ, PT ;  /* 0x000000ff0d00720c */ /* 0x000fe20003f46270 */
[----:B------:R-:W-:Y:S01]  /*3220*/  IMAD.HI.U32 R6, R6, R148, RZ ;  /* 0x0000009406067227 */ /* 0x000fe200078e00ff */
[----:B------:R-:W-:-:S03]  /*3230*/  ISETP.GE.AND P3, PT, R14, RZ, PT ;  /* 0x000000ff0e00720c */ /* 0x000fc60003f66270 */
[----:B------:R-:W-:Y:S02]  /*3240*/  VIADD R27, R28, 0x80 ;  /* 0x000000801c1b7836 */ /* 0x000fe40000000000 */
[----:B------:R-:W-:Y:S01]  /*3250*/  @!P6 IMAD.IADD R152, R152, 0x1, -R7 ;  /* 0x000000019898e824 */ /* 0x000fe200078e0a07 */
[C---:B------:R-:W-:Y:S01]  /*3260*/  ISETP.GT.U32.AND P6, PT, R7.reuse, R156, PT ;  /* 0x0000009c0700720c */ /* 0x040fe20003fc4070 */
[----:B------:R-:W-:Y:S01]  /*3270*/  IMAD.MOV R10, RZ, RZ, -R6 ;  /* 0x000000ffff0a7224 */ /* 0x000fe200078e0a06 */
[----:B------:R-:W-:Y:S01]  /*3280*/  IABS R11, R27 ;  /* 0x0000001b000b7213 */ /* 0x000fe20000000000 */
[----:B------:R-:W-:Y:S01]  /*3290*/  IMAD.HI.U32 R6, R8, R9, RZ ;  /* 0x0000000908067227 */ /* 0x000fe200078e00ff */
[----:B------:R1:W-:Y:S03]  /*32a0*/  STL [R1+0x18c], R27 ;  /* 0x00018c1b01007387 */ /* 0x0003e60000100800 */
[----:B------:R-:W-:-:S02]  /*32b0*/  IMAD R148, R7, R10, R148 ;  /* 0x0000000a07947224 */ /* 0x000fc400078e0294 */
[----:B------:R-:W-:Y:S02]  /*32c0*/  IMAD.MOV R6, RZ, RZ, -R6 ;  /* 0x000000ffff067224 */ /* 0x000fe400078e0a06 */
[----:B------:R-:W-:Y:S01]  /*32d0*/  @!P4 IMAD.IADD R158, R158, 0x1, -R7 ;  /* 0x000000019e9ec824 */ /* 0x000fe200078e0a07 */
[----:B------:R-:W-:Y:S01]  /*32e0*/  ISETP.GT.U32.AND P4, PT, R7, R152, PT ;  /* 0x000000980700720c */ /* 0x000fe20003f84070 */
[----:B------:R-:W-:-:S04]  /*32f0*/  IMAD.HI.U32 R8, R8, R11, RZ ;  /* 0x0000000b08087227 */ /* 0x000fc800078e00ff */
[----:B------:R-:W-:Y:S01]  /*3300*/  @!P0 IMAD.IADD R160, R160, 0x1, -R7 ;  /* 0x00000001a0a08824 */ /* 0x000fe200078e0a07 */
[C---:B------:R-:W-:Y:S01]  /*3310*/  ISETP.GT.U32.AND P0, PT, R7.reuse, R148, PT ;  /* 0x000000940700720c */ /* 0x040fe20003f04070 */
[----:B------:R-:W-:Y:S02]  /*3320*/  IMAD R9, R0, R6, R9 ;  /* 0x0000000600097224 */ /* 0x000fe400078e0209 */
[----:B------:R-:W-:Y:S01]  /*3330*/  @!P2 IMAD.MOV R145, RZ, RZ, -R145 ;  /* 0x000000ffff91a224 */ /* 0x000fe200078e0a91 */
[----:B------:R-:W-:Y:S01]  /*3340*/  ISETP.GT.U32.AND P2, PT, R7, R158, PT ;  /* 0x0000009e0700720c */ /* 0x000fe20003f44070 */
[----:B------:R-:W-:Y:S02]  /*3350*/  IMAD.MOV R8, RZ, RZ, -R8 ;  /* 0x000000ffff087224 */ /* 0x000fe400078e0a08 */
[----:B------:R-:W-:Y:S01]  /*3360*/  @!P6 IMAD.IADD R156, R156, 0x1, -R7 ;  /* 0x000000019c9ce824 */ /* 0x000fe200078e0a07 */
[C---:B------:R-:W-:Y:S01]  /*3370*/  ISETP.GT.U32.AND P6, PT, R0.reuse, R9, PT ;  /* 0x000000090000720c */ /* 0x040fe20003fc4070 */
[----:B------:R-:W-:-:S02]  /*3380*/  IMAD R11, R0, R8, R11 ;  /* 0x00000008000b7224 */ /* 0x000fc400078e020b */
[----:B------:R-:W-:Y:S01]  /*3390*/  @!P3 IMAD.MOV R165, RZ, RZ, -R165 ;  /* 0x000000ffffa5b224 */ /* 0x000fe200078e0aa5 */
[----:B------:R-:W-:Y:S01]  /*33a0*/  ISETP.GE.AND P3, PT, R15, RZ, PT ;  /* 0x000000ff0f00720c */ /* 0x000fe20003f66270 */
[--C-:B------:R-:W-:Y:S01]  /*33b0*/  @!P4 IMAD.IADD R152, R152, 0x1, -R7.reuse ;  /* 0x000000019898c824 */ /* 0x100fe200078e0a07 */
[----:B------:R-:W-:Y:S01]  /*33c0*/  ISETP.GT.U32.AND P4, PT, R0, R11, PT ;  /* 0x0000000b0000720c */ /* 0x000fe20003f84070 */
[--C-:B------:R-:W-:Y:S02]  /*33d0*/  @!P0 IMAD.IADD R148, R148, 0x1, -R7.reuse ;  /* 0x0000000194948824 */ /* 0x100fe400078e0a07 */
[----:B------:R-:W-:Y:S01]  /*33e0*/  @!P2 IMAD.IADD R158, R158, 0x1, -R7 ;  /* 0x000000019e9ea824 */ /* 0x000fe200078e0a07 */
[----:B------:R-:W-:Y:S01]  /*33f0*/  ISETP.GE.AND P2, PT, R17, RZ, PT ;  /* 0x000000ff1100720c */ /* 0x000fe20003f46270 */
[----:B------:R-:W-:Y:S01]  /*3400*/  @!P5 IMAD.MOV R160, RZ, RZ, -R160 ;  /* 0x000000ffffa0d224 */ /* 0x000fe200078e0aa0 */
[----:B------:R-:W-:Y:S01]  /*3410*/  ISETP.GE.AND P5, PT, R16, RZ, PT ;  /* 0x000000ff1000720c */ /* 0x000fe20003fa6270 */
[----:B------:R-:W-:Y:S01]  /*3420*/  @!P6 IMAD.IADD R9, R9, 0x1, -R0 ;  /* 0x000000010909e824 */ /* 0x000fe200078e0a00 */
[----:B------:R-:W-:Y:S01]  /*3430*/  ISETP.GT.U32.AND P0, PT, R7, R148, PT ;  /* 0x000000940700720c */ /* 0x000fe20003f04070 */
[----:B------:R-:W-:Y:S01]  /*3440*/  VIADD R6, R250, 0xffffffec ;  /* 0xffffffecfa067836 */ /* 0x000fe20000000000 */
[----:B------:R-:W-:Y:S01]  /*3450*/  ISETP.GE.AND P6, PT, R19, RZ, PT ;  /* 0x000000ff1300720c */ /* 0x000fe20003fc6270 */
[----:B------:R-:W-:Y:S01]  /*3460*/  @!P3 IMAD.MOV R164, RZ, RZ, -R164 ;  /* 0x000000ffffa4b224 */ /* 0x000fe200078e0aa4 */
[----:B------:R-:W-:Y:S01]  /*3470*/  ISETP.GE.AND P3, PT, R18, RZ, PT ;  /* 0x000000ff1200720c */ /* 0x000fe20003f66270 */
[----:B------:R-:W-:Y:S01]  /*3480*/  @!P4 IMAD.IADD R11, R11, 0x1, -R0 ;  /* 0x000000010b0bc824 */ /* 0x000fe200078e0a00 */
[----:B------:R-:W-:Y:S01]  /*3490*/  ISETP.GT.U32.AND P4, PT, R0, R9, PT ;  /* 0x000000090000720c */ /* 0x000fe20003f84070 */
[----:B------:R-:W-:-:S02]  /*34a0*/  VIADD R14, R250, 0xffffffe6 ;  /* 0xffffffe6fa0e7836 */ /* 0x000fc40000000000 */
[----:B------:R-:W-:Y:S01]  /*34b0*/  @!P2 IMAD.MOV R162, RZ, RZ, -R162 ;  /* 0x000000ffffa2a224 */ /* 0x000fe200078e0aa2 */
[----:B------:R-:W-:Y:S01]  /*34c0*/  ISETP.GT.U32.AND P2, PT, R0, R11, PT ;  /* 0x0000000b0000720c */ /* 0x000fe20003f44070 */
[----:B------:R-:W-:Y:S01]  /*34d0*/  @!P5 IMAD.MOV R163, RZ, RZ, -R163 ;  /* 0x000000ffffa3d224 */ /* 0x000fe200078e0aa3 */
[----:B------:R-:W-:Y:S01]  /*34e0*/  ISETP.GE.AND P5, PT, R20, RZ, PT ;  /* 0x000000ff1400720c */ /* 0x000fe20003fa6270 */
[----:B------:R-:W-:Y:S01]  /*34f0*/  @!P0 IMAD.IADD R148, R148, 0x1, -R7 ;  /* 0x0000000194948824 */ /* 0x000fe200078e0a07 */
[----:B------:R-:W-:Y:S01]  /*3500*/  ISETP.GE.AND P0, PT, R28, RZ, PT ;  /* 0x000000ff1c00720c */ /* 0x000fe20003f06270 */
[----:B------:R-:W-:Y:S01]  /*3510*/  @!P6 IMAD.MOV R157, RZ, RZ, -R157 ;  /* 0x000000ffff9de224 */ /* 0x000fe200078e0a9d */
[----:B------:R-:W-:Y:S01]  /*3520*/  ISETP.GE.AND P6, PT, R27, RZ, PT ;  /* 0x000000ff1b00720c */ /* 0x000fe20003fc6270 */
[----:B------:R-:W-:Y:S01]  /*3530*/  @!P3 IMAD.MOV R154, RZ, RZ, -R154 ;  /* 0x000000ffff9ab224 */ /* 0x000fe200078e0a9a */
[----:B------:R-:W-:Y:S01]  /*3540*/  ISETP.GE.AND P3, PT, R21, RZ, PT ;  /* 0x000000ff1500720c */ /* 0x000fe20003f66270 */
[----:B------:R-:W-:Y:S01]  /*3550*/  @!P4 IMAD.IADD R9, R9, 0x1, -R0 ;  /* 0x000000010909c824 */ /* 0x000fe200078e0a00 */
[----:B------:R-:W-:Y:S01]  /*3560*/  ISETP.GE.AND P4, PT, R22, RZ, PT ;  /* 0x000000ff1600720c */ /* 0x000fe20003f86270 */
[----:B------:R-:W-:-:S02]  /*3570*/  VIADD R7, R250, 0xffffffee ;  /* 0xffffffeefa077836 */ /* 0x000fc40000000000 */
[----:B------:R-:W-:Y:S01]  /*3580*/  @!P2 IMAD.IADD R11, R11, 0x1, -R0 ;  /* 0x000000010b0ba824 */ /* 0x000fe200078e0a00 */
[----:B------:R-:W-:Y:S01]  /*3590*/  ISETP.GE.AND P2, PT, R23, RZ, PT ;  /* 0x000000ff1700720c */ /* 0x000fe20003f46270 */
[----:B------:R-:W-:Y:S01]  /*35a0*/  @!P5 IMAD.MOV R161, RZ, RZ, -R161 ;  /* 0x000000ffffa1d224 */ /* 0x000fe200078e0aa1 */
[----:B------:R-:W-:Y:S01]  /*35b0*/  ISETP.NE.AND P5, PT, R174, RZ, PT ;  /* 0x000000ffae00720c */ /* 0x000fe20003fa5270 */
[----:B------:R-:W-:Y:S01]  /*35c0*/  @!P0 IMAD.MOV R9, RZ, RZ, -R9 ;  /* 0x000000ffff098224 */ /* 0x000fe200078e0a09 */
[----:B------:R-:W-:Y:S01]  /*35d0*/  LOP3.LUT R174, RZ, R174, RZ, 0x33, !PT ;  /* 0x000000aeffae7212 */ /* 0x000fe200078e33ff */
[----:B------:R-:W-:Y:S01]  /*35e0*/  @!P6 IMAD.MOV R11, RZ, RZ, -R11 ;  /* 0x000000ffff0be224 */ /* 0x000fe200078e0a0b */
[----:B------:R-:W-:Y:S01]  /*35f0*/  ISETP.GE.AND P0, PT, R24, RZ, PT ;  /* 0x000000ff1800720c */ /* 0x000fe20003f06270 */
[----:B------:R-:W-:Y:S01]  /*3600*/  VIADD R0, R250, 0xffffffed ;  /* 0xffffffedfa007836 */ /* 0x000fe20000000000 */
[C---:B------:R-:W-:Y:S01]  /*3610*/  SEL R22, R174.reuse, R9, !P5 ;  /* 0x00000009ae167207 */ /* 0x040fe20006800000 */
[----:B------:R-:W-:Y:S01]  /*3620*/  @!P3 IMAD.MOV R205, RZ, RZ, -R205 ;  /* 0x000000ffffcdb224 */ /* 0x000fe200078e0acd */
[----:B------:R-:W-:Y:S01]  /*3630*/  SEL R174, R174, R11, !P5 ;  /* 0x0000000baeae7207 */ /* 0x000fe20006800000 */
[----:B------:R-:W-:Y:S01]  /*3640*/  @!P4 IMAD.MOV R204, RZ, RZ, -R204 ;  /* 0x000000ffffccc224 */ /* 0x000fe200078e0acc */
[----:B------:R-:W-:Y:S01]  /*3650*/  ISETP.GE.U32.AND P5, PT, R0, 0x7fffffce, PT ;  /* 0x7fffffce0000780c */ /* 0x000fe20003fa6070 */
[----:B------:R-:W-:Y:S01]  /*3660*/  VIADD R0, R250, 0xffffffe9 ;  /* 0xffffffe9fa007836 */ /* 0x000fe20000000000 */
[----:B------:R-:W-:Y:S01]  /*3670*/  ISETP.GE.U32.AND P3, PT, R6, 0x7fffffcd, PT ;  /* 0x7fffffcd0600780c */ /* 0x000fe20003f66070 */
[C---:B------:R-:W-:Y:S01]  /*3680*/  VIADD R6, R250.reuse, 0xffffffe8 ;  /* 0xffffffe8fa067836 */ /* 0x040fe20000000000 */
[----:B------:R-:W-:Y:S01]  /*3690*/  ISETP.GE.U32.AND P4, PT, R7, 0x7fffffcf, PT ;  /* 0x7fffffcf0700780c */ /* 0x000fe20003f86070 */
[C---:B------:R-:W-:Y:S01]  /*36a0*/  VIADD R9, R250.reuse, 0xffffffea ;  /* 0xffffffeafa097836 */ /* 0x040fe20000000000 */
[----:B------:R-:W-:Y:S01]  /*36b0*/  SEL R8, RZ, 0x1fffe, P5 ;  /* 0x0001fffeff087807 */ /* 0x000fe20002800000 */
[C---:B------:R-:W-:Y:S01]  /*36c0*/  VIADD R13, R250.reuse, 0xffffffe7 ;  /* 0xffffffe7fa0d7836 */ /* 0x040fe20000000000 */
[----:B------:R-:W-:Y:S01]  /*36d0*/  SEL R7, RZ, 0x1, P3 ;  /* 0x00000001ff077807 */ /* 0x000fe20001800000 */
[----:B------:R-:W-:Y:S01]  /*36e0*/  VIADD R17, R250, 0xffffffe3 ;  /* 0xffffffe3fa117836 */ /* 0x000fe20000000000 */
[----:B------:R-:W-:Y:S01]  /*36f0*/  ISETP.GE.U32.AND P5, PT, R0, 0x7fffffca, PT ;  /* 0x7fffffca0000780c */ /* 0x000fe20003fa6070 */
[----:B------:R-:W-:Y:S01]  /*3700*/  VIADD R0, R250, 0xffffffeb ;  /* 0xffffffebfa007836 */ /* 0x000fe20000000000 */
[----:B------:R-:W-:Y:S01]  /*3710*/  ISETP.GE.U32.AND P3, PT, R6, 0x7fffffc9, PT ;  /* 0x7fffffc90600780c */ /* 0x000fe20003f66070 */
[C---:B------:R-:W-:Y:S01]  /*3720*/  VIADD R21, R250.reuse, 0xffffffef ;  /* 0xffffffeffa157836 */ /* 0x040fe20000000000 */
[----:B------:R-:W-:Y:S01]  /*3730*/  SEL R6, RZ, 0x4, P4 ;  /* 0x00000004ff067807 */ /* 0x000fe20002000000 */
[----:B------:R-:W-:Y:S01]  /*3740*/  IMAD.IADD R8, R7, 0x1, R8 ;  /* 0x0000000107087824 */ /* 0x000fe200078e0208 */
[----:B------:R-:W-:Y:S01]  /*3750*/  ISETP.GE.U32.AND P4, PT, R9, 0x7fffffcb, PT ;  /* 0x7fffffcb0900780c */ /* 0x000fe20003f86070 */
[----:B------:R-:W-:Y:S01]  /*3760*/  VIADD R9, R250, 0xffffffe4 ;  /* 0xffffffe4fa097836 */ /* 0x000fe20000000000 */
[----:B------:R-:W-:Y:S01]  /*3770*/  SEL R11, RZ, 0x1, P3 ;  /* 0x00000001ff0b7807 */ /* 0x000fe20001800000 */
[----:B------:R-:W-:Y:S01]  /*3780*/  @!P2 IMAD.MOV R203, RZ, RZ, -R203 ;  /* 0x000000ffffcba224 */ /* 0x000fe200078e0acb */
[----:B------:R-:W-:Y:S01]  /*3790*/  ISETP.GE.U32.AND P3, PT, R0, 0x7fffffcc, PT ;  /* 0x7fffffcc0000780c */ /* 0x000fe20003f66070 */
[----:B------:R-:W-:Y:S01]  /*37a0*/  VIADD R0, R250, 0xffffffe5 ;  /* 0xffffffe5fa007836 */ /* 0x000fe20000000000 */
[----:B------:R-:W-:-:S02]  /*37b0*/  SEL R12, RZ, 0x1fffe, P5 ;  /* 0x0001fffeff0c7807 */ /* 0x000fc40002800000 */
[----:B------:R-:W-:Y:S02]  /*37c0*/  ISETP.GE.U32.AND P5, PT, R9, 0x7fffffc5, PT ;  /* 0x7fffffc50900780c */ /* 0x000fe40003fa6070 */
[----:B------:R-:W-:Y:S01]  /*37d0*/  SEL R9, RZ, 0x4, P4 ;  /* 0x00000004ff097807 */ /* 0x000fe20002000000 */
[----:B------:R-:W-:Y:S01]  /*37e0*/  IMAD.IADD R11, R11, 0x1, R12 ;  /* 0x000000010b0b7824 */ /* 0x000fe200078e020c */
[----:B------:R-:W-:Y:S01]  /*37f0*/  ISETP.GE.U32.AND P4, PT, R0, 0x7fffffc6, PT ;  /* 0x7fffffc60000780c */ /* 0x000fe20003f86070 */
[----:B------:R-:W-:Y:S01]  /*3800*/  VIADD R0, R250, 0xffffffe1 ;  /* 0xffffffe1fa007836 */ /* 0x000fe20000000000 */
[----:B------:R-:W-:Y:S02]  /*3810*/  SEL R10, RZ, 0x7fff8, P3 ;  /* 0x0007fff8ff0a7807 */ /* 0x000fe40001800000 */
[----:B------:R-:W-:Y:S02]  /*3820*/  SEL R16, RZ, 0x1fffe, P4 ;  /* 0x0001fffeff107807 */ /* 0x000fe40002000000 */
[----:B------:R-:W-:Y:S01]  /*3830*/  ISETP.GE.U32.AND P4, PT, R0, 0x7fffffc2, PT ;  /* 0x7fffffc20000780c */ /* 0x000fe20003f86070 */
[----:B------:R-:W-:Y:S01]  /*3840*/  VIADD R0, R250, 0xffffffe0 ;  /* 0xffffffe0fa007836 */ /* 0x000fe20000000000 */
[----:B------:R-:W-:Y:S01]  /*3850*/  ISETP.GE.U32.AND P3, PT, R14, 0x7fffffc7, PT ;  /* 0x7fffffc70e00780c */ /* 0x000fe20003f66070 */
[----:B------:R-:W-:Y:S01]  /*3860*/  VIADD R14, R250, 0xffffffe2 ;  /* 0xffffffe2fa0e7836 */ /* 0x000fe20000000000 */
[----:B------:R-:W-:-:S02]  /*3870*/  SEL R15, RZ, 0x1, P5 ;  /* 0x00000001ff0f7807 */ /* 0x000fc40002800000 */
[----:B------:R-:W-:Y:S02]  /*3880*/  ISETP.GE.U32.AND P5, PT, R13, 0x7fffffc8, PT ;  /* 0x7fffffc80d00780c */ /* 0x000fe40003fa6070 */
[----:B------:R-:W-:Y:S01]  /*3890*/  SEL R20, RZ, 0x1fffe, P4 ;  /* 0x0001fffeff147807 */ /* 0x000fe20002000000 */
[----:B------:R-:W-:Y:S01]  /*38a0*/  IMAD.IADD R15, R15, 0x1, R16 ;  /* 0x000000010f0f7824 */ /* 0x000fe200078e0210 */
[----:B------:R-:W-:Y:S02]  /*38b0*/  ISETP.GE.U32.AND P4, PT, R0, 0x7fffffc1, PT ;  /* 0x7fffffc10000780c */ /* 0x000fe40003f86070 */
[----:B------:R-:W-:Y:S02]  /*38c0*/  SEL R13, RZ, 0x4, P3 ;  /* 0x00000004ff0d7807 */ /* 0x000fe40001800000 */
[----:B------:R-:W-:Y:S02]  /*38d0*/  ISETP.GE.U32.AND P3, PT, R14, 0x7fffffc3, PT ;  /* 0x7fffffc30e00780c */ /* 0x000fe40003f66070 */
[----:B------:R-:W-:-:S02]  /*38e0*/  SEL R14, RZ, 0x7fff8, P5 ;  /* 0x0007fff8ff0e7807 */ /* 0x000fc40002800000 */
[----:B------:R-:W-:Y:S02]  /*38f0*/  ISETP.GE.U32.AND P5, PT, R17, 0x7fffffc4, PT ;  /* 0x7fffffc41100780c */ /* 0x000fe40003fa6070 */
[----:B------:R-:W-:Y:S02]  /*3900*/  SEL R19, RZ, 0x1, P4 ;  /* 0x00000001ff137807 */ /* 0x000fe40002000000 */
[----:B------:R-:W-:Y:S02]  /*3910*/  SEL R18, RZ, 0x7fff8, P5 ;  /* 0x0007fff8ff127807 */ /* 0x000fe40002800000 */
[----:B------:R-:W-:Y:S01]  /*3920*/  ISETP.GE.U32.AND P5, PT, R21, 0x7fffffd0, PT ;  /* 0x7fffffd01500780c */ /* 0x000fe20003fa6070 */
[----:B------:R-:W-:Y:S01]  /*3930*/  IMAD.IADD R19, R19, 0x1, R20 ;  /* 0x0000000113137824 */ /* 0x000fe200078e0214 */
[----:B------:R-:W-:Y:S01]  /*3940*/  LOP3.LUT R11, R11, 0x3, RZ, 0xc0, !PT ;  /* 0x000000030b0b7812 */ /* 0x000fe200078ec0ff */
[----:B------:R-:W2:Y:S01]  /*3950*/  LDC.64 R20, c[0x0][0x3a8] ;  /* 0x0000ea00ff147b82 */ /* 0x000ea20000000a00 */
[----:B------:R-:W-:-:S02]  /*3960*/  SEL R17, RZ, 0x4, P3 ;  /* 0x00000004ff117807 */ /* 0x000fc40001800000 */
[----:B------:R-:W-:Y:S02]  /*3970*/  LOP3.LUT R19, R19, 0x3, RZ, 0xc0, !PT ;  /* 0x0000000313137812 */ /* 0x000fe400078ec0ff */
[----:B------:R-:W-:Y:S01]  /*3980*/  IADD3 R9, PT, PT, R11, R10, R9 ;  /* 0x0000000a0b097210 */ /* 0x000fe20007ffe009 */
[----:B------:R-:W-:Y:S01]  /*3990*/  VIADD R11, R250, 0xffffffff ;  /* 0xfffffffffa0b7836 */ /* 0x000fe20000000000 */
[----:B------:R-:W-:Y:S02]  /*39a0*/  SEL R7, RZ, 0x7fff8, P5 ;  /* 0x0007fff8ff077807 */ /* 0x000fe40002800000 */
[----:B------:R-:W-:Y:S02]  /*39b0*/  LOP3.LUT R8, R8, 0x3, RZ, 0xc0, !PT ;  /* 0x0000000308087812 */ /* 0x000fe400078ec0ff */
[----:B------:R-:W-:Y:S02]  /*39c0*/  LOP3.LUT R15, R15, 0x3, RZ, 0xc0, !PT ;  /* 0x000000030f0f7812 */ /* 0x000fe400078ec0ff */
[----:B------:R-:W-:-:S02]  /*39d0*/  IADD3 R17, PT, PT, R19, R18, R17 ;  /* 0x0000001213117210 */ /* 0x000fc40007ffe011 */
[----:B------:R-:W-:Y:S01]  /*39e0*/  IADD3 R7, PT, PT, R8, R7, R6 ;  /* 0x0000000708077210 */ /* 0x000fe20007ffe006 */
[----:B------:R-:W-:Y:S01]  /*39f0*/  IMAD.SHL.U32 R8, R9, 0x100, RZ ;  /* 0x0000010009087824 */ /* 0x000fe200078e00ff */
[----:B------:R-:W-:Y:S01]  /*3a00*/  IADD3 R13, PT, PT, R15, R14, R13 ;  /* 0x0000000e0f0d7210 */ /* 0x000fe20007ffe00d */
[-C--:B------:R-:W-:Y:S01]  /*3a10*/  IMAD R6, R22, R251.reuse, RZ ;  /* 0x000000fb16067224 */ /* 0x080fe200078e02ff */
[----:B------:R-:W-:Y:S01]  /*3a20*/  LOP3.LUT R10, R17, 0xf, RZ, 0xc0, !PT ;  /* 0x0000000f110a7812 */ /* 0x000fe200078ec0ff */
[----:B------:R-:W-:Y:S01]  /*3a30*/  IMAD R251, R174, R251, RZ ;  /* 0x000000fbaefb7224 */ /* 0x000fe200078e02ff */
[----:B------:R-:W-:Y:S02]  /*3a40*/  ISETP.GE.AND P6, PT, R25, RZ, PT ;  /* 0x000000ff1900720c */ /* 0x000fe40003fc6270 */
[----:B------:R-:W-:Y:S01]  /*3a50*/  ISETP.GE.AND P3, PT, R26, RZ, PT ;  /* 0x000000ff1a00720c */ /* 0x000fe20003f66270 */
[----:B--2---:R1:W-:Y:S01]  /*3a60*/  STL.64 [R1+0x28], R20 ;  /* 0x0000281401007387 */ /* 0x0043e20000100a00 */
[----:B------:R-:W-:Y:S01]  /*3a70*/  ISETP.GE.U32.AND P2, PT, R11, 0x7fffffe0, PT ;  /* 0x7fffffe00b00780c */ /* 0x000fe20003f46070 */
[----:B------:R-:W-:Y:S01]  /*3a80*/  IMAD R10, R13, 0x10, R10 ;  /* 0x000000100d0a7824 */ /* 0x000fe200078e020a */
[----:B------:R-:W-:Y:S01]  /*3a90*/  LOP3.LUT R8, R8, 0xf00, RZ, 0xe2, !PT ;  /* 0x00000f0008087812 */ /* 0x000fe200078ee2ff */
[----:B----4-:R-:W-:Y:S10]  /*3aa0*/  BRA.U UP0, `(.L_x_5) ;  /* 0x0000000100187547 */ /* 0x010ff4000b800000 */
[----:B------:R-:W-:Y:S01]  /*3ab0*/  ELECT P5, URZ, PT ;  /* 0x0000000000ff782f */ /* 0x000fe200038a0000 */
[----:B------:R-:W-:Y:S01]  /*3ac0*/  IMAD.MOV.U32 R9, RZ, RZ, 0x1 ;  /* 0x00000001ff097424 */ /* 0x000fe200078e00ff */
[----:B------:R-:W-:Y:S01]  /*3ad0*/  UMOV UR5, 0x40 ;  /* 0x0000004000057882 */ /* 0x000fe20000000000 */
[----:B------:R-:W-:Y:S01]  /*3ae0*/  UVIRTCOUNT.DEALLOC.SMPOOL 0x80 ;  /* 0x000000800000784c */ /* 0x000fe20000000000 */
[----:B------:R-:W-:-:S09]  /*3af0*/  ULEA UR5, UR4, UR5, 0x18 ;  /* 0x0000000504057291 */ /* 0x000fd2000f8ec0ff */
[----:B------:R2:W-:Y:S03]  /*3b00*/  @P5 STS.U8 [UR5], R9 ;  /* 0x00000009ff005988 */ /* 0x0005e60008000005 */
.L_x_5:
[----:B------:R-:W3:Y:S01]  /*3b10*/  LDL R249, [R1+0x28] ;  /* 0x0000280001f97983 */ /* 0x000ee20000100800 */
[----:B------:R-:W-:-:S03]  /*3b20*/  USHF.L.U32 UR4, UR6, 0x15, URZ ;  /* 0x0000001506047899 */ /* 0x000fc600080006ff */
[----:B--2---:R-:W2:Y:S01]  /*3b30*/  LDL R9, [R1+0x2c] ;  /* 0x00002c0001097983 */ /* 0x004ea20000100800 */
[----:B------:R-:W-:Y:S01]  /*3b40*/  ULOP3.LUT UR4, UR4, 0x600000, URZ, 0xc0, !UPT ;  /* 0x0060000004047892 */ /* 0x000fe2000f8ec0ff */
[C---:B------:R-:W-:Y:S01]  /*3b50*/  LEA R120, P5, R6.reuse, UR12, 0x1 ;  /* 0x0000000c06787c11 */ /* 0x040fe2000f8a08ff */
[----:B------:R-:W-:Y:S01]  /*3b60*/  VOTEU.ALL UP1, P1 ;  /* 0x0000000000ff7886 */ /* 0x000fe20000820000 */
[----:B------:R-:W-:Y:S01]  /*3b70*/  UMOV UR5, 0x1 ;  /* 0x0000000100057882 */ /* 0x000fe20000000000 */
[----:B------:R-:W-:Y:S01]  /*3b80*/  UIADD3 UR10, UPT, UPT, UR8, UR4, URZ ;  /* 0x00000004080a7290 */ /* 0x000fe2000fffe0ff */
[----:B------:R-:W-:Y:S01]  /*3b90*/  LEA.HI.X.SX32 R121, R6, UR13, 0x1, P5 ;  /* 0x0000000d06797c11 */ /* 0x000fe2000a8f0eff */
[----:B------:R-:W-:Y:S01]  /*3ba0*/  UIADD3 UR11, UPT, UPT, UR9, 0x10000, URZ ;  /* 0x00010000090b7890 */ /* 0x000fe2000fffe0ff */
[----:B------:R-:W-:Y:S01]  /*3bb0*/  LEA R118, P5, R251, UR12, 0x1 ;  /* 0x0000000cfb767c11 */ /* 0x000fe2000f8a08ff */
[----:B------:R-:W-:Y:S01]  /*3bc0*/  VOTEU.ALL UP2, P1 ;  /* 0x0000000000ff7886 */ /* 0x000fe20000840000 */
[----:B------:R-:W-:Y:S01]  /*3bd0*/  VIADD R6, R250, 0xfffffff7 ;  /* 0xfffffff7fa067836 */ /* 0x000fe20000000000 */
[----:B------:R-:W-:Y:S01]  /*3be0*/  LOP3.LUT R10, R10, 0xff, RZ, 0xc0, !PT ;  /* 0x000000ff0a0a7812 */ /* 0x000fe200078ec0ff */
[----:B------:R-:W-:Y:S01]  /*3bf0*/  IMAD R7, R7, 0x1000, R8 ;  /* 0x0000100007077824 */ /* 0x000fe200078e0208 */
[----:B------:R-:W-:Y:S01]  /*3c00*/  LEA.HI.X.SX32 R119, R251, UR13, 0x1, P5 ;  /* 0x0000000dfb777c11 */ /* 0x000fe2000a8f0eff */
[----:B------:R-:W-:Y:S01]  /*3c10*/  STTM.x64 tmem[UR10], RZ ;  /* 0x000000ff000079ed */ /* 0x000fe2000834000a */
[----:B------:R-:W-:Y:S01]  /*3c20*/  STTM.x64 tmem[UR10+0x40], RZ ;  /* 0x000040ff000079ed */ /* 0x000fe2000834000a */
[----:B------:R-:W-:Y:S01]  /*3c30*/  STTM.x64 tmem[UR10+0x80], RZ ;  /* 0x000080ff000079ed */ /* 0x000fe2000834000a */
[----:B------:R-:W-:Y:S01]  /*3c40*/  STTM.x64 tmem[UR10+0xc0], RZ ;  /* 0x0000c0ff000079ed */ /* 0x000fe2000834000a */
[----:B------:R-:W-:Y:S01]  /*3c50*/  STTM.x64 tmem[UR10+0x100], RZ ;  /* 0x000100ff000079ed */ /* 0x000fe2000834000a */
[----:B------:R-:W-:Y:S01]  /*3c60*/  STTM.x64 tmem[UR10+0x140], RZ ;  /* 0x000140ff000079ed */ /* 0x000fe2000834000a */
[----:B------:R-:W-:Y:S01]  /*3c70*/  STTM.x64 tmem[UR10+0x180], RZ ;  /* 0x000180ff000079ed */ /* 0x000fe2000834000a */
[----:B------:R-:W-:Y:S01]  /*3c80*/  STTM.x64 tmem[UR10+0x1c0], RZ ;  /* 0x0001c0ff000079ed */ /* 0x000fe2000834000a */
[----:B------:R-:W4:Y:S01]  /*3c90*/  FENCE.VIEW.ASYNC.T ;  /* 0x00000000000073c6 */ /* 0x000f220000000200 */
[----:B------:R-:W-:-:S04]  /*3ca0*/  @!UP1 UIADD3 UR12, UPT, UPT, -UR5, 0x100000, URZ ;  /* 0x00100000050c9890 */ /* 0x000fc8000fffe1ff */
[----:B------:R-:W-:Y:S02]  /*3cb0*/  @!UP1 USHF.L.U32 UR13, UR12, 0xb, URZ ;  /* 0x0000000b0c0d9899 */ /* 0x000fe400080006ff */
[----:B------:R-:W-:Y:S01]  /*3cc0*/  @!UP1 USHF.L.U32 UR12, UR12, 0x1, URZ ;  /* 0x000000010c0c9899 */ /* 0x000fe200080006ff */
[----:B----4-:R-:W-:Y:S01]  /*3cd0*/  BAR.SYNC.DEFER_BLOCKING 0x0 ;  /* 0x0000000000007b1d */ /* 0x010fe20000010000 */
[----:B------:R-:W-:Y:S01]  /*3ce0*/  ISETP.GE.U32.AND P5, PT, R6, 0x7fffffd8, PT ;  /* 0x7fffffd80600780c */ /* 0x000fe20003fa6070 */
[----:B------:R-:W-:Y:S01]  /*3cf0*/  IMAD.IADD R6, R7, 0x1, R10 ;  /* 0x0000000107067824 */ /* 0x000fe200078e020a */
[----:B------:R-:W-:Y:S02]  /*3d00*/  PRMT R220, RZ, 0x7610, R220 ;  /* 0x00007610ffdc7816 */ /* 0x000fe400000000dc */
[----:B------:R-:W-:Y:S02]  /*3d10*/  PRMT R221, RZ, 0x7610, R221 ;  /* 0x00007610ffdd7816 */ /* 0x000fe400000000dd */
[----:B------:R-:W-:Y:S01]  /*3d20*/  LOP3.LUT R6, R6, 0xffff, RZ, 0xc0, !PT ;  /* 0x0000ffff06067812 */ /* 0x000fe200078ec0ff */
[----:B------:R-:W-:Y:S01]  /*3d30*/  STL [R1+0x194], R252 ;  /* 0x000194fc01007387 */ /* 0x000fe20000100800 */
[----:B------:R-:W-:-:S02]  /*3d40*/  PRMT R222, RZ, 0x7610, R222 ;  /* 0x00007610ffde7816 */ /* 0x000fc400000000de */
[--C-:B------:R-:W-:Y:S01]  /*3d50*/  SHF.R.U32.HI R7, RZ, 0xf, R6.reuse ;  /* 0x0000000fff077819 */ /* 0x100fe20000011606 */
[----:B------:R-:W-:Y:S01]  /*3d60*/  STL [R1+0x190], R0 ;  /* 0x0001900001007387 */ /* 0x000fe20000100800 */
[----:B------:R-:W-:Y:S02]  /*3d70*/  PRMT R223, RZ, 0x7610, R223 ;  /* 0x00007610ffdf7816 */ /* 0x000fe400000000df */
[----:B------:R-:W-:Y:S01]  /*3d80*/  SHF.R.U32.HI R8, RZ, 0x7, R6 ;  /* 0x00000007ff087819 */ /* 0x000fe20000011606 */
[----:B------:R-:W4:Y:S02]  /*3d90*/  FENCE.VIEW.ASYNC.S ;  /* 0x00000000000073c6 */ /* 0x000f240000000000 */
[----:B----4-:R-:W4:Y:S02]  /*3da0*/  @!UP2 SYNCS.EXCH.64 URZ, [UR11], UR12 ;  /* 0x0000000c0bffa5b2 */ /* 0x010f240008000100 */
[----:B----4-:R-:W-:Y:S01]  /*3db0*/  BAR.SYNC.DEFER_BLOCKING 0x0 ;  /* 0x0000000000007b1d */ /* 0x010fe20000010000 */
[----:B------:R-:W-:-:S02]  /*3dc0*/  PRMT R224, RZ, 0x7610, R224 ;  /* 0x00007610ffe07816 */ /* 0x000fc400000000e0 */
[----:B------:R-:W-:Y:S02]  /*3dd0*/  PRMT R225, RZ, 0x7610, R225 ;  /* 0x00007610ffe17816 */ /* 0x000fe400000000e1 */
[----:B------:R-:W-:Y:S02]  /*3de0*/  PRMT R226, RZ, 0x7610, R226 ;  /* 0x00007610ffe27816 */ /* 0x000fe400000000e2 */
[----:B------:R-:W-:Y:S01]  /*3df0*/  PRMT R227, RZ, 0x7610, R227 ;  /* 0x00007610ffe37816 */ /* 0x000fe200000000e3 */
[----:B0-----:R-:W4:Y:S04]  /*3e00*/  @!P2 LDG.E.U16 R220, desc[UR22][R120.64] ;  /* 0x0000001678dca981 */ /* 0x001f28000c1e1500 */
[----:B------:R-:W2:Y:S01]  /*3e10*/  @!P2 LDG.E.U16 R221, desc[UR22][R118.64] ;  /* 0x0000001676dda981 */ /* 0x000ea2000c1e1500 */
[----:B------:R-:W-:Y:S01]  /*3e20*/  LOP3.LUT P2, RZ, R7, 0x1, RZ, 0xc0, !PT ;  /* 0x0000000107ff7812 */ /* 0x000fe2000784c0ff */
[----:B------:R-:W-:Y:S01]  /*3e30*/  VIADD R7, R250, 0xfffffff6 ;  /* 0xfffffff6fa077836 */ /* 0x000fe20000000000 */
[----:B------:R-:W-:-:S02]  /*3e40*/  PRMT R228, RZ, 0x7610, R228 ;  /* 0x00007610ffe47816 */ /* 0x000fc400000000e4 */
[----:B------:R-:W-:Y:S02]  /*3e50*/  PRMT R229, RZ, 0x7610, R229 ;  /* 0x00007610ffe57816 */ /* 0x000fe400000000e5 */
[----:B------:R-:W-:Y:S02]  /*3e60*/  PRMT R230, RZ, 0x7610, R230 ;  /* 0x00007610ffe67816 */ /* 0x000fe400000000e6 */
[----:B------:R-:W-:Y:S02]  /*3e70*/  PRMT R231, RZ, 0x7610, R231 ;  /* 0x00007610ffe77816 */ /* 0x000fe400000000e7 */
[----:B------:R-:W-:Y:S02]  /*3e80*/  PRMT R232, RZ, 0x7610, R232 ;  /* 0x00007610ffe87816 */ /* 0x000fe400000000e8 */
[----:B------:R-:W-:Y:S02]  /*3e90*/  PRMT R233, RZ, 0x7610, R233 ;  /* 0x00007610ffe97816 */ /* 0x000fe400000000e9 */
        /* <DEDUP_REMOVED lines=27> */
[----:B------:R-:W-:Y:S01]  /*4050*/  PRMT R243, RZ, 0x7610, R243 ;  /* 0x00007610fff37816 */ /* 0x000fe200000000f3 */
[C---:B---3--:R-:W-:Y:S02]  /*4060*/  IMAD.SHL.U32 R115, R249.reuse, 0x8, RZ ;  /* 0x00000008f9737824 */ /* 0x048fe400078e00ff */
[----:B------:R-:W-:Y:S02]  /*4070*/  IMAD.SHL.U32 R111, R249, 0x10, RZ ;  /* 0x00000010f96f7824 */ /* 0x000fe400078e00ff */
[----:B------:R-:W-:-:S04]  /*4080*/  IMAD.WIDE R116, R115, 0x2, R120 ;  /* 0x0000000273747825 */ /* 0x000fc800078e0278 */
[----:B------:R-:W-:Y:S01]  /*4090*/  IMAD.WIDE R114, R115, 0x2, R118 ;  /* 0x0000000273727825 */ /* 0x000fe200078e0276 */
[----:B------:R-:W3:Y:S03]  /*40a0*/  @!P5 LDG.E.U16 R222, desc[UR22][R116.64] ;  /* 0x0000001674ded981 */ /* 0x000ee6000c1e1500 */
[C---:B------:R-:W-:Y:S01]  /*40b0*/  IMAD.WIDE R112, R111.reuse, 0x2, R120 ;  /* 0x000000026f707825 */ /* 0x040fe200078e0278 */
[----:B------:R-:W2:Y:S01]  /*40c0*/  @!P5 LDG.E.U16 R223, desc[UR22][R114.64] ;  /* 0x0000001672dfd981 */ /* 0x000ea2000c1e1500 */
[----:B------:R-:W-:Y:S02]  /*40d0*/  LOP3.LUT P5, RZ, R8, 0x1, RZ, 0xc0, !PT ;  /* 0x0000000108ff7812 */ /* 0x000fe400078ac0ff */
[----:B------:R-:W-:Y:S01]  /*40e0*/  IMAD.WIDE R110, R111, 0x2, R118 ;  /* 0x000000026f6e7825 */ /* 0x000fe200078e0276 */
[----:B------:R-:W2:Y:S03]  /*40f0*/  @P2 LDG.E.U16 R224, desc[UR22][R112.64] ;  /* 0x0000001670e02981 */ /* 0x000ea6000c1e1500 */
[----:B------:R-:W-:Y:S01]  /*4100*/  IMAD R107, R249, 0x18, RZ ;  /* 0x00000018f96b7824 */ /* 0x000fe200078e02ff */
[----:B------:R-:W2:Y:S01]  /*4110*/  @P2 LDG.E.U16 R225, desc[UR22][R110.64] ;  /* 0x000000166ee12981 */ /* 0x000ea2000c1e1500 */
[----:B------:R-:W-:-:S02]  /*4120*/  ISETP.GE.U32.AND P2, PT, R7, 0x7fffffd7, PT ;  /* 0x7fffffd70700780c */ /* 0x000fc40003f46070 */
[----:B------:R-:W-:Y:S01]  /*4130*/  IMAD.WIDE R108, R107, 0x2, R120 ;  /* 0x000000026b6c7825 */ /* 0x000fe200078e0278 */
[----:B------:R-:W-:-:S03]  /*4140*/  SHF.R.U32.HI R8, RZ, 0xe, R6 ;  /* 0x0000000eff087819 */ /* 0x000fc60000011606 */
[----:B------:R-:W-:Y:S01]  /*4150*/  IMAD.WIDE R106, R107, 0x2, R118 ;  /* 0x000000026b6a7825 */ /* 0x000fe200078e0276 */
[----:B------:R-:W2:Y:S03]  /*4160*/  @P5 LDG.E.U16 R226, desc[UR22][R108.64] ;  /* 0x000000166ce25981 */ /* 0x000ea6000c1e1500 */
[----:B------:R-:W-:Y:S01]  /*4170*/  IMAD R103, R249, 0x9, RZ ;  /* 0x00000009f9677824 */ /* 0x000fe200078e02ff */
[----:B------:R-:W2:Y:S01]  /*4180*/  @P5 LDG.E.U16 R227, desc[UR22][R106.64] ;  /* 0x000000166ae35981 */ /* 0x000ea2000c1e1500 */
[----:B------:R-:W-:Y:S02]  /*4190*/  LOP3.LUT P5, RZ, R8, 0x1, RZ, 0xc0, !PT ;  /* 0x0000000108ff7812 */ /* 0x000fe400078ac0ff */
[----:B------:R-:W-:Y:S01]  /*41a0*/  IMAD.WIDE R104, R103, 0x2, R120 ;  /* 0x0000000267687825 */ /* 0x000fe200078e0278 */
[----:B------:R-:W-:-:S03]  /*41b0*/  SHF.R.U32.HI R8, RZ, 0x6, R6 ;  /* 0x00000006ff087819 */ /* 0x000fc60000011606 */
[----:B------:R-:W-:Y:S01]  /*41c0*/  IMAD.WIDE R102, R103, 0x2, R118 ;  /* 0x0000000267667825 */ /* 0x000fe200078e0276 */
[----:B------:R-:W2:Y:S03]  /*41d0*/  @!P2 LDG.E.U16 R228, desc[UR22][R104.64] ;  /* 0x0000001668e4a981 */ /* 0x000ea6000c1e1500 */
[----:B------:R-:W-:Y:S01]  /*41e0*/  IMAD R99, R249, 0x11, RZ ;  /* 0x00000011f9637824 */ /* 0x000fe200078e02ff */
[----:B------:R-:W2:Y:S01]  /*41f0*/  @!P2 LDG.E.U16 R229, desc[UR22][R102.64] ;  /* 0x0000001666e5a981 */ /* 0x000ea2000c1e1500 */
[----:B------:R-:W-:Y:S02]  /*4200*/  LOP3.LUT P2, RZ, R8, 0x1, RZ, 0xc0, !PT ;  /* 0x0000000108ff7812 */ /* 0x000fe4000784c0ff */
[----:B------:R-:W-:-:S04]  /*4210*/  IMAD.WIDE R100, R99, 0x2, R120 ;  /* 0x0000000263647825 */ /* 0x000fc800078e0278 */
[----:B------:R-:W-:Y:S01]  /*4220*/  IMAD.WIDE R98, R99, 0x2, R118 ;  /* 0x0000000263627825 */ /* 0x000fe200078e0276 */
[----:B------:R-:W2:Y:S03]  /*4230*/  @P5 LDG.E.U16 R230, desc[UR22][R100.64] ;  /* 0x0000001664e65981 */ /* 0x000ea6000c1e1500 */
[----:B------:R-:W-:Y:S01]  /*4240*/  VIADD R7, R250, 0xfffffffe ;  /* 0xfffffffefa077836 */ /* 0x000fe20000000000 */
[----:B------:R-:W2:Y:S01]  /*4250*/  @P5 LDG.E.U16 R231, desc[UR22][R98.64] ;  /* 0x0000001662e75981 */ /* 0x000ea2000c1e1500 */
[----:B------:R-:W-:-:S03]  /*4260*/  IMAD R95, R249, 0x19, RZ ;  /* 0x00000019f95f7824 */ /* 0x000fc600078e02ff */
[----:B------:R-:W-:Y:S01]  /*4270*/  ISETP.GE.U32.AND P5, PT, R7, 0x7fffffdf, PT ;  /* 0x7fffffdf0700780c */ /* 0x000fe20003fa6070 */
[C---:B------:R-:W-:Y:S01]  /*4280*/  IMAD.WIDE R96, R95.reuse, 0x2, R120 ;  /* 0x000000025f607825 */ /* 0x040fe200078e0278 */
[----:B------:R-:W-:Y:S03]  /*4290*/  STL [R1+0x19c], R116 ;  /* 0x00019c7401007387 */ /* 0x000fe60000100800 */
[----:B------:R-:W-:Y:S01]  /*42a0*/  IMAD.WIDE R94, R95, 0x2, R118 ;  /* 0x000000025f5e7825 */ /* 0x000fe200078e0276 */
[----:B------:R-:W-:Y:S03]  /*42b0*/  STL [R1+0x198], R117 ;  /* 0x0001987501007387 */ /* 0x000fe60000100800 */
[----:B------:R-:W-:Y:S01]  /*42c0*/  VIADD R7, R250, 0xfffffffd ;  /* 0xfffffffdfa077836 */ /* 0x000fe20000000000 */
[----:B------:R-:W-:Y:S01]  /*42d0*/  STL [R1+0x1a4], R114 ;  /* 0x0001a47201007387 */ /* 0x000fe20000100800 */
[----:B------:R-:W-:-:S03]  /*42e0*/  IMAD.WIDE R14, R249, 0x2, R120 ;  /* 0x00000002f90e7825 */ /* 0x000fc600078e0278 */
[----:B------:R-:W2:Y:S01]  /*42f0*/  @P2 LDG.E.U16 R232, desc[UR22][R96.64] ;  /* 0x0000001660e82981 */ /* 0x000ea2000c1e1500 */
[----:B------:R-:W-:-:S03]  /*4300*/  IMAD.WIDE R12, R249, 0x2, R118 ;  /* 0x00000002f90c7825 */ /* 0x000fc600078e0276 */
[----:B------:R-:W2:Y:S01]  /*4310*/  @P2 LDG.E.U16 R233, desc[UR22][R94.64] ;  /* 0x000000165ee92981 */ /* 0x000ea2000c1e1500 */
[----:B------:R-:W-:-:S03]  /*4320*/  ISETP.GE.U32.AND P2, PT, R7, 0x7fffffde, PT ;  /* 0x7fffffde0700780c */ /* 0x000fc60003f46070 */
[----:B------:R-:W-:Y:S01]  /*4330*/  STL [R1+0x1a0], R115 ;  /* 0x0001a07301007387 */ /* 0x000fe20000100800 */
[----:B------:R-:W-:-:S03]  /*4340*/  VIADD R8, R250, 0xfffffff5 ;  /* 0xfffffff5fa087836 */ /* 0x000fc60000000000 */
[----:B------:R-:W-:Y:S01]  /*4350*/  STL [R1+0x1ac], R112 ;  /* 0x0001ac7001007387 */ /* 0x000fe20000100800 */
[----:B------:R-:W-:-:S03]  /*4360*/  IMAD.SHL.U32 R7, R249, 0x2, RZ ;  /* 0x00000002f9077824 */ /* 0x000fc600078e00ff */
[----:B------:R-:W-:Y:S04]  /*4370*/  STL [R1+0x1a8], R113 ;  /* 0x0001a87101007387 */ /* 0x000fe80000100800 */
[----:B------:R-:W-:Y:S04]  /*4380*/  STL [R1+0x1b4], R110 ;  /* 0x0001b46e01007387 */ /* 0x000fe80000100800 */
[----:B------:R-:W-:Y:S01]  /*4390*/  STL [R1+0x1b0], R111 ;  /* 0x0001b06f01007387 */ /* 0x000fe20000100800 */
[----:B------:R-:W-:-:S03]  /*43a0*/  IMAD.WIDE R10, R7, 0x2, R118 ;  /* 0x00000002070a7825 */ /* 0x000fc600078e0276 */
[----:B------:R-:W-:Y:S04]  /*43b0*/  STL [R1+0x1b8], R109 ;  /* 0x0001b86d01007387 */ /* 0x000fe80000100800 */
[----:B------:R-:W-:Y:S04]  /*43c0*/  STL.64 [R1+0x20], R14 ;  /* 0x0000200e01007387 */ /* 0x000fe80000100a00 */
[----:B------:R0:W-:Y:S04]  /*43d0*/  STL.64 [R1+0x18], R12 ;  /* 0x0000180c01007387 */ /* 0x0001e80000100a00 */
[----:B------:R-:W3:Y:S04]  /*43e0*/  @!P5 LDG.E.U16 R202, desc[UR22][R14.64] ;  /* 0x000000160ecad981 */ /* 0x000ee8000c1e1500 */
[----:B------:R0:W3:Y:S01]  /*43f0*/  @!P5 LDG.E.U16 R174, desc[UR22][R12.64] ;  /* 0x000000160caed981 */ /* 0x0000e2000c1e1500 */
[----:B------:R-:W-:Y:S01]  /*4400*/  ISETP.GE.U32.AND P5, PT, R8, 0x7fffffd6, PT ;  /* 0x7fffffd60800780c */ /* 0x000fe20003fa6070 */
[----:B------:R-:W-:Y:S01]  /*4410*/  IMAD R91, R249, 0xa, RZ ;  /* 0x0000000af95b7824 */ /* 0x000fe200078e02ff */
[----:B------:R-:W-:Y:S01]  /*4420*/  SHF.R.U32.HI R8, RZ, 0xd, R6 ;  /* 0x0000000dff087819 */ /* 0x000fe20000011606 */
[----:B------:R1:W3:Y:S01]  /*4430*/  @!P2 LDG.E.U16 R199, desc[UR22][R10.64] ;  /* 0x000000160ac7a981 */ /* 0x0002e2000c1e1500 */
[----:B0-----:R-:W-:-:S05]  /*4440*/  IMAD.WIDE R12, R7, 0x2, R120 ;  /* 0x00000002070c7825 */ /* 0x001fca00078e0278 */
[----:B------:R0:W3:Y:S01]  /*4450*/  @!P2 LDG.E.U16 R198, desc[UR22][R12.64] ;  /* 0x000000160cc6a981 */ /* 0x0000e2000c1e1500 */
[----:B------:R-:W-:Y:S01]  /*4460*/  LOP3.LUT P2, RZ, R8, 0x1, RZ, 0xc0, !PT ;  /* 0x0000000108ff7812 */ /* 0x000fe2000784c0ff */
[----:B------:R-:W-:Y:S01]  /*4470*/  IMAD.WIDE R92, R91, 0x2, R120 ;  /* 0x000000025b5c7825 */ /* 0x000fe200078e0278 */
[----:B------:R-:W-:-:S03]  /*4480*/  SHF.R.U32.HI R7, RZ, 0x5, R6 ;  /* 0x00000005ff077819 */ /* 0x000fc60000011606 */
[----:B------:R-:W-:Y:S01]  /*4490*/  IMAD.WIDE R90, R91, 0x2, R118 ;  /* 0x000000025b5a7825 */ /* 0x000fe200078e0276 */
[----:B------:R-:W3:Y:S03]  /*44a0*/  @!P5 LDG.E.U16 R200, desc[UR22][R92.64] ;  /* 0x000000165cc8d981 */ /* 0x000ee6000c1e1500 */
[----:B------:R-:W-:Y:S01]  /*44b0*/  IMAD R87, R249, 0x12, RZ ;  /* 0x00000012f9577824 */ /* 0x000fe200078e02ff */
[----:B------:R-:W3:Y:S01]  /*44c0*/  @!P5 LDG.E.U16 R201, desc[UR22][R90.64] ;  /* 0x000000165ac9d981 */ /* 0x000ee2000c1e1500 */
[----:B------:R-:W-:Y:S02]  /*44d0*/  LOP3.LUT P5, RZ, R7, 0x1, RZ, 0xc0, !PT ;  /* 0x0000000107ff7812 */ /* 0x000fe400078ac0ff */
[----:B------:R-:W-:-:S04]  /*44e0*/  IMAD.WIDE R88, R87, 0x2, R120 ;  /* 0x0000000257587825 */ /* 0x000fc800078e0278 */
[----:B------:R-:W-:Y:S01]  /*44f0*/  IMAD.WIDE R86, R87, 0x2, R118 ;  /* 0x0000000257567825 */ /* 0x000fe200078e0276 */
[----:B------:R-:W3:Y:S03]  /*4500*/  @P2 LDG.E.U16 R136, desc[UR22][R88.64] ;  /* 0x0000001658882981 */ /* 0x000ee6000c1e1500 */
[----:B------:R-:W-:Y:S01]  /*4510*/  VIADD R7, R250, 0xfffffffc ;  /* 0xfffffffcfa077836 */ /* 0x000fe20000000000 */
[----:B------:R-:W3:Y:S01]  /*4520*/  @P2 LDG.E.U16 R137, desc[UR22][R86.64] ;  /* 0x0000001656892981 */ /* 0x000ee2000c1e1500 */
[----:B------:R-:W-:-:S03]  /*4530*/  IMAD R81, R249, 0x3, RZ ;  /* 0x00000003f9517824 */ /* 0x000fc600078e02ff */
[----:B------:R-:W-:Y:S01]  /*4540*/  ISETP.GE.U32.AND P2, PT, R7, 0x7fffffdd, PT ;  /* 0x7fffffdd0700780c */ /* 0x000fe20003f46070 */
[----:B------:R-:W-:Y:S04]  /*4550*/  STL.64 [R1+0x10], R12 ;  /* 0x0000100c01007387 */ /* 0x000fe80000100a00 */
[----:B------:R1:W-:Y:S01]  /*4560*/  STL.64 [R1+0x8], R10 ;  /* 0x0000080a01007387 */ /* 0x0003e20000100a00 */
[----:B------:R-:W-:Y:S01]  /*4570*/  SHF.R.U32.HI R7, RZ, 0xc, R6 ;  /* 0x0000000cff077819 */ /* 0x000fe20000011606 */
[----:B------:R-:W-:Y:S02]  /*4580*/  IMAD R73, R249, 0x13, RZ ;  /* 0x00000013f9497824 */ /* 0x000fe400078e02ff */
[----:B-1----:R-:W-:-:S04]  /*4590*/  IMAD.WIDE R10, R81, 0x2, R120 ;  /* 0x00000002510a7825 */ /* 0x002fc800078e0278 */
[----:B------:R-:W-:Y:S01]  /*45a0*/  IMAD.WIDE R80, R81, 0x2, R118 ;  /* 0x0000000251507825 */ /* 0x000fe200078e0276 */
[----:B------:R1:W3:Y:S04]  /*45b0*/  @!P2 LDG.E.U16 R140, desc[UR22][R10.64] ;  /* 0x000000160a8ca981 */ /* 0x0002e8000c1e1500 */
[----:B------:R-:W3:Y:S01]  /*45c0*/  @!P2 LDG.E.U16 R141, desc[UR22][R80.64] ;  /* 0x00000016508da981 */ /* 0x000ee2000c1e1500 */
[----:B------:R-:W-:Y:S01]  /*45d0*/  LOP3.LUT P2, RZ, R7, 0x1, RZ, 0xc0, !PT ;  /* 0x0000000107ff7812 */ /* 0x000fe2000784c0ff */
[----:B------:R-:W-:-:S04]  /*45e0*/  IMAD.WIDE R74, R73, 0x2, R120 ;  /* 0x00000002494a7825 */ /* 0x000fc800078e0278 */
[----:B------:R-:W-:-:S04]  /*45f0*/  IMAD.WIDE R72, R73, 0x2, R118 ;  /* 0x0000000249487825 */ /* 0x000fc800078e0276 */
[----:B------:R-:W-:Y:S02]  /*4600*/  VIADD R7, R250, 0xfffffffb ;  /* 0xfffffffbfa077836 */ /* 0x000fe40000000000 */
[----:B------:R-:W-:Y:S02]  /*4610*/  IMAD R83, R249, 0x1a, RZ ;  /* 0x0000001af9537824 */ /* 0x000fe400078e02ff */
[----:B------:R-:W3:Y:S04]  /*4620*/  @P2 LDG.E.U16 R128, desc[UR22][R74.64] ;  /* 0x000000164a802981 */ /* 0x000ee8000c1e1500 */
[----:B------:R-:W3:Y:S01]  /*4630*/  @P2 LDG.E.U16 R129, desc[UR22][R72.64] ;  /* 0x0000001648812981 */ /* 0x000ee2000c1e1500 */
[----:B------:R-:W-:Y:S01]  /*4640*/  ISETP.GE.U32.AND P2, PT, R7, 0x7fffffdc, PT ;  /* 0x7fffffdc0700780c */ /* 0x000fe20003f46070 */
[----:B------:R-:W-:-:S04]  /*4650*/  IMAD.WIDE R84, R83, 0x2, R120 ;  /* 0x0000000253547825 */ /* 0x000fc800078e0278 */
[----:B------:R-:W-:Y:S01]  /*4660*/  IMAD.SHL.U32 R65, R249, 0x4, RZ ;  /* 0x00000004f9417824 */ /* 0x000fe200078e00ff */
[----:B------:R-:W3:Y:S01]  /*4670*/  @P5 LDG.E.U16 R138, desc[UR22][R84.64] ;  /* 0x00000016548a5981 */ /* 0x000ee2000c1e1500 */
[----:B------:R-:W-:-:S04]  /*4680*/  IMAD.WIDE R82, R83, 0x2, R118 ;  /* 0x0000000253527825 */ /* 0x000fc800078e0276 */
[----:B------:R-:W-:Y:S01]  /*4690*/  VIADD R8, R250, 0xfffffff4 ;  /* 0xfffffff4fa087836 */ /* 0x000fe20000000000 */
[----:B------:R-:W3:Y:S01]  /*46a0*/  @P5 LDG.E.U16 R139, desc[UR22][R82.64] ;  /* 0x00000016528b5981 */ /* 0x000ee2000c1e1500 */
[----:B------:R-:W-:Y:S01]  /*46b0*/  IMAD.WIDE R66, R65, 0x2, R120 ;  /* 0x0000000241427825 */ /* 0x000fe200078e0278 */
[----:B------:R-:W-:-:S03]  /*46c0*/  SHF.R.U32.HI R7, RZ, 0xb, R6 ;  /* 0x0000000bff077819 */ /* 0x000fc60000011606 */
[----:B------:R-:W-:Y:S01]  /*46d0*/  IMAD.WIDE R64, R65, 0x2, R118 ;  /* 0x0000000241407825 */ /* 0x000fe200078e0276 */
[----:B------:R-:W-:Y:S01]  /*46e0*/  ISETP.GE.U32.AND P5, PT, R8, 0x7fffffd5, PT ;  /* 0x7fffffd50800780c */ /* 0x000fe20003fa6070 */
[----:B------:R-:W3:Y:S02]  /*46f0*/  @!P2 LDG.E.U16 R132, desc[UR22][R66.64] ;  /* 0x000000164284a981 */ /* 0x000ee4000c1e1500 */
[----:B------:R-:W-:Y:S02]  /*4700*/  IMAD R77, R249, 0xb, RZ ;  /* 0x0000000bf94d7824 */ /* 0x000fe400078e02ff */
[----:B------:R-:W3:Y:S01]  /*4710*/  @!P2 LDG.E.U16 R133, desc[UR22][R64.64] ;  /* 0x000000164085a981 */ /* 0x000ee2000c1e1500 */
[----:B------:R-:W-:Y:S01]  /*4720*/  LOP3.LUT P2, RZ, R7, 0x1, RZ, 0xc0, !PT ;  /* 0x0000000107ff7812 */ /* 0x000fe2000784c0ff */
[----:B------:R-:W-:Y:S01]  /*4730*/  IMAD.WIDE R78, R77, 0x2, R120 ;  /* 0x000000024d4e7825 */ /* 0x000fe200078e0278 */
[----:B------:R-:W-:-:S03]  /*4740*/  SHF.R.U32.HI R8, RZ, 0x4, R6 ;  /* 0x00000004ff087819 */ /* 0x000fc60000011606 */
[----:B------:R-:W-:Y:S02]  /*4750*/  IMAD R57, R249, 0x14, RZ ;  /* 0x00000014f9397824 */ /* 0x000fe400078e02ff */
[----:B------:R-:W-:Y:S01]  /*4760*/  IMAD.WIDE R76, R77, 0x2, R118 ;  /* 0x000000024d4c7825 */ /* 0x000fe200078e0276 */
[----:B------:R-:W3:Y:S03]  /*4770*/  @!P5 LDG.E.U16 R142, desc[UR22][R78.64] ;  /* 0x000000164e8ed981 */ /* 0x000ee6000c1e1500 */
[C---:B------:R-:W-:Y:S01]  /*4780*/  IMAD.WIDE R58, R57.reuse, 0x2, R120 ;  /* 0x00000002393a7825 */ /* 0x040fe200078e0278 */
[----:B------:R-:W3:Y:S01]  /*4790*/  @!P5 LDG.E.U16 R143, desc[UR22][R76.64] ;  /* 0x000000164c8fd981 */ /* 0x000ee2000c1e1500 */
[----:B------:R-:W-:Y:S02]  /*47a0*/  LOP3.LUT P5, RZ, R8, 0x1, RZ, 0xc0, !PT ;  /* 0x0000000108ff7812 */ /* 0x000fe400078ac0ff */
[----:B------:R-:W-:Y:S01]  /*47b0*/  IMAD.WIDE R56, R57, 0x2, R118 ;  /* 0x0000000239387825 */ /* 0x000fe200078e0276 */
[----:B------:R-:W3:Y:S03]  /*47c0*/  @P2 LDG.E.U16 R122, desc[UR22][R58.64] ;  /* 0x000000163a7a2981 */ /* 0x000ee6000c1e1500 */
[----:B------:R-:W-:Y:S01]  /*47d0*/  VIADD R7, R250, 0xfffffffa ;  /* 0xfffffffafa077836 */ /* 0x000fe20000000000 */
[----:B------:R-:W3:Y:S01]  /*47e0*/  @P2 LDG.E.U16 R123, desc[UR22][R56.64] ;  /* 0x00000016387b2981 */ /* 0x000ee2000c1e1500 */
[----:B------:R-:W-:-:S03]  /*47f0*/  IMAD R69, R249, 0x1b, RZ ;  /* 0x0000001bf9457824 */ /* 0x000fc600078e02ff */
[----:B------:R-:W-:Y:S01]  /*4800*/  ISETP.GE.U32.AND P2, PT, R7, 0x7fffffdb, PT ;  /* 0x7fffffdb0700780c */ /* 0x000fe20003f46070 */
[----:B------:R-:W-:-:S04]  /*4810*/  IMAD.WIDE R70, R69, 0x2, R120 ;  /* 0x0000000245467825 */ /* 0x000fc800078e0278 */
[----:B------:R-:W-:Y:S01]  /*4820*/  IMAD R49, R249, 0x5, RZ ;  /* 0x00000005f9317824 */ /* 0x000fe200078e02ff */
        /* <DEDUP_REMOVED lines=26> */
[C---:B------:R-:W-:Y:S01]  /*49d0*/  IMAD.WIDE R54, R53.reuse, 0x2, R120 ;  /* 0x0000000235367825 */ /* 0x040fe200078e0278 */
[----:B------:R-:W-:Y:S02]  /*49e0*/  PRMT R124, RZ, 0x7610, R124 ;  /* 0x00007610ff7c7816 */ /* 0x000fe4000000007c */
[----:B------:R-:W-:Y:S01]  /*49f0*/  PRMT R125, RZ, 0x7610, R125 ;  /* 0x00007610ff7d7816 */ /* 0x000fe2000000007d */
[----:B------:R-:W-:Y:S01]  /*4a00*/  IMAD.WIDE R52, R53, 0x2, R118 ;  /* 0x0000000235347825 */ /* 0x000fe200078e0276 */
[----:B------:R-:W-:Y:S02]  /*4a10*/  PRMT R116, RZ, 0x7610, R116 ;  /* 0x00007610ff747816 */ /* 0x000fe40000000074 */
[----:B------:R-:W3:Y:S01]  /*4a20*/  @P5 LDG.E.U16 R124, desc[UR22][R54.64] ;  /* 0x00000016367c5981 */ /* 0x000ee2000c1e1500 */
[----:B------:R-:W-:Y:S02]  /*4a30*/  IMAD R33, R249, 0x6, RZ ;  /* 0x00000006f9217824 */ /* 0x000fe400078e02ff */
[----:B------:R-:W-:Y:S01]  /*4a40*/  VIADD R8, R250, 0xfffffff2 ;  /* 0xfffffff2fa087836 */ /* 0x000fe20000000000 */
[----:B------:R-:W3:Y:S01]  /*4a50*/  @P5 LDG.E.U16 R125, desc[UR22][R52.64] ;  /* 0x00000016347d5981 */ /* 0x000ee2000c1e1500 */
[----:B------:R-:W-:-:S03]  /*4a60*/  IMAD.WIDE R34, R33, 0x2, R120 ;  /* 0x0000000221227825 */ /* 0x000fc600078e0278 */
[----:B------:R-:W-:Y:S01]  /*4a70*/  ISETP.GE.U32.AND P5, PT, R8, 0x7fffffd3, PT ;  /* 0x7fffffd30800780c */ /* 0x000fe20003fa6070 */
[----:B------:R-:W-:Y:S01]  /*4a80*/  IMAD R45, R249, 0xd, RZ ;  /* 0x0000000df92d7824 */ /* 0x000fe200078e02ff */
[----:B------:R-:W3:Y:S01]  /*4a90*/  @!P2 LDG.E.U16 R116, desc[UR22][R34.64] ;  /* 0x000000162274a981 */ /* 0x000ee2000c1e1500 */
[----:B------:R-:W-:Y:S02]  /*4aa0*/  PRMT R236, RZ, 0x7610, R236 ;  /* 0x00007610ffec7816 */ /* 0x000fe400000000ec */
[----:B------:R-:W-:Y:S01]  /*4ab0*/  PRMT R126, RZ, 0x7610, R126 ;  /* 0x00007610ff7e7816 */ /* 0x000fe2000000007e */
[----:B------:R-:W-:Y:S01]  /*4ac0*/  IMAD.WIDE R46, R45, 0x2, R120 ;  /* 0x000000022d2e7825 */ /* 0x000fe200078e0278 */
[----:B------:R-:W-:-:S03]  /*4ad0*/  SHF.R.U32.HI R8, RZ, 0x2, R6 ;  /* 0x00000002ff087819 */ /* 0x000fc60000011606 */
[----:B------:R-:W-:-:S03]  /*4ae0*/  IMAD.WIDE R44, R45, 0x2, R118 ;  /* 0x000000022d2c7825 */ /* 0x000fc600078e0276 */
[----:B------:R-:W3:Y:S01]  /*4af0*/  @!P5 LDG.E.U16 R236, desc[UR22][R46.64] ;  /* 0x000000162eecd981 */ /* 0x000ee2000c1e1500 */
[----:B------:R-:W-:-:S03]  /*4b00*/  PRMT R251, RZ, 0x7610, R251 ;  /* 0x00007610fffb7816 */ /* 0x000fc600000000fb */
[----:B------:R-:W3:Y:S01]  /*4b10*/  @!P5 LDG.E.U16 R126, desc[UR22][R44.64] ;  /* 0x000000162c7ed981 */ /* 0x000ee2000c1e1500 */
[----:B------:R-:W-:Y:S01]  /*4b20*/  LOP3.LUT P5, RZ, R8, 0x1, RZ, 0xc0, !PT ;  /* 0x0000000108ff7812 */ /* 0x000fe200078ac0ff */
[----:B------:R-:W-:Y:S02]  /*4b30*/  IMAD R37, R249, 0x1d, RZ ;  /* 0x0000001df9257824 */ /* 0x000fe400078e02ff */
[----:B------:R-:W-:Y:S01]  /*4b40*/  IMAD.WIDE R32, R33, 0x2, R118 ;  /* 0x0000000221207825 */ /* 0x000fe200078e0276 */
[----:B------:R-:W-:Y:S02]  /*4b50*/  SHF.R.U32.HI R7, RZ, 0x9, R6 ;  /* 0x00000009ff077819 */ /* 0x000fe40000011606 */
[----:B------:R-:W-:Y:S01]  /*4b60*/  PRMT R242, RZ, 0x7610, R242 ;  /* 0x00007610fff27816 */ /* 0x000fe200000000f2 */
[----:B------:R-:W-:Y:S01]  /*4b70*/  IMAD.WIDE R38, R37, 0x2, R120 ;  /* 0x0000000225267825 */ /* 0x000fe200078e0278 */
[----:B------:R-:W-:Y:S01]  /*4b80*/  PRMT R241, RZ, 0x7610, R241 ;  /* 0x00007610fff17816 */ /* 0x000fe200000000f1 */
[----:B------:R-:W3:Y:S01]  /*4b90*/  @!P2 LDG.E.U16 R251, desc[UR22][R32.64] ;  /* 0x0000001620fba981 */ /* 0x000ee2000c1e1500 */
[----:B------:R-:W-:Y:S01]  /*4ba0*/  LOP3.LUT P2, RZ, R7, 0x1, RZ, 0xc0, !PT ;  /* 0x0000000107ff7812 */ /* 0x000fe2000784c0ff */
[----:B------:R-:W-:-:S02]  /*4bb0*/  IMAD.WIDE R36, R37, 0x2, R118 ;  /* 0x0000000225247825 */ /* 0x000fc400078e0276 */
[----:B------:R-:W3:Y:S02]  /*4bc0*/  @P5 LDG.E.U16 R242, desc[UR22][R38.64] ;  /* 0x0000001626f25981 */ /* 0x000ee4000c1e1500 */
[----:B------:R-:W-:Y:S02]  /*4bd0*/  VIADD R8, R250, 0xfffffff1 ;  /* 0xfffffff1fa087836 */ /* 0x000fe40000000000 */
[----:B------:R-:W-:Y:S01]  /*4be0*/  IMAD R25, R249, 0x16, RZ ;  /* 0x00000016f9197824 */ /* 0x000fe200078e02ff */
[----:B------:R-:W3:Y:S02]  /*4bf0*/  @P5 LDG.E.U16 R241, desc[UR22][R36.64] ;  /* 0x0000001624f15981 */ /* 0x000ee4000c1e1500 */
[----:B------:R-:W-:Y:S01]  /*4c00*/  ISETP.GE.U32.AND P5, PT, R8, 0x7fffffd2, PT ;  /* 0x7fffffd20800780c */ /* 0x000fe20003fa6070 */
[----:B------:R-:W-:Y:S01]  /*4c10*/  IMAD.WIDE R26, R25, 0x2, R120 ;  /* 0x00000002191a7825 */ /* 0x000fe200078e0278 */
[----:B------:R-:W-:Y:S02]  /*4c20*/  PRMT R252, RZ, 0x7610, R252 ;  /* 0x00007610fffc7816 */ /* 0x000fe400000000fc */
[----:B------:R-:W-:Y:S01]  /*4c30*/  PRMT R109, RZ, 0x7610, R109 ;  /* 0x00007610ff6d7816 */ /* 0x000fe2000000006d */
[----:B------:R-:W-:-:S02]  /*4c40*/  IMAD R29, R249, 0xe, RZ ;  /* 0x0000000ef91d7824 */ /* 0x000fc400078e02ff */
[----:B------:R-:W-:Y:S01]  /*4c50*/  IMAD.WIDE R24, R25, 0x2, R118 ;  /* 0x0000000219187825 */ /* 0x000fe200078e0276 */
[----:B------:R-:W-:Y:S01]  /*4c60*/  PRMT R247, RZ, 0x7610, R247 ;  /* 0x00007610fff77816 */ /* 0x000fe200000000f7 */
[----:B------:R-:W3:Y:S02]  /*4c70*/  @P2 LDG.E.U16 R252, desc[UR22][R26.64] ;  /* 0x000000161afc2981 */ /* 0x000ee4000c1e1500 */
[----:B------:R-:W-:Y:S01]  /*4c80*/  VIADD R7, R250, 0xfffffff8 ;  /* 0xfffffff8fa077836 */ /* 0x000fe20000000000 */
[----:B------:R-:W-:Y:S01]  /*4c90*/  PRMT R246, RZ, 0x7610, R246 ;  /* 0x00007610fff67816 */ /* 0x000fe200000000f6 */
[C---:B------:R-:W-:Y:S01]  /*4ca0*/  IMAD.WIDE R30, R29.reuse, 0x2, R120 ;  /* 0x000000021d1e7825 */ /* 0x040fe200078e0278 */
[----:B------:R-:W3:Y:S01]  /*4cb0*/  @P2 LDG.E.U16 R109, desc[UR22][R24.64] ;  /* 0x00000016186d2981 */ /* 0x000ee2000c1e1500 */
[----:B------:R-:W-:Y:S02]  /*4cc0*/  SHF.R.U32.HI R8, RZ, 0x1, R6 ;  /* 0x00000001ff087819 */ /* 0x000fe40000011606 */
[----:B------:R-:W-:Y:S01]  /*4cd0*/  IMAD.WIDE R28, R29, 0x2, R118 ;  /* 0x000000021d1c7825 */ /* 0x000fe200078e0276 */
[----:B------:R-:W-:Y:S01]  /*4ce0*/  ISETP.GE.U32.AND P2, PT, R7, 0x7fffffd9, PT ;  /* 0x7fffffd90700780c */ /* 0x000fe20003f46070 */
[----:B------:R-:W3:Y:S02]  /*4cf0*/  @!P5 LDG.E.U16 R247, desc[UR22][R30.64] ;  /* 0x000000161ef7d981 */ /* 0x000ee4000c1e1500 */
[----:B------:R-:W-:-:S02]  /*4d00*/  IMAD R16, R249, 0x7, RZ ;  /* 0x00000007f9107824 */ /* 0x000fc400078e02ff */
[----:B------:R-:W3:Y:S01]  /*4d10*/  @!P5 LDG.E.U16 R246, desc[UR22][R28.64] ;  /* 0x000000161cf6d981 */ /* 0x000ee2000c1e1500 */
[----:B------:R-:W-:Y:S01]  /*4d20*/  LOP3.LUT P5, RZ, R8, 0x1, RZ, 0xc0, !PT ;  /* 0x0000000108ff7812 */ /* 0x000fe200078ac0ff */
[C---:B------:R-:W-:Y:S01]  /*4d30*/  IMAD.WIDE R18, R16.reuse, 0x2, R120 ;  /* 0x0000000210127825 */ /* 0x040fe200078e0278 */
[----:B------:R-:W-:Y:S02]  /*4d40*/  PRMT R112, RZ, 0x7610, R112 ;  /* 0x00007610ff707816 */ /* 0x000fe40000000070 */
[----:B------:R-:W-:Y:S01]  /*4d50*/  PRMT R113, RZ, 0x7610, R113 ;  /* 0x00007610ff717816 */ /* 0x000fe20000000071 */
[----:B------:R-:W-:Y:S02]  /*4d60*/  IMAD R21, R249, 0x1e, RZ ;  /* 0x0000001ef9157824 */ /* 0x000fe400078e02ff */
[----:B------:R-:W-:Y:S01]  /*4d70*/  IMAD.WIDE R16, R16, 0x2, R118 ;  /* 0x0000000210107825 */ /* 0x000fe200078e0276 */
[----:B------:R-:W-:Y:S01]  /*4d80*/  SHF.R.U32.HI R6, RZ, 0x8, R6 ;  /* 0x00000008ff067819 */ /* 0x000fe20000011606 */
[----:B------:R-:W3:Y:S01]  /*4d90*/  @!P2 LDG.E.U16 R112, desc[UR22][R18.64] ;  /* 0x000000161270a981 */ /* 0x000ee2000c1e1500 */
[----:B------:R-:W-:Y:S01]  /*4da0*/  PRMT R110, RZ, 0x7610, R110 ;  /* 0x00007610ff6e7816 */ /* 0x000fe2000000006e */
[C---:B------:R-:W-:Y:S01]  /*4db0*/  IMAD.WIDE R22, R21.reuse, 0x2, R120 ;  /* 0x0000000215167825 */ /* 0x040fe200078e0278 */
        /* <DEDUP_REMOVED lines=9> */
[----:B--2---:R-:W-:Y:S01]  /*4e50*/  IMAD.MOV.U32 R235, RZ, RZ, R9 ;  /* 0x000000ffffeb7224 */ /* 0x004fe200078e0009 */
[----:B------:R1:W-:Y:S01]  /*4e60*/  STL.64 [R1], R10 ;  /* 0x0000000a01007387 */ /* 0x0003e20000100a00 */
[----:B------:R-:W-:Y:S01]  /*4e70*/  PRMT R245, RZ, 0x7610, R245 ;  /* 0x00007610fff57816 */ /* 0x000fe200000000f5 */
[----:B0-----:R-:W-:Y:S01]  /*4e80*/  IMAD R12, R249, 0xf, RZ ;  /* 0x0000000ff90c7824 */ /* 0x001fe200078e02ff */
[----:B------:R-:W-:-:S02]  /*4e90*/  PRMT R244, RZ, 0x7610, R244 ;  /* 0x00007610fff47816 */ /* 0x000fc400000000f4 */
[----:B------:R-:W-:Y:S01]  /*4ea0*/  PRMT R114, RZ, 0x7610, R114 ;  /* 0x00007610ff727816 */ /* 0x000fe20000000072 */
[----:B------:R-:W-:Y:S01]  /*4eb0*/  IMAD.WIDE R14, R12, 0x2, R120 ;  /* 0x000000020c0e7825 */ /* 0x000fe200078e0278 */
[----:B------:R-:W-:-:S03]  /*4ec0*/  PRMT R115, RZ, 0x7610, R115 ;  /* 0x00007610ff737816 */ /* 0x000fc60000000073 */
[C---:B-1----:R-:W-:Y:S01]  /*4ed0*/  IMAD.WIDE R10, R8.reuse, 0x2, R120 ;  /* 0x00000002080a7825 */ /* 0x042fe200078e0278 */
[----:B------:R-:W2:Y:S03]  /*4ee0*/  @!P5 LDG.E.U16 R114, desc[UR22][R14.64] ;  /* 0x000000160e72d981 */ /* 0x000ea6000c1e1500 */
[--C-:B------:R-:W-:Y:S01]  /*4ef0*/  IMAD.WIDE R8, R8, 0x2, R118.reuse ;  /* 0x0000000208087825 */ /* 0x100fe200078e0276 */
[----:B------:R-:W2:Y:S03]  /*4f00*/  @P2 LDG.E.U16 R245, desc[UR22][R10.64] ;  /* 0x000000160af52981 */ /* 0x000ea6000c1e1500 */
[----:B------:R-:W-:Y:S01]  /*4f10*/  IMAD.WIDE R12, R12, 0x2, R118 ;  /* 0x000000020c0c7825 */ /* 0x000fe200078e0276 */
[----:B------:R-:W2:Y:S01]  /*4f20*/  @P2 LDG.E.U16 R244, desc[UR22][R8.64] ;  /* 0x0000001608f42981 */ /* 0x000ea2000c1e1500 */
[----:B------:R-:W-:-:S02]  /*4f30*/  ISETP.GE.AND P2, PT, R4, RZ, PT ;  /* 0x000000ff0400720c */ /* 0x000fc40003f46270 */
[----:B------:R-:W-:Y:S01]  /*4f40*/  IMAD R4, R249, 0x1f, RZ ;  /* 0x0000001ff9047824 */ /* 0x000fe200078e02ff */
[----:B------:R-:W2:Y:S01]  /*4f50*/  @!P5 LDG.E.U16 R115, desc[UR22][R12.64] ;  /* 0x000000160c73d981 */ /* 0x000ea2000c1e1500 */
[----:B------:R-:W-:Y:S02]  /*4f60*/  PRMT R240, RZ, 0x7610, R240 ;  /* 0x00007610fff07816 */ /* 0x000fe400000000f0 */
[----:B------:R-:W-:Y:S01]  /*4f70*/  ISETP.GE.AND P5, PT, R5, RZ, PT ;  /* 0x000000ff0500720c */ /* 0x000fe20003fa6270 */
[----:B------:R-:W-:Y:S01]  /*4f80*/  IMAD.WIDE R6, R4, 0x2, R120 ;  /* 0x0000000204067825 */ /* 0x000fe200078e0278 */
[----:B------:R-:W-:-:S03]  /*4f90*/  PRMT R239, RZ, 0x7610, R239 ;  /* 0x00007610ffef7816 */ /* 0x000fc600000000ef */
[----:B------:R-:W-:Y:S01]  /*4fa0*/  IMAD.WIDE R4, R4, 0x2, R118 ;  /* 0x0000000204047825 */ /* 0x000fe200078e0276 */
[----:B------:R-:W2:Y:S04]  /*4fb0*/  @!P4 LDG.E.U16 R240, desc[UR22][R6.64] ;  /* 0x0000001606f0c981 */ /* 0x000ea8000c1e1500 */
[----:B------:R-:W2:Y:S01]  /*4fc0*/  @!P4 LDG.E.U16 R239, desc[UR22][R4.64] ;  /* 0x0000001604efc981 */ /* 0x000ea2000c1e1500 */
[----:B------:R-:W-:Y:S01]  /*4fd0*/  @!P0 IMAD.MOV R234, RZ, RZ, -R234 ;  /* 0x000000ffffea8224 */ /* 0x000fe200078e0aea */
[----:B------:R-:W-:Y:S01]  /*4fe0*/  ISETP.GE.AND P0, PT, R206, RZ, PT ;  /* 0x000000ffce00720c */ /* 0x000fe20003f06270 */
[----:B------:R-:W-:-:S04]  /*4ff0*/  IMAD.MOV.U32 R206, RZ, RZ, R3 ;  /* 0x000000ffffce7224 */ /* 0x000fc800078e0003 */
[----:B------:R-:W-:Y:S01]  /*5000*/  @!P3 IMAD.MOV R206, RZ, RZ, -R206 ;  /* 0x000000ffffceb224 */ /* 0x000fe200078e0ace */
[----:B------:R-:W-:Y:S01]  /*5010*/  ISETP.GE.AND P3, PT, R208, RZ, PT ;  /* 0x000000ffd000720c */ /* 0x000fe20003f66270 */
[----:B------:R-:W-:Y:S02]  /*5020*/  IMAD.MOV.U32 R249, RZ, RZ, R235 ;  /* 0x000000fffff97224 */ /* 0x000fe400078e00eb */
[----:B------:R-:W-:Y:S01]  /*5030*/  IMAD.MOV.U32 R235, RZ, RZ, R2 ;  /* 0x000000ffffeb7224 */ /* 0x000fe200078e0002 */
[----:B------:R-:W-:Y:S01]  /*5040*/  SHF.R.S32.HI R2, RZ, 0x6, R248 ;  /* 0x00000006ff027819 */ /* 0x000fe200000114f8 */
[----:B------:R-:W-:-:S08]  /*5050*/  IMAD.SHL.U32 R3, R248, 0x2, RZ ;  /* 0x00000002f8037824 */ /* 0x000fd000078e00ff */
[----:B------:R-:W-:Y:S01]  /*5060*/  @!P3 IMAD.MOV R213, RZ, RZ, -R213 ;  /* 0x000000ffffd5b224 */ /* 0x000fe200078e0ad5 */
[----:B------:R-:W-:Y:S02]  /*5070*/  ISETP.NE.AND P3, PT, R175, RZ, PT ;  /* 0x000000ffaf00720c */ /* 0x000fe40003f65270 */
[----:B------:R-:W-:-:S04]  /*5080*/  LOP3.LUT R175, RZ, R175, RZ, 0x33, !PT ;  /* 0x000000afffaf7212 */ /* 0x000fc800078e33ff */
[C---:B------:R-:W-:Y:S02]  /*5090*/  SEL R0, R175.reuse, R149, !P3 ;  /* 0x00000095af007207 */ /* 0x040fe40005800000 */
[C---:B------:R-:W-:Y:S02]  /*50a0*/  SEL R149, R175.reuse, R166, !P3 ;  /* 0x000000a6af957207 */ /* 0x040fe40005800000 */
[----:B------:R-:W-:Y:S02]  /*50b0*/  SEL R166, R175, R167, !P3 ;  /* 0x000000a7afa67207 */ /* 0x000fe40005800000 */
[----:B------:R-:W-:Y:S02]  /*50c0*/  ISETP.GE.AND P4, PT, R207, RZ, PT ;  /* 0x000000ffcf00720c */ /* 0x000fe40003f86270 */
[----:B------:R-:W-:Y:S02]  /*50d0*/  LOP3.LUT R3, R3, 0x7e, RZ, 0xc0, !PT ;  /* 0x0000007e03037812 */ /* 0x000fe400078ec0ff */
[----:B------:R-:W-:-:S02]  /*50e0*/  SGXT R2, R2, 0x1 ;  /* 0x000000010202781a */ /* 0x000fc40000000200 */
[----:B------:R-:W-:Y:S01]  /*50f0*/  LOP3.LUT R207, R248, 0x40, RZ, 0xc0, !PT ;  /* 0x00000040f8cf7812 */ /* 0x000fe200078ec0ff */
[----:B------:R-:W-:-:S04]  /*5100*/  @!UP1 UIADD3 UR4, UPT, UPT, -UR5, 0x100000, URZ ;  /* 0x0010000005049890 */ /* 0x000fc8000fffe1ff */
[----:B------:R-:W-:Y:S02]  /*5110*/  @!UP1 USHF.L.U32 UR5, UR4, 0xb, URZ ;  /* 0x0000000b04059899 */ /* 0x000fe400080006ff */
[----:B------:R-:W-:Y:S01]  /*5120*/  @!UP1 USHF.L.U32 UR4, UR4, 0x1, URZ ;  /* 0x0000000104049899 */ /* 0x000fe200080006ff */
[----:B------:R-:W-:Y:S01]  /*5130*/  LOP3.LUT R2, R3, 0x90, R2, 0x78, !PT ;  /* 0x0000009003027812 */ /* 0x000fe200078e7802 */
[----:B------:R-:W-:Y:S01]  /*5140*/  IMAD R3, R207, 0x40, R3 ;  /* 0x00000040cf037824 */ /* 0x000fe200078e0203 */
[C---:B------:R-:W-:Y:S01]  /*5150*/  SEL R117, R175.reuse, R169, !P3 ;  /* 0x000000a9af757207 */ /* 0x040fe20005800000 */
[----:B------:R-:W-:Y:S01]  /*5160*/  VOTEU.ALL UP2, P1 ;  /* 0x0000000000ff7886 */ /* 0x000fe20000840000 */
[C---:B------:R-:W-:Y:S02]  /*5170*/  SEL R169, R175.reuse, R188, !P3 ;  /* 0x000000bcafa97207 */ /* 0x040fe40005800000 */
[C---:B------:R-:W-:Y:S02]  /*5180*/  SEL R207, R175.reuse, R160, !P3 ;  /* 0x000000a0afcf7207 */ /* 0x040fe40005800000 */
[----:B------:R-:W-:-:S03]  /*5190*/  SEL R160, R175, R178, !P3 ;  /* 0x000000b2afa07207 */ /* 0x000fc60005800000 */
[----:B------:R0:W1:Y:S01]  /*51a0*/  @!UP2 SYNCS.EXCH.64 URZ, [UR9+0x10008], UR4 ;  /* 0x0100080409ffa5b2 */ /* 0x0000620008000100 */
[----:B----4-:R-:W-:Y:S01]  /*51b0*/  STS.U16 [R3+UR9], R220 ;  /* 0x000000dc03007988 */ /* 0x010fe20008000409 */
[----:B------:R-:W-:-:S03]  /*51c0*/  SEL R178, R175, R191, !P3 ;  /* 0x000000bfafb27207 */ /* 0x000fc60005800000 */
[----:B------:R-:W-:Y:S01]  /*51d0*/  STS.U16 [R3+UR9+0x2000], R221 ;  /* 0x002000dd03007988 */ /* 0x000fe20008000409 */
[----:B------:R-:W-:-:S03]  /*51e0*/  SEL R191, R175, R159, !P3 ;  /* 0x0000009fafbf7207 */ /* 0x000fc60005800000 */
[----:B---3--:R-:W-:Y:S01]  /*51f0*/  STS.U16 [R3+UR9+0x400], R222 ;  /* 0x000400de03007988 */ /* 0x008fe20008000409 */
[----:B------:R-:W-:Y:S01]  /*5200*/  @!P4 IMAD.MOV R212, RZ, RZ, -R212 ;  /* 0x000000ffffd4c224 */ /* 0x000fe200078e0ad4 */
[----:B------:R-:W-:Y:S01]  /*5210*/  SEL R208, R175, R179, !P3 ;  /* 0x000000b3afd07207 */ /* 0x000fe20005800000 */
[----:B0-----:R-:W0:Y:S01]  /*5220*/  LDCU UR4, c[0x0][0x3b0] ;  /* 0x00007600ff0477ac */ /* 0x001e220008000800 */
[----:B------:R-:W-:Y:S04]  /*5230*/  STS.U16 [R3+UR9+0x2400], R223 ;  /* 0x002400df03007988 */ /* 0x000fe80008000409 */
[----:B------:R-:W-:Y:S04]  /*5240*/  STS.U16 [R3+UR9+0x800], R224 ;  /* 0x000800e003007988 */ /* 0x000fe80008000409 */
[----:B------:R-:W-:Y:S04]  /*5250*/  STS.U16 [R3+UR9+0x2800], R225 ;  /* 0x002800e103007988 */ /* 0x000fe80008000409 */
[----:B------:R-:W-:Y:S04]  /*5260*/  STS.U16 [R3+UR9+0xc00], R226 ;  /* 0x000c00e203007988 */ /* 0x000fe80008000409 */
[----:B------:R-:W-:Y:S01]  /*5270*/  STS.U16 [R3+UR9+0x2c00], R227 ;  /* 0x002c00e303007988 */ /* 0x000fe20008000409 */
[----:B------:R-:W-:-:S02]  /*5280*/  LOP3.LUT R159, R3, 0x20, RZ, 0x3c, !PT ;  /* 0x00000020039f7812 */ /* 0x000fc400078e3cff */
[----:B------:R-:W-:Y:S02]  /*5290*/  ISETP.GE.AND P4, PT, R219, RZ, PT ;  /* 0x000000ffdb00720c */ /* 0x000fe40003f86270 */
[C---:B------:R-:W-:Y:S02]  /*52a0*/  SEL R219, R175.reuse, R171, !P3 ;  /* 0x000000abafdb7207 */ /* 0x040fe40005800000 */
[C---:B------:R-:W-:Y:S02]  /*52b0*/  SEL R171, R175.reuse, R189, !P3 ;  /* 0x000000bdafab7207 */ /* 0x040fe40005800000 */
[----:B------:R-:W-:Y:S02]  /*52c0*/  SEL R189, R175, R151, !P3 ;  /* 0x00000097afbd7207 */ /* 0x000fe40005800000 */
[----:B------:R-:W-:Y:S01]  /*52d0*/  LOP3.LUT R151, R3, 0x30, RZ, 0x3c, !PT ;  /* 0x0000003003977812 */ /* 0x000fe200078e3cff */
[----:B------:R-:W-:Y:S01]  /*52e0*/  @!P5 IMAD.MOV R209, RZ, RZ, -R209 ;  /* 0x000000ffffd1d224 */ /* 0x000fe200078e0ad1 */
[----:B------:R-:W-:Y:S01]  /*52f0*/  SEL R179, R175, R193, !P3 ;  /* 0x000000c1afb37207 */ /* 0x000fe20005800000 */
[----:B------:R-:W-:Y:S01]  /*5300*/  @!P0 IMAD.MOV R211, RZ, RZ, -R211 ;  /* 0x000000ffffd38224 */ /* 0x000fe200078e0ad3 */
[----:B------:R-:W-:-:S02]  /*5310*/  ISETP.GE.AND P5, PT, R214, RZ, PT ;  /* 0x000000ffd600720c */ /* 0x000fc40003fa6270 */
[----:B------:R-:W-:Y:S02]  /*5320*/  ISETP.GE.AND P0, PT, R216, RZ, PT ;  /* 0x000000ffd800720c */ /* 0x000fe40003f06270 */
[C---:B------:R-:W-:Y:S02]  /*5330*/  SEL R214, R175.reuse, R177, !P3 ;  /* 0x000000b1afd67207 */ /* 0x040fe40005800000 */
[C---:B------:R-:W-:Y:S01]  /*5340*/  SEL R177, R175.reuse, R192, !P3 ;  /* 0x000000c0afb17207 */ /* 0x040fe20005800000 */
[----:B------:R-:W-:Y:S01]  /*5350*/  @!P6 IMAD.MOV R235, RZ, RZ, -R235 ;  /* 0x000000ffffebe224 */ /* 0x000fe200078e0aeb */
[C---:B------:R-:W-:Y:S01]  /*5360*/  SEL R216, R175.reuse, R173, !P3 ;  /* 0x000000adafd87207 */ /* 0x040fe20005800000 */
[----:B------:R-:W-:Y:S01]  /*5370*/  @!P2 IMAD.MOV R210, RZ, RZ, -R210 ;  /* 0x000000ffffd2a224 */ /* 0x000fe200078e0ad2 */
[----:B------:R-:W-:Y:S02]  /*5380*/  SEL R173, R175, R190, !P3 ;  /* 0x000000beafad7207 */ /* 0x000fe40005800000 */
[----:B------:R-:W-:Y:S01]  /*5390*/  ISETP.GE.AND P2, PT, R215, RZ, PT ;  /* 0x000000ffd700720c */ /* 0x000fe20003f46270 */
[----:B------:R-:W-:Y:S01]  /*53a0*/  IMAD.MOV.U32 R167, RZ, RZ, R116 ;  /* 0x000000ffffa77224 */ /* 0x000fe200078e0074 */
[C---:B------:R-:W-:Y:S01]  /*53b0*/  SEL R116, R175.reuse, R168, !P3 ;  /* 0x000000a8af747207 */ /* 0x040fe20005800000 */
[----:B------:R-:W-:Y:S01]  /*53c0*/  IMAD.MOV.U32 R168, RZ, RZ, R0 ;  /* 0x000000ffffa87224 */ /* 0x000fe200078e0000 */
[----:B------:R-:W-:-:S02]  /*53d0*/  SEL R0, R175, R170, !P3 ;  /* 0x000000aaaf007207 */ /* 0x000fc40005800000 */
[C---:B------:R-:W-:Y:S01]  /*53e0*/  SEL R170, R175.reuse, R180, !P3 ;  /* 0x000000b4afaa7207 */ /* 0x040fe20005800000 */
[----:B------:R-:W-:Y:S01]  /*53f0*/  IMAD.MOV.U32 R180, RZ, RZ, R166 ;  /* 0x000000ffffb47224 */ /* 0x000fe200078e00a6 */
[----:B------:R-:W-:Y:S01]  /*5400*/  SEL R166, R175, R181, !P3 ;  /* 0x000000b5afa67207 */ /* 0x000fe20005800000 */
[----:B------:R-:W-:-:S04]  /*5410*/  IMAD.MOV.U32 R181, RZ, RZ, R168 ;  /* 0x000000ffffb57224 */ /* 0x000fc800078e00a8 */
[----:B------:R-:W-:Y:S01]  /*5420*/  IMAD.MOV.U32 R188, RZ, RZ, R181 ;  /* 0x000000ffffbc7224 */ /* 0x000fe200078e00b5 */
[----:B------:R-:W-:Y:S02]  /*5430*/  SEL R181, R175, R194, !P3 ;  /* 0x000000c2afb57207 */ /* 0x000fe40005800000 */
[----:B------:R-:W-:-:S05]  /*5440*/  LOP3.LUT R194, R3, 0x10, RZ, 0x3c, !PT ;  /* 0x0000001003c27812 */ /* 0x000fca00078e3cff */
[----:B------:R-:W-:Y:S04]  /*5450*/  STS.U16 [R194+UR9+0x480], R228 ;  /* 0x000480e4c2007988 */ /* 0x000fe80008000409 */
        /* <DEDUP_REMOVED lines=11> */
[----:B------:R3:W-:Y:S04]  /*5510*/  STS.U16 [R159+UR9+0x900], R136 ;  /* 0x000900889f007988 */ /* 0x0007e80008000409 */
[----:B------:R-:W-:Y:S04]  /*5520*/  STS.U16 [R159+UR9+0x2900], R137 ;  /* 0x002900899f007988 */ /* 0x000fe80008000409 */
[----:B------:R-:W-:Y:S04]  /*5530*/  STS.U16 [R159+UR9+0xd00], R138 ;  /* 0x000d008a9f007988 */ /* 0x000fe80008000409 */
[----:B------:R-:W-:Y:S01]  /*5540*/  STS.U16 [R159+UR9+0x2d00], R139 ;  /* 0x002d008b9f007988 */ /* 0x000fe20008000409 */
[----:B---3--:R-:W-:-:S03]  /*5550*/  LOP3.LUT R136, R3, 0x40, RZ, 0x3c, !PT ;  /* 0x0000004003887812 */ /* 0x008fc600078e3cff */
        /* <DEDUP_REMOVED lines=9> */
[----:B------:R-:W-:Y:S01]  /*55f0*/  STS.U16 [R136+UR9+0x200], R132 ;  /* 0x0002008488007988 */ /* 0x000fe20008000409 */
[----:B------:R-:W-:-:S03]  /*5600*/  SEL R168, R175, R182, !P3 ;  /* 0x000000b6afa87207 */ /* 0x000fc60005800000 */
[----:B------:R-:W-:Y:S01]  /*5610*/  STS.U16 [R136+UR9+0x2200], R133 ;  /* 0x0022008588007988 */ /* 0x000fe20008000409 */
[----:B------:R-:W-:-:S03]  /*5620*/  IMAD.MOV.U32 R182, RZ, RZ, R207 ;  /* 0x000000ffffb67224 */ /* 0x000fc600078e00cf */
[----:B------:R-:W-:Y:S01]  /*5630*/  STS.U16 [R136+UR9+0x600], R134 ;  /* 0x0006008688007988 */ /* 0x000fe20008000409 */
[----:B------:R-:W-:-:S03]  /*5640*/  SEL R207, R175, R183, !P3 ;  /* 0x000000b7afcf7207 */ /* 0x000fc60005800000 */
[----:B------:R-:W-:Y:S01]  /*5650*/  STS.U16 [R136+UR9+0x2600], R135 ;  /* 0x0026008788007988 */ /* 0x000fe20008000409 */
[----:B------:R-:W-:-:S03]  /*5660*/  IMAD.MOV.U32 R183, RZ, RZ, R167 ;  /* 0x000000ffffb77224 */ /* 0x000fc600078e00a7 */
[----:B------:R-:W-:Y:S04]  /*5670*/  STS.U16 [R136+UR9+0xa00], R122 ;  /* 0x000a007a88007988 */ /* 0x000fe80008000409 */
[----:B------:R3:W-:Y:S04]  /*5680*/  STS.U16 [R136+UR9+0x2a00], R123 ;  /* 0x002a007b88007988 */ /* 0x0007e80008000409 */
[----:B------:R-:W-:Y:S04]  /*5690*/  STS.U16 [R136+UR9+0xe00], R124 ;  /* 0x000e007c88007988 */ /* 0x000fe80008000409 */
[----:B------:R-:W-:Y:S01]  /*56a0*/  STS.U16 [R136+UR9+0x2e00], R125 ;  /* 0x002e007d88007988 */ /* 0x000fe20008000409 */
[----:B------:R-:W-:-:S03]  /*56b0*/  IMAD.MOV.U32 R193, RZ, RZ, R183 ;  /* 0x000000ffffc17224 */ /* 0x000fc600078e00b7 */
[----:B------:R-:W-:Y:S01]  /*56c0*/  STS.U16 [R128+UR9+0x280], R238 ;  /* 0x000280ee80007988 */ /* 0x000fe20008000409 */
[----:B---3--:R-:W-:-:S03]  /*56d0*/  LOP3.LUT R123, R3, 0x60, RZ, 0x3c, !PT ;  /* 0x00000060037b7812 */ /* 0x008fc600078e3cff */
[----:B------:R-:W-:Y:S04]  /*56e0*/  STS.U16 [R128+UR9+0x2280], R237 ;  /* 0x002280ed80007988 */ /* 0x000fe80008000409 */
[----:B------:R-:W-:Y:S04]  /*56f0*/  STS.U16 [R128+UR9+0x680], R236 ;  /* 0x000680ec80007988 */ /* 0x000fe80008000409 */
[----:B------:R-:W-:Y:S01]  /*5700*/  STS.U16 [R128+UR9+0x2680], R126 ;  /* 0x0026807e80007988 */ /* 0x000fe20008000409 */
[----:B------:R-:W-:-:S03]  /*5710*/  IMAD.MOV.U32 R192, RZ, RZ, R252 ;  /* 0x000000ffffc07224 */ /* 0x000fc600078e00fc */
[----:B------:R-:W-:Y:S04]  /*5720*/  STS.U16 [R128+UR9+0xa80], R127 ;  /* 0x000a807f80007988 */ /* 0x000fe80008000409 */
[----:B------:R-:W-:Y:S01]  /*5730*/  STS.U16 [R128+UR9+0x2a80], R243 ;  /* 0x002a80f380007988 */ /* 0x000fe20008000409 */
[----:B------:R-:W-:-:S03]  /*5740*/  LOP3.LUT R252, R248, 0x1f, RZ, 0xc0, !PT ;  /* 0x0000001ff8fc7812 */ /* 0x000fc600078ec0ff */
[----:B------:R-:W-:Y:S04]  /*5750*/  STS.U16 [R128+UR9+0xe80], R242 ;  /* 0x000e80f280007988 */ /* 0x000fe80008000409 */
[----:B------:R-:W-:Y:S01]  /*5760*/  STS.U16 [R128+UR9+0x2e80], R241 ;  /* 0x002e80f180007988 */ /* 0x000fe20008000409 */
[----:B------:R-:W-:-:S03]  /*5770*/  LOP3.LUT R122, R3, 0x70, RZ, 0x3c, !PT ;  /* 0x00000070037a7812 */ /* 0x000fc600078e3cff */
[----:B------:R-:W-:Y:S04]  /*5780*/  STS.U16 [R123+UR9+0x300], R193 ;  /* 0x000300c17b007988 */ /* 0x000fe80008000409 */
[----:B------:R-:W-:Y:S04]  /*5790*/  STS.U16 [R123+UR9+0x2300], R251 ;  /* 0x002300fb7b007988 */ /* 0x000fe80008000409 */
[----:B------:R-:W-:Y:S01]  /*57a0*/  STS.U16 [R123+UR9+0x700], R247 ;  /* 0x000700f77b007988 */ /* 0x000fe20008000409 */
[----:B------:R-:W-:-:S03]  /*57b0*/  IMAD R249, R252, R249, RZ ;  /* 0x000000f9fcf97224 */ /* 0x000fc600078e02ff */
[----:B------:R-:W-:Y:S01]  /*57c0*/  STS.U16 [R123+UR9+0x2700], R246 ;  /* 0x002700f67b007988 */ /* 0x000fe20008000409 */
[----:B------:R-:W-:-:S03]  /*57d0*/  ISETP.GE.AND P6, PT, R217, RZ, PT ;  /* 0x000000ffd900720c */ /* 0x000fc60003fc6270 */
[----:B------:R-:W-:Y:S01]  /*57e0*/  STS.U16 [R123+UR9+0xb00], R192 ;  /* 0x000b00c07b007988 */ /* 0x000fe20008000409 */
[----:B------:R-:W-:Y:S01]  /*57f0*/  SEL R150, R175, R150, !P3 ;  /* 0x00000096af967207 */ /* 0x000fe20005800000 */
[----:B------:R-:W-:Y:S02]  /*5800*/  IMAD.MOV.U32 R190, RZ, RZ, R182 ;  /* 0x000000ffffbe7224 */ /* 0x000fe400078e00b6 */
[----:B------:R-:W-:Y:S04]  /*5810*/  STS.U16 [R123+UR9+0x2b00], R109 ;  /* 0x002b006d7b007988 */ /* 0x000fe80008000409 */
[----:B------:R-:W-:Y:S01]  /*5820*/  STS.U16 [R123+UR9+0xf00], R110 ;  /* 0x000f006e7b007988 */ /* 0x000fe20008000409 */
[----:B------:R-:W-:-:S03]  /*5830*/  @!P0 IMAD.MOV R152, RZ, RZ, -R152 ;  /* 0x000000ffff988224 */ /* 0x000fc600078e0a98 */
[----:B------:R0:W-:Y:S01]  /*5840*/  STS.U16 [R123+UR9+0x2f00], R111 ;  /* 0x002f006f7b007988 */ /* 0x0001e20008000409 */
[----:B------:R-:W-:-:S03]  /*5850*/  SEL R215, R175, R176, !P3 ;  /* 0x000000b0afd77207 */ /* 0x000fc60005800000 */
[----:B------:R-:W-:Y:S01]  /*5860*/  STS.U16 [R122+UR9+0x380], R112 ;  /* 0x000380707a007988 */ /* 0x000fe20008000409 */
[----:B------:R-:W-:-:S03]  /*5870*/  SEL R176, R175, R186, !P3 ;  /* 0x000000baafb07207 */ /* 0x000fc60005800000 */
[----:B------:R-:W-:Y:S01]  /*5880*/  STS.U16 [R122+UR9+0x2380], R113 ;  /* 0x002380717a007988 */ /* 0x000fe20008000409 */
[C---:B------:R-:W-:Y:S01]  /*5890*/  LEA R248, P0, R249.reuse, UR14, 0x1 ;  /* 0x0000000ef9f87c11 */ /* 0x040fe2000f8008ff */
[----:B0-----:R-:W-:Y:S02]  /*58a0*/  IMAD R123, R190, UR4, RZ ;  /* 0x00000004be7b7c24 */ /* 0x001fe4000f8e02ff */
[----:B--2---:R-:W-:Y:S01]  /*58b0*/  STS.U16 [R122+UR9+0x780], R114 ;  /* 0x000780727a007988 */ /* 0x004fe20008000409 */
[----:B------:R-:W-:Y:S02]  /*58c0*/  IMAD.MOV.U32 R186, RZ, RZ, R150 ;  /* 0x000000ffffba7224 */ /* 0x000fe400078e0096 */
[----:B------:R-:W-:Y:S01]  /*58d0*/  IMAD.MOV.U32 R182, RZ, RZ, R149 ;  /* 0x000000ffffb67224 */ /* 0x000fe200078e0095 */
[----:B------:R-:W-:Y:S01]  /*58e0*/  STS.U16 [R122+UR9+0x2780], R115 ;  /* 0x002780737a007988 */ /* 0x000fe20008000409 */
[----:B------:R-:W-:-:S03]  /*58f0*/  LEA.HI.X.SX32 R249, R249, UR15, 0x1, P0 ;  /* 0x0000000ff9f97c11 */ /* 0x000fc600080f0eff */
[----:B------:R-:W-:Y:S01]  /*5900*/  STS.U16 [R122+UR9+0xb80], R245 ;  /* 0x000b80f57a007988 */ /* 0x000fe20008000409 */
[----:B------:R-:W-:-:S03]  /*5910*/  SEL R217, R175, R172, !P3 ;  /* 0x000000acafd97207 */ /* 0x000fc60005800000 */
[----:B------:R-:W-:Y:S01]  /*5920*/  STS.U16 [R122+UR9+0x2b80], R244 ;  /* 0x002b80f47a007988 */ /* 0x000fe20008000409 */
[----:B------:R-:W-:-:S03]  /*5930*/  IMAD R125, R188, UR4, RZ ;  /* 0x00000004bc7d7c24 */ /* 0x000fc6000f8e02ff */
[----:B------:R-:W-:Y:S01]  /*5940*/  STS.U16 [R122+UR9+0xf80], R240 ;  /* 0x000f80f07a007988 */ /* 0x000fe20008000409 */
[----:B------:R-:W-:Y:S02]  /*5950*/  IMAD R127, R186, UR4, RZ ;  /* 0x00000004ba7f7c24 */ /* 0x000fe4000f8e02ff */
[----:B------:R-:W-:Y:S01]  /*5960*/  IMAD R129, R182, UR4, RZ ;  /* 0x00000004b6817c24 */ /* 0x000fe2000f8e02ff */
[----:B------:R0:W-:Y:S01]  /*5970*/  STS.U16 [R122+UR9+0x2f80], R239 ;  /* 0x002f80ef7a007988 */ /* 0x0001e20008000409 */
[----:B------:R-:W-:Y:S02]  /*5980*/  @!P2 IMAD.MOV R156, RZ, RZ, -R156 ;  /* 0x000000ffff9ca224 */ /* 0x000fe400078e0a9c */
[----:B------:R-:W-:Y:S01]  /*5990*/  @!P6 IMAD.MOV R158, RZ, RZ, -R158 ;  /* 0x000000ffff9ee224 */ /* 0x000fe200078e0a9e */
[----:B------:R-:W-:Y:S01]  /*59a0*/  LEA R124, P6, R125, R248, 0x1 ;  /* 0x000000f87d7c7211 */ /* 0x000fe200078c08ff */
[----:B------:R-:W-:Y:S02]  /*59b0*/  @!P4 IMAD.MOV R148, RZ, RZ, -R148 ;  /* 0x000000ffff94c224 */ /* 0x000fe400078e0a94 */
[----:B------:R-:W-:-:S02]  /*59c0*/  IMAD R137, R0, UR4, RZ ;  /* 0x0000000400897c24 */ /* 0x000fc4000f8e02ff */
[----:B------:R-:W-:Y:S01]  /*59d0*/  IMAD R139, R219, UR4, RZ ;  /* 0x00000004db8b7c24 */ /* 0x000fe2000f8e02ff */
[-C--:B0-----:R-:W-:Y:S01]  /*59e0*/  LEA R122, P0, R123, R248.reuse, 0x1 ;  /* 0x000000f87b7a7211 */ /* 0x081fe200078008ff */
[----:B------:R-:W-:Y:S01]  /*59f0*/  IMAD R141, R217, UR4, RZ ;  /* 0x00000004d98d7c24 */ /* 0x000fe2000f8e02ff */
[-C--:B------:R-:W-:Y:S01]  /*5a00*/  LEA R128, P2, R129, R248.reuse, 0x1 ;  /* 0x000000f881807211 */ /* 0x080fe200078408ff */
[----:B------:R-:W-:Y:S01]  /*5a10*/  @!P5 IMAD.MOV R218, RZ, RZ, -R218 ;  /* 0x000000ffffdad224 */ /* 0x000fe200078e0ada */
[----:B------:R-:W-:Y:S01]  /*5a20*/  LEA.HI.X.SX32 R123, R123, R249, 0x1, P0 ;  /* 0x000000f97b7b7211 */ /* 0x000fe200000f0eff */
[----:B------:R-:W-:Y:S01]  /*5a30*/  IMAD R131, R180, UR4, RZ ;  /* 0x00000004b4837c24 */ /* 0x000fe2000f8e02ff */
[----:B------:R-:W-:Y:S01]  /*5a40*/  LEA R126, P0, R127, R248, 0x1 ;  /* 0x000000f87f7e7211 */ /* 0x000fe200078008ff */
[----:B------:R-:W-:Y:S01]  /*5a50*/  IMAD R160, R160, UR4, RZ ;  /* 0x00000004a0a07c24 */ /* 0x000fe2000f8e02ff */
[C---:B------:R-:W-:Y:S01]  /*5a60*/  SEL R172, R175.reuse, R184, !P3 ;  /* 0x000000b8afac7207 */ /* 0x040fe20005800000 */
[----:B------:R-:W-:Y:S01]  /*5a70*/  IMAD R151, R208, UR4, RZ ;  /* 0x00000004d0977c24 */ /* 0x000fe2000f8e02ff */
[C---:B------:R-:W-:Y:S01]  /*5a80*/  SEL R150, R175.reuse, R213, !P3 ;  /* 0x000000d5af967207 */ /* 0x040fe20005800000 */
[----:B------:R-:W-:Y:S01]  /*5a90*/  IMAD R170, R170, UR4, RZ ;  /* 0x00000004aaaa7c24 */ /* 0x000fe2000f8e02ff */
[C---:B------:R-:W-:Y:S01]  /*5aa0*/  SEL R152, R175.reuse, R152, !P3 ;  /* 0x00000098af987207 */ /* 0x040fe20005800000 */
[----:B------:R-:W-:Y:S01]  /*5ab0*/  IMAD R143, R216, UR4, RZ ;  /* 0x00000004d88f7c24 */ /* 0x000fe2000f8e02ff */
[----:B------:R-:W-:-:S02]  /*5ac0*/  SEL R148, R175, R148, !P3 ;  /* 0x00000094af947207 */ /* 0x000fc40005800000 */
[C---:B------:R-:W-:Y:S02]  /*5ad0*/  SEL R144, R175.reuse, R144, !P3 ;  /* 0x00000090af907207 */ /* 0x040fe40005800000 */
[C---:B------:R-:W-:Y:S02]  /*5ae0*/  SEL R153, R175.reuse, R153, !P3 ;  /* 0x00000099af997207 */ /* 0x040fe40005800000 */
[C---:B------:R-:W-:Y:S02]  /*5af0*/  SEL R155, R175.reuse, R155, !P3 ;  /* 0x0000009baf9b7207 */ /* 0x040fe40005800000 */
[C---:B------:R-:W-:Y:S02]  /*5b00*/  SEL R146, R175.reuse, R146, !P3 ;  /* 0x00000092af927207 */ /* 0x040fe40005800000 */
[C---:B------:R-:W-:Y:S02]  /*5b10*/  SEL R147, R175.reuse, R147, !P3 ;  /* 0x00000093af937207 */ /* 0x040fe40005800000 */
        /* <DEDUP_REMOVED lines=16> */
[----:B------:R-:W-:Y:S01]  /*5c20*/  SEL R212, R175, R212, !P3 ;  /* 0x000000d4afd47207 */ /* 0x000fe20005800000 */
[----:B------:R-:W-:Y:S01]  /*5c30*/  IMAD R159, R207, UR4, RZ ;  /* 0x00000004cf9f7c24 */ /* 0x000fe2000f8e02ff */
[-C--:B------:R-:W-:Y:S01]  /*5c40*/  LEA.HI.X.SX32 R125, R125, R249.reuse, 0x1, P6 ;  /* 0x000000f97d7d7211 */ /* 0x080fe200030f0eff */
[----:B------:R-:W-:Y:S01]  /*5c50*/  IMAD R166, R166, UR4, RZ ;  /* 0x00000004a6a67c24 */ /* 0x000fe2000f8e02ff */
[-C--:B------:R-:W-:Y:S01]  /*5c60*/  LEA.HI.X.SX32 R127, R127, R249.reuse, 0x1, P0 ;  /* 0x000000f97f7f7211 */ /* 0x080fe200000f0eff */
[----:B------:R-:W-:Y:S01]  /*5c70*/  IMAD R173, R173, UR4, RZ ;  /* 0x00000004adad7c24 */ /* 0x000fe2000f8e02ff */
[----:B------:R-:W-:Y:S01]  /*5c80*/  LEA.HI.X.SX32 R129, R129, R249, 0x1, P2 ;  /* 0x000000f981817211 */ /* 0x000fe200010f0eff */
[----:B------:R-:W-:Y:S01]  /*5c90*/  IMAD R177, R177, UR4, RZ ;  /* 0x00000004b1b17c24 */ /* 0x000fe2000f8e02ff */
[----:B------:R-:W-:Y:S01]  /*5ca0*/  SEL R184, R175, R185, !P3 ;  /* 0x000000b9afb87207 */ /* 0x000fe20005800000 */
[----:B------:R-:W-:Y:S01]  /*5cb0*/  IMAD R189, R189, UR4, RZ ;  /* 0x00000004bdbd7c24 */ /* 0x000fe2000f8e02ff */
[-C--:B------:R-:W-:Y:S01]  /*5cc0*/  LEA R136, P6, R137, R248.reuse, 0x1 ;  /* 0x000000f889887211 */ /* 0x080fe200078c08ff */
[----:B------:R-:W-:Y:S01]  /*5cd0*/  IMAD R179, R179, UR4, RZ ;  /* 0x00000004b3b37c24 */ /* 0x000fe2000f8e02ff */
[-C--:B------:R-:W-:Y:S01]  /*5ce0*/  LEA R138, P0, R139, R248.reuse, 0x1 ;  /* 0x000000f88b8a7211 */ /* 0x080fe200078008ff */
[----:B------:R-:W-:Y:S01]  /*5cf0*/  IMAD R191, R191, UR4, RZ ;  /* 0x00000004bfbf7c24 */ /* 0x000fe2000f8e02ff */
[----:B------:R-:W-:-:S02]  /*5d00*/  LEA R140, P2, R141, R248, 0x1 ;  /* 0x000000f88d8c7211 */ /* 0x000fc400078408ff */
[C---:B------:R-:W-:Y:S01]  /*5d10*/  SEL R167, R175.reuse, R187, !P3 ;  /* 0x000000bbafa77207 */ /* 0x040fe20005800000 */
[----:B------:R-:W-:Y:S01]  /*5d20*/  IMAD R241, R150, UR4, RZ ;  /* 0x0000000496f17c24 */ /* 0x000fe2000f8e02ff */
[C---:B------:R-:W-:Y:S01]  /*5d30*/  SEL R183, R175.reuse, R195, !P3 ;  /* 0x000000c3afb77207 */ /* 0x040fe20005800000 */
[----:B------:R-:W-:Y:S01]  /*5d40*/  IMAD R247, R152, UR4, RZ ;  /* 0x0000000498f77c24 */ /* 0x000fe2000f8e02ff */
[C---:B------:R-:W-:Y:S01]  /*5d50*/  SEL R185, R175.reuse, R196, !P3 ;  /* 0x000000c4afb97207 */ /* 0x040fe20005800000 */
[----:B------:R-:W-:Y:S01]  /*5d60*/  IMAD R233, R148, UR4, RZ ;  /* 0x0000000494e97c24 */ /* 0x000fe2000f8e02ff */
[----:B------:R-:W-:Y:S01]  /*5d70*/  SEL R187, R175, R197, !P3 ;  /* 0x000000c5afbb7207 */ /* 0x000fe20005800000 */
[----:B------:R-:W-:Y:S01]  /*5d80*/  IMAD R135, R117, UR4, RZ ;  /* 0x0000000475877c24 */ /* 0x000fe2000f8e02ff */
[----:B------:R-:W-:Y:S01]  /*5d90*/  SEL R149, R175, R205, !P3 ;  /* 0x000000cdaf957207 */ /* 0x000fe20005800000 */
[----:B------:R-:W-:Y:S01]  /*5da0*/  IMAD R171, R171, UR4, RZ ;  /* 0x00000004abab7c24 */ /* 0x000fe2000f8e02ff */
[C---:B------:R-:W-:Y:S01]  /*5db0*/  SEL R218, R175.reuse, R218, !P3 ;  /* 0x000000daafda7207 */ /* 0x040fe20005800000 */
[----:B------:R-:W-:Y:S01]  /*5dc0*/  IMAD R133, R116, UR4, RZ ;  /* 0x0000000474857c24 */ /* 0x000fe2000f8e02ff */
[C---:B------:R-:W-:Y:S01]  /*5dd0*/  SEL R156, R175.reuse, R156, !P3 ;  /* 0x0000009caf9c7207 */ /* 0x040fe20005800000 */
[----:B------:R-:W-:Y:S01]  /*5de0*/  IMAD R168, R168, UR4, RZ ;  /* 0x00000004a8a87c24 */ /* 0x000fe2000f8e02ff */
[----:B------:R-:W-:Y:S01]  /*5df0*/  SEL R158, R175, R158, !P3 ;  /* 0x0000009eaf9e7207 */ /* 0x000fe20005800000 */
[----:B------:R-:W-:Y:S01]  /*5e00*/  IMAD R172, R172, UR4, RZ ;  /* 0x00000004acac7c24 */ /* 0x000fe2000f8e02ff */
[-C--:B------:R-:W-:Y:S01]  /*5e10*/  LEA R130, P3, R131, R248.reuse, 0x1 ;  /* 0x000000f883827211 */ /* 0x080fe200078608ff */
[----:B------:R-:W-:Y:S01]  /*5e20*/  IMAD R174, R184, UR4, RZ ;  /* 0x00000004b8ae7c24 */ /* 0x000fe2000f8e02ff */
[-C--:B------:R-:W-:Y:S01]  /*5e30*/  LEA.HI.X.SX32 R137, R137, R249.reuse, 0x1, P6 ;  /* 0x000000f989897211 */ /* 0x080fe200030f0eff */
[----:B------:R-:W-:Y:S01]  /*5e40*/  IMAD R176, R176, UR4, RZ ;  /* 0x00000004b0b07c24 */ /* 0x000fe2000f8e02ff */
[-C--:B------:R-:W-:Y:S01]  /*5e50*/  LEA.HI.X.SX32 R139, R139, R249.reuse, 0x1, P0 ;  /* 0x000000f98b8b7211 */ /* 0x080fe200000f0eff */
[----:B------:R-:W-:Y:S01]  /*5e60*/  IMAD R169, R169, UR4, RZ ;  /* 0x00000004a9a97c24 */ /* 0x000fe2000f8e02ff */
[----:B------:R-:W-:Y:S01]  /*5e70*/  LEA.HI.X.SX32 R141, R141, R249, 0x1, P2 ;  /* 0x000000f98d8d7211 */ /* 0x000fe200010f0eff */
[----:B------:R-:W-:Y:S01]  /*5e80*/  IMAD R181, R181, UR4, RZ ;  /* 0x00000004b5b57c24 */ /* 0x000fe2000f8e02ff */
[-C--:B------:R-:W-:Y:S01]  /*5e90*/  LEA R148, P6, R160, R248.reuse, 0x1 ;  /* 0x000000f8a0947211 */ /* 0x080fe200078c08ff */
[----:B------:R0:W5:Y:S01]  /*5ea0*/  LDL.LU R109, [R1+0x1b8] ;  /* 0x0001b800016d7983 */ /* 0x0001620000300800 */
[----:B------:R-:W-:-:S02]  /*5eb0*/  LEA R150, P0, R151, R248, 0x1 ;  /* 0x000000f897967211 */ /* 0x000fc400078008ff */
[-C--:B------:R-:W-:Y:S01]  /*5ec0*/  LEA R152, P2, R170, R248.reuse, 0x1 ;  /* 0x000000f8aa987211 */ /* 0x080fe200078408ff */
[----:B------:R-:W-:Y:S01]  /*5ed0*/  IMAD R180, R214, UR4, RZ ;  /* 0x00000004d6b47c24 */ /* 0x000fe2000f8e02ff */
[-C--:B------:R-:W-:Y:S01]  /*5ee0*/  LEA.HI.X.SX32 R131, R131, R249.reuse, 0x1, P3 ;  /* 0x000000f983837211 */ /* 0x080fe200018f0eff */
[----:B------:R-:W-:Y:S01]  /*5ef0*/  IMAD R195, R153, UR4, RZ ;  /* 0x0000000499c37c24 */ /* 0x000fe2000f8e02ff */
[-C--:B------:R-:W-:Y:S01]  /*5f00*/  LEA R142, P3, R143, R248.reuse, 0x1 ;  /* 0x000000f88f8e7211 */ /* 0x080fe200078608ff */
[----:B------:R-:W-:Y:S01]  /*5f10*/  IMAD R219, R149, UR4, RZ ;  /* 0x0000000495db7c24 */ /* 0x000fe2000f8e02ff */
[-C--:B------:R-:W-:Y:S01]  /*5f20*/  LEA.HI.X.SX32 R149, R160, R249.reuse, 0x1, P6 ;  /* 0x000000f9a0957211 */ /* 0x080fe200030f0eff */
[----:B------:R-:W-:Y:S01]  /*5f30*/  IMAD R207, R164, UR4, RZ ;  /* 0x00000004a4cf7c24 */ /* 0x000fe2000f8e02ff */
[-C--:B------:R-:W-:Y:S01]  /*5f40*/  LEA.HI.X.SX32 R151, R151, R249.reuse, 0x1, P0 ;  /* 0x000000f997977211 */ /* 0x080fe200000f0eff */
[----:B------:R-:W-:Y:S01]  /*5f50*/  IMAD R214, R162, UR4, RZ ;  /* 0x00000004a2d67c24 */ /* 0x000fe2000f8e02ff */
[-C--:B------:R-:W-:Y:S01]  /*5f60*/  LEA.HI.X.SX32 R153, R170, R249.reuse, 0x1, P2 ;  /* 0x000000f9aa997211 */ /* 0x080fe200010f0eff */
[----:B------:R-:W-:Y:S01]  /*5f70*/  IMAD R175, R178, UR4, RZ ;  /* 0x00000004b2af7c24 */ /* 0x000fe2000f8e02ff */
[-C--:B------:R-:W-:Y:S01]  /*5f80*/  LEA R160, P6, R172, R248.reuse, 0x1 ;  /* 0x000000f8aca07211 */ /* 0x080fe200078c08ff */
[----:B------:R-:W-:Y:S01]  /*5f90*/  IMAD R205, R165, UR4, RZ ;  /* 0x00000004a5cd7c24 */ /* 0x000fe2000f8e02ff */
[-C--:B------:R-:W-:Y:S01]  /*5fa0*/  LEA R162, P0, R174, R248.reuse, 0x1 ;  /* 0x000000f8aea27211 */ /* 0x080fe200078008ff */
[----:B------:R-:W-:Y:S01]  /*5fb0*/  IMAD R216, R163, UR4, RZ ;  /* 0x00000004a3d87c24 */ /* 0x000fe2000f8e02ff */
        /* <DEDUP_REMOVED lines=36> */
[----:B------:R-:W-:Y:S01]  /*6200*/  LEA R178, P3, R179, R248, 0x1 ;  /* 0x000000f8b3b27211 */ /* 0x000fe200078608ff */
[----:B------:R-:W-:Y:S01]  /*6210*/  IMAD R235, R235, UR4, RZ ;  /* 0x00000004ebeb7c24 */ /* 0x000fe2000f8e02ff */
[-C--:B------:R-:W-:Y:S01]  /*6220*/  LEA.HI.X.SX32 R185, R185, R249.reuse, 0x1, P6 ;  /* 0x000000f9b9b97211 */ /* 0x080fe200030f0eff */
[----:B------:R-:W-:Y:S01]  /*6230*/  IMAD R229, R206, UR4, RZ ;  /* 0x00000004cee57c24 */ /* 0x000fe2000f8e02ff */
[-C--:B------:R-:W-:Y:S01]  /*6240*/  LEA.HI.X.SX32 R187, R187, R249.reuse, 0x1, P0 ;  /* 0x000000f9bbbb7211 */ /* 0x080fe200000f0eff */
[----:B------:R-:W-:Y:S01]  /*6250*/  VIADD R0, R250, 0x1f ;  /* 0x0000001ffa007836 */ /* 0x000fe20000000000 */
[----:B------:R-:W-:-:S02]  /*6260*/  LEA.HI.X.SX32 R189, R189, R249, 0x1, P2 ;  /* 0x000000f9bdbd7211 */ /* 0x000fc400010f0eff */
[-C--:B------:R-:W-:Y:S01]  /*6270*/  LEA R134, P5, R135, R248.reuse, 0x1 ;  /* 0x000000f887867211 */ /* 0x080fe200078a08ff */
[----:B------:R-:W-:Y:S01]  /*6280*/  IMAD R251, R158, UR4, RZ ;  /* 0x000000049efb7c24 */ /* 0x000fe2000f8e02ff */
[-C--:B------:R-:W-:Y:S02]  /*6290*/  LEA R196, P6, R197, R248.reuse, 0x1 ;  /* 0x000000f8c5c47211 */ /* 0x080fe400078c08ff */
        /* <DEDUP_REMOVED lines=9> */
[----:B------:R0:W5:Y:S01]  /*6330*/  LDL.LU R110, [R1+0x1b4] ;  /* 0x0001b400016e7983 */ /* 0x0001620000300800 */
[----:B------:R-:W-:-:S02]  /*6340*/  LEA.HI.X.SX32 R197, R197, R249, 0x1, P6 ;  /* 0x000000f9c5c57211 */ /* 0x000fc400030f0eff */
[-C--:B------:R-:W-:Y:S01]  /*6350*/  LEA.HI.X.SX32 R199, R199, R249.reuse, 0x1, P0 ;  /* 0x000000f9c7c77211 */ /* 0x080fe200000f0eff */
[----:B------:R0:W5:Y:S01]  /*6360*/  LDL.LU R111, [R1+0x1b0] ;  /* 0x0001b000016f7983 */ /* 0x0001620000300800 */
[-C--:B------:R-:W-:Y:S02]  /*6370*/  LEA.HI.X.SX32 R201, R201, R249.reuse, 0x1, P2 ;  /* 0x000000f9c9c97211 */ /* 0x080fe400010f0eff */
[-C--:B------:R-:W-:Y:S01]  /*6380*/  LEA R208, P6, R216, R248.reuse, 0x1 ;  /* 0x000000f8d8d07211 */ /* 0x080fe200078c08ff */
[----:B------:R0:W5:Y:S01]  /*6390*/  LDL.LU R112, [R1+0x1ac] ;  /* 0x0001ac0001707983 */ /* 0x0001620000300800 */
[-C--:B------:R-:W-:Y:S02]  /*63a0*/  LEA R210, P0, R214, R248.reuse, 0x1 ;  /* 0x000000f8d6d27211 */ /* 0x080fe400078008ff */
[----:B------:R-:W-:Y:S01]  /*63b0*/  LEA R212, P2, R213, R248, 0x1 ;  /* 0x000000f8d5d47211 */ /* 0x000fe200078408ff */
[----:B------:R0:W5:Y:S01]  /*63c0*/  LDL.LU R113, [R1+0x1a8] ;  /* 0x0001a80001717983 */ /* 0x0001620000300800 */
[----:B------:R-:W-:-:S02]  /*63d0*/  LEA.HI.X.SX32 R191, R191, R249, 0x1, P3 ;  /* 0x000000f9bfbf7211 */ /* 0x000fc400018f0eff */
[-C--:B------:R-:W-:Y:S01]  /*63e0*/  LEA R202, P3, R215, R248.reuse, 0x1 ;  /* 0x000000f8d7ca7211 */ /* 0x080fe200078608ff */
[----:B------:R0:W5:Y:S01]  /*63f0*/  LDL.LU R114, [R1+0x1a4] ;  /* 0x0001a40001727983 */ /* 0x0001620000300800 */
[-C--:B------:R-:W-:Y:S02]  /*6400*/  LEA.HI.X.SX32 R209, R216, R249.reuse, 0x1, P6 ;  /* 0x000000f9d8d17211 */ /* 0x080fe400030f0eff */
[-C--:B------:R-:W-:Y:S01]  /*6410*/  LEA.HI.X.SX32 R211, R214, R249.reuse, 0x1, P0 ;  /* 0x000000f9d6d37211 */ /* 0x080fe200000f0eff */
[----:B------:R0:W5:Y:S01]  /*6420*/  LDL.LU R115, [R1+0x1a0] ;  /* 0x0001a00001737983 */ /* 0x0001620000300800 */
[----:B------:R-:W-:Y:S02]  /*6430*/  LEA.HI.X.SX32 R213, R213, R249, 0x1, P2 ;  /* 0x000000f9d5d57211 */ /* 0x000fe400010f0eff */
[-C--:B------:R-:W-:Y:S01]  /*6440*/  LEA R214, P0, R220, R248.reuse, 0x1 ;  /* 0x000000f8dcd67211 */ /* 0x080fe200078008ff */
[----:B------:R0:W5:Y:S01]  /*6450*/  LDL.LU R116, [R1+0x19c] ;  /* 0x00019c0001747983 */ /* 0x0001620000300800 */
[----:B------:R-:W-:-:S02]  /*6460*/  LEA R216, P2, R217, R248, 0x1 ;  /* 0x000000f8d9d87211 */ /* 0x000fc400078408ff */
[-C--:B------:R-:W-:Y:S01]  /*6470*/  LEA.HI.X.SX32 R203, R215, R249.reuse, 0x1, P3 ;  /* 0x000000f9d7cb7211 */ /* 0x080fe200018f0eff */
[----:B------:R0:W5:Y:S01]  /*6480*/  LDL.LU R117, [R1+0x198] ;  /* 0x0001980001757983 */ /* 0x0001620000300800 */
[-C--:B------:R-:W-:Y:S02]  /*6490*/  LEA.HI.X.SX32 R215, R220, R249.reuse, 0x1, P0 ;  /* 0x000000f9dcd77211 */ /* 0x080fe400000f0eff */
[----:B------:R-:W-:Y:S02]  /*64a0*/  LEA.HI.X.SX32 R217, R217, R249, 0x1, P2 ;  /* 0x000000f9d9d97211 */ /* 0x000fe400010f0eff */
[-C--:B------:R-:W-:Y:S02]  /*64b0*/  LEA R218, P3, R219, R248.reuse, 0x1 ;  /* 0x000000f8dbda7211 */ /* 0x080fe400078608ff */
[-C--:B------:R-:W-:Y:S02]  /*64c0*/  LEA R220, P0, R221, R248.reuse, 0x1 ;  /* 0x000000f8dddc7211 */ /* 0x080fe400078008ff */
[----:B------:R-:W-:-:S02]  /*64d0*/  LEA R222, P2, R223, R248, 0x1 ;  /* 0x000000f8dfde7211 */ /* 0x000fc400078408ff */
[-C--:B------:R-:W-:Y:S02]  /*64e0*/  LEA.HI.X.SX32 R219, R219, R249.reuse, 0x1, P3 ;  /* 0x000000f9dbdb7211 */ /* 0x080fe400018f0eff */
[-C--:B------:R-:W-:Y:S02]  /*64f0*/  LEA.HI.X.SX32 R221, R221, R249.reuse, 0x1, P0 ;  /* 0x000000f9dddd7211 */ /* 0x080fe400000f0eff */
[----:B------:R-:W-:Y:S02]  /*6500*/  LEA.HI.X.SX32 R223, R223, R249, 0x1, P2 ;  /* 0x000000f9dfdf7211 */ /* 0x000fe400010f0eff */
[-C--:B------:R-:W-:Y:S02]  /*6510*/  LEA R224, P3, R234, R248.reuse, 0x1 ;  /* 0x000000f8eae07211 */ /* 0x080fe400078608ff */
[-C--:B------:R-:W-:Y:S02]  /*6520*/  LEA R226, P0, R235, R248.reuse, 0x1 ;  /* 0x000000f8ebe27211 */ /* 0x080fe400078008ff */
[----:B------:R-:W-:-:S02]  /*6530*/  LEA R228, P2, R229, R248, 0x1 ;  /* 0x000000f8e5e47211 */ /* 0x000fc400078408ff */
[-C--:B------:R-:W-:Y:S02]  /*6540*/  LEA.HI.X.SX32 R225, R234, R249.reuse, 0x1, P3 ;  /* 0x000000f9eae17211 */ /* 0x080fe400018f0eff */
[-C--:B------:R-:W-:Y:S02]  /*6550*/  LEA.HI.X.SX32 R227, R235, R249.reuse, 0x1, P0 ;  /* 0x000000f9ebe37211 */ /* 0x080fe400000f0eff */
[-C--:B------:R-:W-:Y:S02]  /*6560*/  LEA.HI.X.SX32 R229, R229, R249.reuse, 0x1, P2 ;  /* 0x000000f9e5e57211 */ /* 0x080fe400010f0eff */
[CC--:B------:R-:W-:Y:S02]  /*6570*/  LEA R232, P0, R233.reuse, R248.reuse, 0x1 ;  /* 0x000000f8e9e87211 */ /* 0x0c0fe400078008ff */
[----:B------:R-:W-:Y:S02]  /*6580*/  LEA R234, P2, R238, R248, 0x1 ;  /* 0x000000f8eeea7211 */ /* 0x000fe400078408ff */
[----:B------:R-:W-:-:S02]  /*6590*/  LEA.HI.X.SX32 R233, R233, R249, 0x1, P0 ;  /* 0x000000f9e9e97211 */ /* 0x000fc400000f0eff */
[----:B------:R-:W-:Y:S02]  /*65a0*/  LEA.HI.X.SX32 R235, R238, R249, 0x1, P2 ;  /* 0x000000f9eeeb7211 */ /* 0x000fe400010f0eff */
[----:B------:R-:W-:-:S04]  /*65b0*/  LEA R238, P0, R239, R248, 0x1 ;  /* 0x000000f8efee7211 */ /* 0x000fc800078008ff */
[----:B------:R-:W-:Y:S02]  /*65c0*/  LEA.HI.X.SX32 R239, R239, R249, 0x1, P0 ;  /* 0x000000f9efef7211 */ /* 0x000fe400000f0eff */
[----:B------:R-:W-:-:S04]  /*65d0*/  ISETP.GT.AND P0, PT, R0, 0x1f, PT ;  /* 0x0000001f0000780c */ /* 0x000fc80003f04270 */
[----:B------:R-:W-:Y:S02]  /*65e0*/  ISETP.LT.AND P0, PT, R252, R250, P0 ;  /* 0x000000fafc00720c */ /* 0x000fe40000701270 */
[----:B------:R-:W-:-:S11]  /*65f0*/  PRMT R250, RZ, 0x7610, R250 ;  /* 0x00007610fffa7816 */ /* 0x000fd600000000fa */
[----:B------:R-:W2:Y:S04]  /*6600*/  @P0 LDG.E.U16 R250, desc[UR22][R122.64] ;  /* 0x000000167afa0981 */ /* 0x000ea8000c1e1500 */
[----:B--2---:R2:W-:Y:S02]  /*6610*/  STS.U16 [R2+UR9+0x4000], R250 ;  /* 0x004000fa02007988 */ /* 0x0045e40008000409 */
[----:B--2---:R-:W-:-:S06]  /*6620*/  PRMT R250, RZ, 0x7610, R250 ;  /* 0x00007610fffa7816 */ /* 0x004fcc00000000fa */
[----:B------:R-:W2:Y:S04]  /*6630*/  @P0 LDG.E.U16 R250, desc[UR22][R126.64] ;  /* 0x000000167efa0981 */ /* 0x000ea8000c1e1500 */
[----:B--2---:R2:W-:Y:S02]  /*6640*/  STS.U16 [R2+UR9+0x4200], R250 ;  /* 0x004200fa02007988 */ /* 0x0045e40008000409 */
[----:B--2---:R-:W-:-:S06]  /*6650*/  PRMT R250, RZ, 0x7610, R250 ;  /* 0x00007610fffa7816 */ /* 0x004fcc00000000fa */
[----:B------:R-:W2:Y:S01]  /*6660*/  @P0 LDG.E.U16 R250, desc[UR22][R130.64] ;  /* 0x0000001682fa0981 */ /* 0x000ea2000c1e1500 */
[----:B------:R-:W-:-:S03]  /*6670*/  LEA.HI.X.SX32 R135, R135, R249, 0x1, P5 ;  /* 0x000000f987877211 */ /* 0x000fc600028f0eff */
[----:B--2---:R2:W-:Y:S02]  /*6680*/  STS.U16 [R2+UR9+0x4400], R250 ;  /* 0x004400fa02007988 */ /* 0x0045e40008000409 */
[----:B--2---:R-:W-:-:S06]  /*6690*/  PRMT R250, RZ, 0x7610, R250 ;  /* 0x00007610fffa7816 */ /* 0x004fcc00000000fa */
[----:B------:R-:W2:Y:S04]  /*66a0*/  @P0 LDG.E.U16 R250, desc[UR22][R134.64] ;  /* 0x0000001686fa0981 */ /* 0x000ea8000c1e1500 */
[----:B--2---:R2:W-:Y:S02]  /*66b0*/  STS.U16 [R2+UR9+0x4600], R250 ;  /* 0x004600fa02007988 */ /* 0x0045e40008000409 */
[----:B--2---:R-:W-:-:S06]  /*66c0*/  PRMT R250, RZ, 0x7610, R250 ;  /* 0x00007610fffa7816 */ /* 0x004fcc00000000fa */
[----:B------:R-:W2:Y:S04]  /*66d0*/  @P0 LDG.E.U16 R250, desc[UR22][R138.64] ;  /* 0x000000168afa0981 */ /* 0x000ea8000c1e1500 */
[----:B--2---:R2:W-:Y:S02]  /*66e0*/  STS.U16 [R2+UR9+0x4800], R250 ;  /* 0x004800fa02007988 */ /* 0x0045e40008000409 */
[----:B--2---:R-:W-:-:S06]  /*66f0*/  PRMT R250, RZ, 0x7610, R250 ;  /* 0x00007610fffa7816 */ /* 0x004fcc00000000fa */
[----:B------:R-:W2:Y:S01]  /*6700*/  @P0 LDG.E.U16 R250, desc[UR22][R142.64] ;  /* 0x000000168efa0981 */ /* 0x000ea2000c1e1500 */
[----:B------:R-:W-:-:S04]  /*6710*/  LEA R146, P5, R180, R248, 0x1 ;  /* 0x000000f8b4927211 */ /* 0x000fc800078a08ff */
[----:B------:R-:W-:Y:S01]  /*6720*/  LEA.HI.X.SX32 R147, R180, R249, 0x1, P5 ;  /* 0x000000f9b4937211 */ /* 0x000fe200028f0eff */
        /* <DEDUP_REMOVED lines=31> */
[----:B------:R-:W2:Y:S01]  /*6920*/  @P0 LDG.E.U16 R250, desc[UR22][R178.64] ;  /* 0x00000016b2fa0981 */ /* 0x000ea2000c1e1500 */
[----:B------:R-:W-:-:S04]  /*6930*/  LEA R144, P4, R182, R248, 0x1 ;  /* 0x000000f8b6907211 */ /* 0x000fc800078808ff */
[----:B------:R-:W-:Y:S02]  /*6940*/  LEA.HI.X.SX32 R145, R182, R249, 0x1, P4 ;  /* 0x000000f9b6917211 */ /* 0x000fe400020f0eff */
        /* <DEDUP_REMOVED lines=54> */
[----:B------:R-:W-:Y:S02]  /*6cb0*/  LEA.HI.X.SX32 R237, R237, R249, 0x1, P3 ;  /* 0x000000f9eded7211 */ /* 0x000fe400018f0eff */
[----:B------:R-:W-:-:S04]  /*6cc0*/  LEA R242, P3, R243, R248, 0x1 ;  /* 0x000000f8f3f27211 */ /* 0x000fc800078608ff */
[----:B------:R-:W-:Y:S02]  /*6cd0*/  LEA.HI.X.SX32 R243, R243, R249, 0x1, P3 ;  /* 0x000000f9f3f37211 */ /* 0x000fe400018f0eff */
[----:B------:R-:W-:-:S04]  /*6ce0*/  LEA R156, P4, R168, R248, 0x1 ;  /* 0x000000f8a89c7211 */ /* 0x000fc800078808ff */
[----:B------:R-:W-:Y:S01]  /*6cf0*/  LEA.HI.X.SX32 R157, R168, R249, 0x1, P4 ;  /* 0x000000f9a89d7211 */ /* 0x000fe200020f0eff */
        /* <DEDUP_REMOVED lines=8> */
[-C--:B------:R-:W-:Y:S02]  /*6d80*/  LEA.HI.X.SX32 R193, R193, R249.reuse, 0x1, P4 ;  /* 0x000000f9c1c17211 */ /* 0x080fe400020f0eff */
[-C--:B------:R-:W-:Y:S02]  /*6d90*/  LEA R204, P4, R205, R248.reuse, 0x1 ;  /* 0x000000f8cdcc7211 */ /* 0x080fe400078808ff */
[-C--:B------:R-:W-:Y:S02]  /*6da0*/  LEA R240, P2, R241, R248.reuse, 0x1 ;  /* 0x000000f8f1f07211 */ /* 0x080fe400078408ff */
[----:B------:R-:W-:Y:S02]  /*6db0*/  LEA.HI.X.SX32 R205, R205, R249, 0x1, P4 ;  /* 0x000000f9cdcd7211 */ /* 0x000fe400020f0eff */
[-C--:B------:R-:W-:Y:S02]  /*6dc0*/  LEA R244, P4, R245, R248.reuse, 0x1 ;  /* 0x000000f8f5f47211 */ /* 0x080fe400078808ff */
[----:B------:R-:W-:-:S02]  /*6dd0*/  LEA R246, P5, R247, R248, 0x1 ;  /* 0x000000f8f7f67211 */ /* 0x000fc400078a08ff */
[----:B------:R-:W-:Y:S02]  /*6de0*/  LEA R248, P6, R251, R248, 0x1 ;  /* 0x000000f8fbf87211 */ /* 0x000fe400078c08ff */
[-C--:B------:R-:W-:Y:S02]  /*6df0*/  LEA.HI.X.SX32 R241, R241, R249.reuse, 0x1, P2 ;  /* 0x000000f9f1f17211 */ /* 0x080fe400010f0eff */
[-C--:B------:R-:W-:Y:S02]  /*6e00*/  LEA.HI.X.SX32 R245, R245, R249.reuse, 0x1, P4 ;  /* 0x000000f9f5f57211 */ /* 0x080fe400020f0eff */
[-C--:B------:R-:W-:Y:S02]  /*6e10*/  LEA.HI.X.SX32 R247, R247, R249.reuse, 0x1, P5 ;  /* 0x000000f9f7f77211 */ /* 0x080fe400028f0eff */
[----:B------:R-:W-:Y:S02]  /*6e20*/  LEA.HI.X.SX32 R249, R251, R249, 0x1, P6 ;  /* 0x000000f9fbf97211 */ /* 0x000fe400030f0eff */
[----:B------:R-:W-:-:S06]  /*6e30*/  PRMT R251, RZ, 0x7610, R251 ;  /* 0x00007610fffb7816 */ /* 0x000fcc00000000fb */
[----:B------:R-:W3:Y:S04]  /*6e40*/  @P0 LDG.E.U16 R251, desc[UR22][R124.64] ;  /* 0x000000167cfb0981 */ /* 0x000ee8000c1e1500 */
[----:B--2---:R2:W-:Y:S02]  /*6e50*/  STS.U16 [R2+UR9+0x7c00], R250 ;  /* 0x007c00fa02007988 */ /* 0x0045e40008000409 */
[----:B--2---:R-:W-:-:S06]  /*6e60*/  PRMT R250, RZ, 0x7610, R250 ;  /* 0x00007610fffa7816 */ /* 0x004fcc00000000fa */
[----:B------:R-:W2:Y:S01]  /*6e70*/  @P0 LDG.E.U16 R250, desc[UR22][R246.64] ;  /* 0x00000016f6fa0981 */ /* 0x000ea2000c1e1500 */
[----:B------:R-:W-:-:S03]  /*6e80*/  LOP3.LUT R252, R2, 0x20, RZ, 0x3c, !PT ;  /* 0x0000002002fc7812 */ /* 0x000fc600078e3cff */
[----:B--2---:R-:W-:Y:S04]  /*6e90*/  STS.U16 [R2+UR9+0x7e00], R250 ;  /* 0x007e00fa02007988 */ /* 0x004fe80008000409 */
[----:B---3--:R2:W-:Y:S02]  /*6ea0*/  STS.U16 [R252+UR9+0x4100], R251 ;  /* 0x004100fbfc007988 */ /* 0x0085e40008000409 */
[----:B--2---:R-:W-:-:S06]  /*6eb0*/  PRMT R251, RZ, 0x7610, R251 ;  /* 0x00007610fffb7816 */ /* 0x004fcc00000000fb */
[----:B------:R-:W2:Y:S01]  /*6ec0*/  @P0 LDG.E.U16 R251, desc[UR22][R128.64] ;  /* 0x0000001680fb0981 */ /* 0x000ea2000c1e1500 */
[----:B------:R-:W-:-:S06]  /*6ed0*/  PRMT R250, RZ, 0x7610, R250 ;  /* 0x00007610fffa7816 */ /* 0x000fcc00000000fa */
[----:B------:R-:W3:Y:S04]  /*6ee0*/  @P0 LDG.E.U16 R250, desc[UR22][R136.64] ;  /* 0x0000001688fa0981 */ /* 0x000ee8000c1e1500 */
[----:B--2---:R2:W-:Y:S02]  /*6ef0*/  STS.U16 [R252+UR9+0x4300], R251 ;  /* 0x004300fbfc007988 */ /* 0x0045e40008000409 */
[----:B--2---:R-:W-:-:S06]  /*6f00*/  PRMT R251, RZ, 0x7610, R251 ;  /* 0x00007610fffb7816 */ /* 0x004fcc00000000fb */
[----:B------:R-:W2:Y:S04]  /*6f10*/  @P0 LDG.E.U16 R251, desc[UR22][R132.64] ;  /* 0x0000001684fb0981 */ /* 0x000ea8000c1e1500 */
[----:B--2---:R-:W-:Y:S04]  /*6f20*/  STS.U16 [R252+UR9+0x4500], R251 ;  /* 0x004500fbfc007988 */ /* 0x004fe80008000409 */
[----:B---3--:R2:W-:Y:S02]  /*6f30*/  STS.U16 [R252+UR9+0x4700], R250 ;  /* 0x004700fafc007988 */ /* 0x0085e40008000409 */
        /* <DEDUP_REMOVED lines=77> */
[----:B------:R-:W-:-:S06]  /*7410*/  PRMT R251, RZ, 0x7610, R251 ;  /* 0x00007610fffb7816 */ /* 0x000fcc00000000fb */
[----:B------:R-:W3:Y:S04]  /*7420*/  @P0 LDG.E.U16 R251, desc[UR22][R232.64] ;  /* 0x00000016e8fb0981 */ /* 0x000ee8000c1e1500 */
[----:B--2---:R2:W-:Y:S02]  /*7430*/  STS.U16 [R252+UR9+0x7d00], R250 ;  /* 0x007d00fafc007988 */ /* 0x0045e40008000409 */
[----:B--2---:R-:W-:-:S06]  /*7440*/  PRMT R250, RZ, 0x7610, R250 ;  /* 0x00007610fffa7816 */ /* 0x004fcc00000000fa */
[----:B------:R-:W2:Y:S04]  /*7450*/  @P0 LDG.E.U16 R250, desc[UR22][R248.64] ;  /* 0x00000016f8fa0981 */ /* 0x000ea8000c1e1500 */
[----:B---3--:R3:W-:Y:S02]  /*7460*/  STS.U16 [R252+UR9+0x7700], R251 ;  /* 0x007700fbfc007988 */ /* 0x0087e40008000409 */
[----:B---3--:R-:W-:Y:S02]  /*7470*/  LOP3.LUT R251, R2, 0x20, RZ, 0x3c, !PT ;  /* 0x0000002002fb7812 */ /* 0x008fe400078e3cff */
[----:B------:R-:W-:Y:S01]  /*7480*/  ISETP.NE.U32.AND P0, PT, RZ, UR6, PT ;  /* 0x00000006ff007c0c */ /* 0x000fe2000bf05070 */
[----:B------:R-:W-:Y:S03]  /*7490*/  STL [R1+0x110], R0 ;  /* 0x0001100001007387 */ /* 0x000fe60000100800 */
[----:B------:R-:W-:Y:S01]  /*74a0*/  ISETP.LT.OR P2, PT, R0, 0x20, P0 ;  /* 0x000000200000780c */ /* 0x000fe20000741670 */
[----:B------:R0:W5:Y:S01]  /*74b0*/  LDL.LU R252, [R1+0x194] ;  /* 0x0001940001fc7983 */ /* 0x0001620000300800 */
[----:B------:R-:W-:-:S04]  /*74c0*/  UIADD3 UR4, UPT, UPT, UR9, 0x8000, URZ ;  /* 0x0000800009047890 */ /* 0x000fc8000fffe0ff */
[----:B------:R-:W-:-:S04]  /*74d0*/  USHF.R.U32.HI UR4, URZ, 0x4, UR4 ;  /* 0x00000004ff047899 */ /* 0x000fc80008011604 */
[----:B------:R-:W-:-:S04]  /*74e0*/  USGXT.U32 UR16, UR4, 0xe ;  /* 0x0000000e0410789a */ /* 0x000fc80008000000 */
[----:B------:R-:W-:Y:S01]  /*74f0*/  UIADD3 UR18, UP1, UPT, UR16, 0x1000080, URZ ;  /* 0x0100008010127890 */ /* 0x000fe2000ff3e0ff */
[----:B------:R-:W-:-:S03]  /*7500*/  UMOV UR4, URZ ;  /* 0x000000ff00047c82 */ /* 0x000fc60008000000 */
[----:B------:R-:W-:Y:S01]  /*7510*/  UIADD3.X UR19, UPT, UPT, UR4, 0x40004040, URZ, UP1, !UPT ;  /* 0x4000404004137890 */ /* 0x000fe20008ffe4ff */
[----:B--2---:R2:W-:Y:S01]  /*7520*/  STS.U16 [R251+UR9+0x7f00], R250 ;  /* 0x007f00fafb007988 */ /* 0x0045e20008000409 */
[----:B-1----:R1:W-:Y:S06]  /*7530*/  MEMBAR.ALL.CTA ;  /* 0x0000000000007992 */ /* 0x0023ec0000008000 */
[----:B-1----:R-:W1:Y:S01]  /*7540*/  FENCE.VIEW.ASYNC.S ;  /* 0x00000000000073c6 */ /* 0x002e620000000000 */
[----:B--2---:R-:W-:-:S04]  /*7550*/  SHF.R.S32.HI R250, RZ, 0x1f, R0 ;  /* 0x0000001ffffa7819 */ /* 0x004fc80000011400 */
[----:B------:R-:W-:Y:S02]  /*7560*/  LEA.HI R250, R250, R0, RZ, 0x5 ;  /* 0x00000000fafa7211 */ /* 0x000fe400078f28ff */
[----:B------:R0:W5:Y:S02]  /*7570*/  LDL.LU R0, [R1+0x190] ;  /* 0x0001900001007983 */ /* 0x0001640000300800 */
[----:B------:R-:W-:-:S04]  /*7580*/  SHF.R.S32.HI R250, RZ, 0x5, R250 ;  /* 0x00000005fffa7819 */ /* 0x000fc800000114fa */
[----:B------:R-:W-:-:S05]  /*7590*/  VIMNMX R250, PT, PT, R250, 0x1, !PT ;  /* 0x00000001fafa7848 */ /* 0x000fca0007fe0100 */
[----:B------:R-:W-:-:S05]  /*75a0*/  VIADD R251, R250, 0xffffffff ;  /* 0xfffffffffafb7836 */ /* 0x000fca0000000000 */
[----:B------:R0:W-:Y:S01]  /*75b0*/  STL [R1+0x30], R251 ;  /* 0x000030fb01007387 */ /* 0x0001e20000100800 */
[----:B-1----:R-:W-:Y:S01]  /*75c0*/  BAR.SYNC.DEFER_BLOCKING 0x0 ;  /* 0x0000000000007b1d */ /* 0x002fe20000010000 */
[----:B------:R-:W-:-:S05]  /*75d0*/  ISETP.NE.U32.AND P3, PT, R251, RZ, PT ;  /* 0x000000fffb00720c */ /* 0x000fca0003f65070 */
[----:B------:R-:W-:Y:S08]  /*75e0*/  @P2 BRA `(.L_x_6) ;  /* 0x0000000000902947 */ /* 0x000ff00003800000 */
[----:B------:R-:W-:Y:S02]  /*75f0*/  USHF.R.U32.HI UR14, URZ, 0x4, UR9 ;  /* 0x00000004ff0e7899 */ /* 0x000fe40008011609 */
[----:B------:R-:W-:Y:S02]  /*7600*/  UIADD3 UR5, UPT, UPT, UR9, 0x4000, URZ ;  /* 0x0000400009057890 */ /* 0x000fe4000fffe0ff */
[----:B------:R-:W-:Y:S02]  /*7610*/  USGXT.U32 UR14, UR14, 0xe ;  /* 0x0000000e0e0e789a */ /* 0x000fe40008000000 */
[----:B------:R-:W-:Y:S02]  /*7620*/  USHF.R.U32.HI UR5, URZ, 0x4, UR5 ;  /* 0x00000004ff057899 */ /* 0x000fe40008011605 */
[----:B------:R-:W-:Y:S01]  /*7630*/  UIADD3 UR26, UP1, UPT, UR14, 0x1000080, URZ ;  /* 0x010000800e1a7890 */ /* 0x000fe2000ff3e0ff */
[----:B------:R-:W-:Y:S01]  /*7640*/  UMOV UR4, URZ ;  /* 0x000000ff00047c82 */ /* 0x000fe20008000000 */
[----:B------:R-:W-:-:S02]  /*7650*/  USGXT.U32 UR6, UR5, 0xe ;  /* 0x0000000e0506789a */ /* 0x000fc40008000000 */
[----:B------:R-:W-:Y:S01]  /*7660*/  UIADD3.X UR27, UPT, UPT, UR4, 0x40004040, URZ, UP1, !UPT ;  /* 0x40004040041b7890 */ /* 0x000fe20008ffe4ff */
[----:B------:R-:W-:Y:S01]  /*7670*/  UMOV UR12, 0xfffffffe ;  /* 0xfffffffe000c7882 */ /* 0x000fe20000000000 */
[----:B------:R-:W-:Y:S01]  /*7680*/  UMOV UR13, 0x7fffbfdf ;  /* 0x7fffbfdf000d7882 */ /* 0x000fe20000000000 */
[----:B------:R-:W-:Y:S01]  /*7690*/  UMOV UR7, URZ ;  /* 0x000000ff00077c82 */ /* 0x000fe20008000000 */
[----:B------:R-:W-:Y:S02]  /*76a0*/  ULOP3.LUT UR14, UR14, 0x1000000, URZ, 0xfc, !UPT ;  /* 0x010000000e0e7892 */ /* 0x000fe4000f8efcff */
[----:B------:R-:W-:Y:S02]  /*76b0*/  UIADD3.64 UR12, UPT, UPT, UR6, -UR12, URZ ;  /* 0x8000000c060c7297 */ /* 0x000fe4000fffe0ff */
[----:B------:R-:W-:Y:S02]  /*76c0*/  UIADD3 UR17, UPT, UPT, UR8, 0x100, URZ ;  /* 0x0000010008117890 */ /* 0x000fe4000fffe0ff */
[----:B------:R-:W-:-:S02]  /*76d0*/  UIADD3.64 UR20, UPT, UPT, UR26, 0x180, URZ ;  /* 0x000001801a147897 */ /* 0x000fc4000fffe0ff */
[----:B------:R-:W-:Y:S02]  /*76e0*/  UIADD3 UR34, UPT, UPT, UR8, 0x100, URZ ;  /* 0x0000010008227890 */ /* 0x000fe4000fffe0ff */
[----:B------:R-:W-:Y:S01]  /*76f0*/  UIADD3.64 UR24, UPT, UPT, UR26, 0x200, URZ ;  /* 0x000002001a187897 */ /* 0x000fe2000fffe0ff */
[----:B------:R-:W-:Y:S01]  /*7700*/  UMOV UR28, 0x0 ;  /* 0x00000000001c7882 */ /* 0x000fe20000000000 */
[----:B------:R-:W-:Y:S01]  /*7710*/  UMOV UR29, 0x8408490 ;  /* 0x08408490001d7882 */ /* 0x000fe20000000000 */
[----:B------:R-:W-:Y:S01]  /*7720*/  UMOV UR7, 0x80004020 ;  /* 0x8000402000077882 */ /* 0x000fe20000000000 */
[----:B------:R-:W-:Y:S01]  /*7730*/  UMOV UR15, 0x40004040 ;  /* 0x40004040000f7882 */ /* 0x000fe20000000000 */
[----:B------:R-:W-:Y:S01]  /*7740*/  UMOV UR30, 0x0 ;  /* 0x00000000001e7882 */ /* 0x000fe20000000000 */
[----:B------:R-:W-:Y:S01]  /*7750*/  UMOV UR31, 0x8408490 ;  /* 0x08408490001f7882 */ /* 0x000fe20000000000 */
[----:B------:R-:W-:Y:S01]  /*7760*/  UMOV UR32, 0x0 ;  /* 0x0000000000207882 */ /* 0x000fe20000000000 */
[----:B------:R-:W-:Y:S01]  /*7770*/  UMOV UR33, 0x8408490 ;  /* 0x0840849000217882 */ /* 0x000fe20000000000 */
[----:B------:R-:W-:Y:S01]  /*7780*/  UMOV UR4, UR11 ;  /* 0x0000000b00047c82 */ /* 0x000fe20008000000 */
[----:B------:R-:W-:Y:S01]  /*7790*/  UMOV UR5, URZ ;  /* 0x000000ff00057c82 */ /* 0x000fe20008000000 */
[----:B------:R1:W-:Y:S01]  /*77a0*/  UTCHMMA gdesc[UR14], gdesc[UR6], tmem[UR8], tmem[UR28], idesc[UR29], !UPT ;  /* 0x00ff1c060e0075ea */ /* 0x0003e2000f800008 */
[----:B------:R-:W-:Y:S01]  /*77b0*/  UMOV UR36, 0x0 ;  /* 0x0000000000247882 */ /* 0x000fe20000000000 */
[----:B------:R-:W-:Y:S01]  /*77c0*/  UMOV UR37, 0x8408490 ;  /* 0x0840849000257882 */ /* 0x000fe20000000000 */
[----:B------:R1:W-:Y:S01]  /*77d0*/  UTCHMMA gdesc[UR26], gdesc[UR12], tmem[UR8], tmem[UR30], idesc[UR31], UPT ;  /* 0x00ff1e0c1a0075ea */ /* 0x0003e2000b800008 */
[----:B------:R-:W-:Y:S01]  /*77e0*/  UMOV UR4, UR4 ;  /* 0x0000000400047c82 */ /* 0x000fe20008000000 */
[----:B------:R1:W-:Y:S01]  /*77f0*/  UTCHMMA gdesc[UR20], gdesc[UR6], tmem[UR17], tmem[UR32], idesc[UR33], !UPT ;  /* 0x00ff2006140075ea */ /* 0x0003e2000f800011 */
[----:B------:R1:W-:Y:S01]  /*7800*/  UTCHMMA gdesc[UR24], gdesc[UR12], tmem[UR34], tmem[UR36], idesc[UR37], UPT ;  /* 0x00ff240c180075ea */ /* 0x0003e2000b800022 */
[----:B------:R1:W-:Y:S01]  /*7810*/  UTCBAR [UR4], URZ ;  /* 0x000000ff040073e9 */ /* 0x0003e200080000ff */
[----:B------:R-:W-:Y:S01]  /*7820*/  NOP ;  /* 0x0000000000007918 */ /* 0x000fe20000000000 */
.L_x_6:
[----:B0-----:R-:W2:Y:S04]  /*7830*/  LDL.LU R251, [R1+0x28] ;  /* 0x0000280001fb7983 */ /* 0x001ea80000300800 */
[----:B------:R-:W3:Y:S01]  /*7840*/  LDL.LU R250, [R1+0x2c] ;  /* 0x00002c0001fa7983 */ /* 0x000ee20000300800 */
[----:B-1----:R-:W-:Y:S01]  /*7850*/  UMOV UR4, URZ ;  /* 0x000000ff00047c82 */ /* 0x002fe20008000000 */
[----:B--2---:R-:W-:Y:S02]  /*7860*/  IMAD.SHL.U32 R251, R251, 0x20, RZ ;  /* 0x00000020fbfb7824 */ /* 0x004fe400078e00ff */
[----:B---3--:R-:W-:Y:S01]  /*7870*/  IMAD.SHL.U32 R250, R250, 0x20, RZ ;  /* 0x00000020fafa7824 */ /* 0x008fe200078e00ff */
[----:B------:R-:W-:Y:S06]  /*7880*/  @!P3 BRA `(.L_x_7) ;  /* 0x000000380008b947 */ /* 0x000fec0003800000 */
[----:B-----5:R0:W-:Y:S01]  /*7890*/  STL [R1+0x190], R0 ;  /* 0x0001900001007387 */ /* 0x0201e20000100800 */
[----:B------:R-:W-:Y:S01]  /*78a0*/  UIADD3 UR5, UPT, UPT, UR9, 0xc000, URZ ;  /* 0x0000c00009057890 */ /* 0x000fe2000fffe0ff */
[----:B------:R-:W-:Y:S01]  /*78b0*/  UMOV UR14, 0xfffffffe ;  /* 0xfffffffe000e7882 */ /* 0x000fe20000000000 */
[----:B------:R-:W-:Y:S02]  /*78c0*/  UMOV UR15, 0x7fffbfdf ;  /* 0x7fffbfdf000f7882 */ /* 0x000fe40000000000 */
[----:B------:R-:W-:Y:S01]  /*78d0*/  USHF.R.U32.HI UR5, URZ, 0x4, UR5 ;  /* 0x00000004ff057899 */ /* 0x000fe20008011605 */
[----:B------:R-:W-:Y:S01]  /*78e0*/  UMOV UR7, URZ ;  /* 0x000000ff00077c82 */ /* 0x000fe20008000000 */
[----:B------:R-:W-:Y:S01]  /*78f0*/  ULOP3.LUT UR16, UR16, 0x1000000, URZ, 0xfc, !UPT ;  /* 0x0100000010107892 */ /* 0x000fe2000f8efcff */
[----:B0-----:R-:W2:Y:S01]  /*7900*/  LDL.LU R0, [R1+0x30] ;  /* 0x0000300001007983 */ /* 0x001ea20000300800 */
[----:B------:R-:W-:Y:S02]  /*7910*/  USGXT.U32 UR6, UR5, 0xe ;  /* 0x0000000e0506789a */ /* 0x000fe40008000000 */
[----:B------:R-:W-:-:S02]  /*7920*/  UIADD3.64 UR26, UPT, UPT, UR18, 0x180, URZ ;  /* 0x00000180121a7897 */ /* 0x000fc4000fffe0ff */
[----:B------:R-:W-:Y:S02]  /*7930*/  UIADD3.64 UR28, UPT, UPT, UR18, 0x200, URZ ;  /* 0x00000200121c7897 */ /* 0x000fe4000fffe0ff */
[----:B------:R-:W-:Y:S01]  /*7940*/  UIADD3.64 UR14, UPT, UPT, UR6, -UR14, URZ ;  /* 0x8000000e060e7297 */ /* 0x000fe2000fffe0ff */
[----:B--2---:R0:W-:Y:S04]  /*7950*/  STL [R1+0xd0], R0 ;  /* 0x0000d00001007387 */ /* 0x0041e80000100800 */
[----:B0-----:R0:W5:Y:S01]  /*7960*/  LDL.LU R0, [R1+0x190] ;  /* 0x0001900001007983 */ /* 0x0011620000300800 */
[----:B------:R-:W-:Y:S01]  /*7970*/  UMOV UR24, 0x1 ;  /* 0x0000000100187882 */ /* 0x000fe20000000000 */
[----:B------:R-:W-:Y:S01]  /*7980*/  UMOV UR5, URZ ;  /* 0x000000ff00057c82 */ /* 0x000fe20008000000 */
[----:B------:R-:W-:Y:S01]  /*7990*/  UMOV UR12, UR6 ;  /* 0x00000006000c7c82 */ /* 0x000fe20008000000 */
[----:B------:R-:W-:-:S05]  /*79a0*/  UMOV UR13, 0x80004020 ;  /* 0x80004020000d7882 */ /* 0x000fca0000000000 */
.L_x_10:
[----:B------:R-:W-:Y:S01]  /*79b0*/  USHF.L.U32 UR4, UR4, 0x1f, URZ ;  /* 0x0000001f04047899 */ /* 0x000fe200080006ff */
[----:B-1---5:R1:W-:Y:S05]  /*79c0*/  STL [R1+0x190], R0 ;  /* 0x0001900001007387 */ /* 0x0223ea0000100800 */
[----:B-1----:R-:W-:-:S04]  /*79d0*/  IMAD.U32 R0, RZ, RZ, UR4 ;  /* 0x00000004ff007e24 */ /* 0x002fc8000f8e00ff */
[----:B------:R1:W2:Y:S01]  /*79e0*/  SYNCS.PHASECHK.TRANS64.TRYWAIT P2, [UR11], R0 ;  /* 0x00000000ff0075a7 */ /* 0x0002a2000804110b */
[----:B------:R1:W-:Y:S04]  /*79f0*/  STL [R1+0x28], R0 ;  /* 0x0000280001007387 */ /* 0x0003e80000100800 */
[----:B-1----:R1:W5:Y:S01]  /*7a00*/  LDL.LU R0, [R1+0x190] ;  /* 0x0001900001007983 */ /* 0x0023620000300800 */
[----:B------:R-:W-:-:S04]  /*7a10*/  IMAD.WIDE R20, R251, 0x2, R20 ;  /* 0x00000002fb147825 */ /* 0x000fc800078e0214 */
[----:B------:R-:W-:Y:S01]  /*7a20*/  IMAD.WIDE R22, R251, 0x2, R22 ;  /* 0x00000002fb167825 */ /* 0x000fe200078e0216 */
[----:B-12---:R-:W-:Y:S06]  /*7a30*/  @!P2 BRA `(.L_x_8) ;  /* 0x00000148003ca947 */ /* 0x006fec0003800000 */
.L_x_16:
[----:B------:R1:W-:Y:S04]  /*7a40*/  STL.64 [R1+0x3b8], R184 ;  /* 0x0003b8b801007387 */ /* 0x0003e80000100a00 */
[----:B-1----:R-:W2:Y:S04]  /*7a50*/  LDL.LU.64 R184, [R1+0x20] ;  /* 0x0000200001b87983 */ /* 0x002ea80000300a00 */
[----:B------:R1:W-:Y:S04]  /*7a60*/  STL.64 [R1+0x3b0], R182 ;  /* 0x0003b0b601007387 */ /* 0x0003e80000100a00 */
[----:B-1----:R-:W3:Y:S04]  /*7a70*/  LDL.LU.64 R182, [R1+0x18] ;  /* 0x0000180001b67983 */ /* 0x002ee80000300a00 */
[----:B------:R1:W-:Y:S04]  /*7a80*/  STL.64 [R1+0x3a8], R180 ;  /* 0x0003a8b401007387 */ /* 0x0003e80000100a00 */
[----:B-1----:R-:W4:Y:S04]  /*7a90*/  LDL.LU.64 R180, [R1+0x10] ;  /* 0x0000100001b47983 */ /* 0x002f280000300a00 */
[----:B------:R1:W-:Y:S04]  /*7aa0*/  STL.64 [R1+0x3a0], R178 ;  /* 0x0003a0b201007387 */ /* 0x0003e80000100a00 */
[----:B-1----:R-:W4:Y:S04]  /*7ab0*/  LDL.LU.64 R178, [R1+0x8] ;  /* 0x0000080001b27983 */ /* 0x002f280000300a00 */
[----:B------:R1:W-:Y:S04]  /*7ac0*/  STL.64 [R1+0x398], R176 ;  /* 0x000398b001007387 */ /* 0x0003e80000100a00 */
[----:B-1----:R-:W4:Y:S01]  /*7ad0*/  LDL.LU.64 R176, [R1] ;  /* 0x0000000001b07983 */ /* 0x002f220000300a00 */
[C---:B-----5:R-:W-:Y:S01]  /*7ae0*/  ISETP.GT.AND P3, PT, R0.reuse, 0x3, PT ;  /* 0x000000030000780c */ /* 0x060fe20003f64270 */
[C---:B------:R-:W-:Y:S01]  /*7af0*/  IMAD.WIDE R80, R251.reuse, 0x2, R80 ;  /* 0x00000002fb507825 */ /* 0x040fe200078e0250 */
[C---:B------:R-:W-:Y:S01]  /*7b00*/  ISETP.GT.AND P5, PT, R0.reuse, RZ, PT ;  /* 0x000000ff0000720c */ /* 0x040fe20003fa4270 */
[----:B------:R1:W-:Y:S01]  /*7b10*/  STL [R1+0x394], R175 ;  /* 0x000394af01007387 */ /* 0x0003e20000100800 */
[C---:B------:R-:W-:Y:S01]  /*7b20*/  ISETP.GT.AND P6, PT, R0.reuse, 0x1, PT ;  /* 0x000000010000780c */ /* 0x040fe20003fc4270 */
[C---:B------:R-:W-:Y:S01]  /*7b30*/  IMAD.WIDE R118, R251.reuse, 0x2, R118 ;  /* 0x00000002fb767825 */ /* 0x040fe200078e0276 */
[C---:B------:R-:W-:Y:S01]  /*7b40*/  ISETP.GT.AND P4, PT, R0.reuse, 0x4, PT ;  /* 0x000000040000780c */ /* 0x040fe20003f84270 */
[----:B------:R0:W-:Y:S01]  /*7b50*/  STL [R1+0x390], R172 ;  /* 0x000390ac01007387 */ /* 0x0001e20000100800 */
[----:B------:R-:W-:Y:S01]  /*7b60*/  ISETP.GT.AND P2, PT, R0, 0x2, PT ;  /* 0x000000020000780c */ /* 0x000fe20003f44270 */
[----:B------:R-:W-:-:S02]  /*7b70*/  IMAD.WIDE R120, R251, 0x2, R120 ;  /* 0x00000002fb787825 */ /* 0x000fc400078e0278 */
[----:B------:R-:W-:Y:S01]  /*7b80*/  STL [R1+0x384], R173 ;  /* 0x000384ad01007387 */ /* 0x000fe20000100800 */
[----:B-1----:R-:W-:Y:S01]  /*7b90*/  PRMT R175, RZ, 0x7610, R175 ;  /* 0x00007610ffaf7816 */ /* 0x002fe200000000af */
[C---:B------:R-:W-:Y:S02]  /*7ba0*/  IMAD.WIDE R64, R251.reuse, 0x2, R64 ;  /* 0x00000002fb407825 */ /* 0x040fe400078e0240 */
[----:B------:R-:W-:Y:S01]  /*7bb0*/  STL [R1+0x380], R170 ;  /* 0x000380aa01007387 */ /* 0x000fe20000100800 */
[----:B0-----:R-:W-:Y:S01]  /*7bc0*/  PRMT R172, RZ, 0x7610, R172 ;  /* 0x00007610ffac7816 */ /* 0x001fe200000000ac */
[C---:B------:R-:W-:Y:S02]  /*7bd0*/  IMAD.WIDE R66, R251.reuse, 0x2, R66 ;  /* 0x00000002fb427825 */ /* 0x040fe400078e0242 */
[----:B------:R-:W-:Y:S02]  /*7be0*/  STL [R1+0x37c], R171 ;  /* 0x00037cab01007387 */ /* 0x000fe40000100800 */
[----:B------:R-:W-:-:S02]  /*7bf0*/  IMAD.WIDE R114, R251, 0x2, R114 ;  /* 0x00000002fb727825 */ /* 0x000fc400078e0272 */
[----:B------:R-:W-:Y:S02]  /*7c00*/  STL [R1+0x378], R168 ;  /* 0x000378a801007387 */ /* 0x000fe40000100800 */
[C---:B------:R-:W-:Y:S02]  /*7c10*/  IMAD.WIDE R116, R251.reuse, 0x2, R116 ;  /* 0x00000002fb747825 */ /* 0x040fe400078e0274 */
[----:B------:R-:W-:Y:S02]  /*7c20*/  STL [R1+0x374], R169 ;  /* 0x000374a901007387 */ /* 0x000fe40000100800 */
[C---:B------:R-:W-:Y:S02]  /*7c30*/  IMAD.WIDE R48, R251.reuse, 0x2, R48 ;  /* 0x00000002fb307825 */ /* 0x040fe400078e0230 */
[----:B------:R0:W-:Y:S02]  /*7c40*/  STL [R1+0x370], R166 ;  /* 0x000370a601007387 */ /* 0x0001e40000100800 */
[----:B------:R-:W-:-:S02]  /*7c50*/  IMAD.WIDE R50, R251, 0x2, R50 ;  /* 0x00000002fb327825 */ /* 0x000fc400078e0232 */
[----:B------:R1:W-:Y:S02]  /*7c60*/  STL [R1+0x36c], R167 ;  /* 0x00036ca701007387 */ /* 0x0003e40000100800 */
[C---:B------:R-:W-:Y:S02]  /*7c70*/  IMAD.WIDE R102, R251.reuse, 0x2, R102 ;  /* 0x00000002fb667825 */ /* 0x040fe400078e0266 */
[----:B------:R-:W-:Y:S01]  /*7c80*/  STL [R1+0x368], R164 ;  /* 0x000368a401007387 */ /* 0x000fe20000100800 */
[----:B0-----:R-:W-:Y:S01]  /*7c90*/  PRMT R166, RZ, 0x7610, R166 ;  /* 0x00007610ffa67816 */ /* 0x001fe200000000a6 */
[C---:B------:R-:W-:Y:S02]  /*7ca0*/  IMAD.WIDE R104, R251.reuse, 0x2, R104 ;  /* 0x00000002fb687825 */ /* 0x040fe400078e0268 */
[----:B------:R-:W-:Y:S01]  /*7cb0*/  STL [R1+0x364], R165 ;  /* 0x000364a501007387 */ /* 0x000fe20000100800 */
[----:B-1----:R-:W-:Y:S01]  /*7cc0*/  PRMT R167, RZ, 0x7610, R167 ;  /* 0x00007610ffa77816 */ /* 0x002fe200000000a7 */
[----:B------:R-:W-:-:S02]  /*7cd0*/  IMAD.WIDE R32, R251, 0x2, R32 ;  /* 0x00000002fb207825 */ /* 0x000fc400078e0220 */
[----:B------:R-:W-:Y:S02]  /*7ce0*/  STL [R1+0x360], R162 ;  /* 0x000360a201007387 */ /* 0x000fe40000100800 */
[C---:B------:R-:W-:Y:S02]  /*7cf0*/  IMAD.WIDE R34, R251.reuse, 0x2, R34 ;  /* 0x00000002fb227825 */ /* 0x040fe400078e0222 */
[----:B------:R-:W-:Y:S02]  /*7d00*/  STL [R1+0x35c], R163 ;  /* 0x00035ca301007387 */ /* 0x000fe40000100800 */
[C---:B------:R-:W-:Y:S02]  /*7d10*/  IMAD.WIDE R60, R251.reuse, 0x2, R60 ;  /* 0x00000002fb3c7825 */ /* 0x040fe400078e023c */
[----:B------:R-:W-:Y:S02]  /*7d20*/  STL [R1+0x358], R160 ;  /* 0x000358a001007387 */ /* 0x000fe40000100800 */
        /* <DEDUP_REMOVED lines=19> */
[----:B------:R0:W-:Y:S02]  /*7e60*/  STL [R1+0x330], R150 ;  /* 0x0003309601007387 */ /* 0x0001e40000100800 */
[C---:B------:R-:W-:Y:S02]  /*7e70*/  IMAD.WIDE R30, R251.reuse, 0x2, R30 ;  /* 0x00000002fb1e7825 */ /* 0x040fe400078e021e */
[----:B------:R1:W-:Y:S02]  /*7e80*/  STL [R1+0x32c], R151 ;  /* 0x00032c9701007387 */ /* 0x0003e40000100800 */
[C---:B------:R-:W-:Y:S02]  /*7e90*/  IMAD.WIDE R86, R251.reuse, 0x2, R86 ;  /* 0x00000002fb567825 */ /* 0x040fe400078e0256 */
[----:B------:R-:W-:Y:S01]  /*7ea0*/  STL [R1+0x328], R148 ;  /* 0x0003289401007387 */ /* 0x000fe20000100800 */
[----:B0-----:R-:W-:Y:S01]  /*7eb0*/  PRMT R150, RZ, 0x7610, R150 ;  /* 0x00007610ff967816 */ /* 0x001fe20000000096 */
[----:B------:R-:W-:-:S02]  /*7ec0*/  IMAD.WIDE R88, R251, 0x2, R88 ;  /* 0x00000002fb587825 */ /* 0x000fc400078e0258 */
[----:B------:R-:W-:Y:S01]  /*7ed0*/  STL [R1+0x324], R149 ;  /* 0x0003249501007387 */ /* 0x000fe20000100800 */
[----:B-1----:R-:W-:Y:S01]  /*7ee0*/  PRMT R151, RZ, 0x7610, R151 ;  /* 0x00007610ff977816 */ /* 0x002fe20000000097 */
        /* <DEDUP_REMOVED lines=13> */
[----:B------:R-:W4:Y:S01]  /*7fc0*/  @P3 LDG.E.U16 R151, desc[UR22][R80.64] ;  /* 0x0000001650973981 */ /* 0x000f22000c1e1500 */
        /* <DEDUP_REMOVED lines=9> */
[----:B------:R-:W-:Y:S01]  /*8060*/  STL [R1+0x2fc], R139 ;  /* 0x0002fc8b01007387 */ /* 0x000fe20000100800 */
[----:B------:R-:W-:Y:S01]  /*8070*/  PRMT R173, RZ, 0x7610, R173 ;  /* 0x00007610ffad7816 */ /* 0x000fe200000000ad */
[----:B------:R-:W-:-:S02]  /*8080*/  IMAD.WIDE R58, R251, 0x2, R58 ;  /* 0x00000002fb3a7825 */ /* 0x000fc400078e023a */
[----:B------:R-:W-:Y:S01]  /*8090*/  STL [R1+0x2f8], R136 ;  /* 0x0002f88801007387 */ /* 0x000fe20000100800 */
[----:B------:R-:W-:Y:S01]  /*80a0*/  PRMT R170, RZ, 0x7610, R170 ;  /* 0x00007610ffaa7816 */ /* 0x000fe200000000aa */
[C---:B------:R-:W-:Y:S02]  /*80b0*/  IMAD.WIDE R70, R251.reuse, 0x2, R70 ;  /* 0x00000002fb467825 */ /* 0x040fe400078e0246 */
[----:B------:R-:W4:Y:S02]  /*80c0*/  @P5 LDG.E.U16 R175, desc[UR22][R120.64] ;  /* 0x0000001678af5981 */ /* 0x000f24000c1e1500 */
[C---:B------:R-:W-:Y:S02]  /*80d0*/  IMAD.WIDE R68, R251.reuse, 0x2, R68 ;  /* 0x00000002fb447825 */ /* 0x040fe400078e0244 */
[----:B------:R-:W4:Y:S01]  /*80e0*/  @P5 LDG.E.U16 R172, desc[UR22][R118.64] ;  /* 0x0000001676ac5981 */ /* 0x000f22000c1e1500 */
[----:B------:R-:W-:Y:S01]  /*80f0*/  ISETP.GT.AND P5, PT, R0, 0x5, PT ;  /* 0x000000050000780c */ /* 0x000fe20003fa4270 */
[----:B------:R-:W-:-:S02]  /*8100*/  IMAD.WIDE R40, R251, 0x2, R40 ;  /* 0x00000002fb287825 */ /* 0x000fc400078e0228 */
[----:B------:R-:W-:Y:S02]  /*8110*/  STL [R1+0x2f4], R137 ;  /* 0x0002f48901007387 */ /* 0x000fe40000100800 */
[C---:B------:R-:W-:Y:S02]  /*8120*/  IMAD.WIDE R42, R251.reuse, 0x2, R42 ;  /* 0x00000002fb2a7825 */ /* 0x040fe400078e022a */
[----:B------:R0:W-:Y:S02]  /*8130*/  STL [R1+0x2f0], R134 ;  /* 0x0002f08601007387 */ /* 0x0001e40000100800 */
[C---:B------:R-:W-:Y:S02]  /*8140*/  IMAD.WIDE R54, R251.reuse, 0x2, R54 ;  /* 0x00000002fb367825 */ /* 0x040fe400078e0236 */
[----:B------:R1:W-:Y:S02]  /*8150*/  STL [R1+0x2ec], R135 ;  /* 0x0002ec8701007387 */ /* 0x0003e40000100800 */
[----:B------:R-:W-:-:S02]  /*8160*/  IMAD.WIDE R52, R251, 0x2, R52 ;  /* 0x00000002fb347825 */ /* 0x000fc400078e0234 */
[----:B------:R-:W-:Y:S02]  /*8170*/  STL [R1+0x2e8], R132 ;  /* 0x0002e88401007387 */ /* 0x000fe40000100800 */
[C---:B------:R-:W-:Y:S02]  /*8180*/  IMAD.WIDE R38, R251.reuse, 0x2, R38 ;  /* 0x00000002fb267825 */ /* 0x040fe400078e0226 */
[----:B------:R-:W4:Y:S02]  /*8190*/  @P4 LDG.E.U16 R142, desc[UR22][R66.64] ;  /* 0x00000016428e4981 */ /* 0x000f24000c1e1500 */
[C---:B------:R-:W-:Y:S02]  /*81a0*/  IMAD.WIDE R36, R251.reuse, 0x2, R36 ;  /* 0x00000002fb247825 */ /* 0x040fe400078e0224 */
[----:B------:R-:W4:Y:S01]  /*81b0*/  @P4 LDG.E.U16 R143, desc[UR22][R64.64] ;  /* 0x00000016408f4981 */ /* 0x000f22000c1e1500 */
[----:B------:R-:W-:Y:S01]  /*81c0*/  ISETP.GT.AND P4, PT, R0, 0x9, PT ;  /* 0x000000090000780c */ /* 0x000fe20003f84270 */
[----:B------:R-:W-:-:S02]  /*81d0*/  IMAD.WIDE R26, R251, 0x2, R26 ;  /* 0x00000002fb1a7825 */ /* 0x000fc400078e021a */
[----:B------:R-:W-:Y:S01]  /*81e0*/  STL [R1+0x2e4], R133 ;  /* 0x0002e48501007387 */ /* 0x000fe20000100800 */
[----:B0-----:R-:W-:Y:S01]  /*81f0*/  PRMT R134, RZ, 0x7610, R134 ;  /* 0x00007610ff867816 */ /* 0x001fe20000000086 */
[C---:B------:R-:W-:Y:S02]  /*8200*/  IMAD.WIDE R24, R251.reuse, 0x2, R24 ;  /* 0x00000002fb187825 */ /* 0x040fe400078e0218 */
[----:B------:R-:W-:Y:S01]  /*8210*/  STL [R1+0x2e0], R130 ;  /* 0x0002e08201007387 */ /* 0x000fe20000100800 */
[----:B-1----:R-:W-:Y:S01]  /*8220*/  PRMT R135, RZ, 0x7610, R135 ;  /* 0x00007610ff877816 */ /* 0x002fe20000000087 */
[----:B------:R-:W-:Y:S02]  /*8230*/  IMAD.WIDE R18, R251, 0x2, R18 ;  /* 0x00000002fb127825 */ /* 0x000fe400078e0212 */
[----:B------:R-:W-:Y:S04]  /*8240*/  STL [R1+0x2dc], R131 ;  /* 0x0002dc8301007387 */ /* 0x000fe80000100800 */
[----:B------:R-:W-:Y:S01]  /*8250*/  STL [R1+0x2d8], R128 ;  /* 0x0002d88001007387 */ /* 0x000fe20000100800 */
[----:B------:R-:W-:-:S03]  /*8260*/  PRMT R164, RZ, 0x7610, R164 ;  /* 0x00007610ffa47816 */ /* 0x000fc600000000a4 */
[----:B------:R-:W-:Y:S01]  /*8270*/  STL [R1+0x2d4], R129 ;  /* 0x0002d48101007387 */ /* 0x000fe20000100800 */
[----:B------:R-:W-:-:S03]  /*8280*/  PRMT R165, RZ, 0x7610, R165 ;  /* 0x00007610ffa57816 */ /* 0x000fc600000000a5 */
[----:B------:R0:W-:Y:S04]  /*8290*/  STL [R1+0x2d0], R126 ;  /* 0x0002d07e01007387 */ /* 0x0001e80000100800 */
[----:B------:R1:W-:Y:S01]  /*82a0*/  STL [R1+0x2cc], R127 ;  /* 0x0002cc7f01007387 */ /* 0x0003e20000100800 */
[----:B------:R-:W-:-:S03]  /*82b0*/  PRMT R140, RZ, 0x7610, R140 ;  /* 0x00007610ff8c7816 */ /* 0x000fc6000000008c */
[----:B------:R-:W4:Y:S01]  /*82c0*/  @P5 LDG.E.U16 R134, desc[UR22][R50.64] ;  /* 0x0000001632865981 */ /* 0x000f22000c1e1500 */
[----:B0-----:R-:W-:-:S03]  /*82d0*/  PRMT R126, RZ, 0x7610, R126 ;  /* 0x00007610ff7e7816 */ /* 0x001fc6000000007e */
[----:B------:R-:W4:Y:S01]  /*82e0*/  @P5 LDG.E.U16 R135, desc[UR22][R48.64] ;  /* 0x0000001630875981 */ /* 0x000f22000c1e1500 */
[C---:B--2---:R-:W-:Y:S01]  /*82f0*/  IMAD.WIDE R184, R251.reuse, 0x2, R184 ;  /* 0x00000002fbb87825 */ /* 0x044fe200078e02b8 */
[----:B-1----:R-:W-:Y:S02]  /*8300*/  PRMT R127, RZ, 0x7610, R127 ;  /* 0x00007610ff7f7816 */ /* 0x002fe4000000007f */
[----:B------:R-:W2:Y:S04]  /*8310*/  @P4 LDG.E.U16 R164, desc[UR22][R104.64] ;  /* 0x0000001668a44981 */ /* 0x000ea8000c1e1500 */
[----:B------:R-:W2:Y:S01]  /*8320*/  @P6 LDG.E.U16 R166, desc[UR22][R184.64] ;  /* 0x00000016b8a66981 */ /* 0x000ea2000c1e1500 */
[----:B---3--:R-:W-:Y:S01]  /*8330*/  IMAD.WIDE R182, R251, 0x2, R182 ;  /* 0x00000002fbb67825 */ /* 0x008fe200078e02b6 */
[----:B------:R-:W-:-:S02]  /*8340*/  PRMT R141, RZ, 0x7610, R141 ;  /* 0x00007610ff8d7816 */ /* 0x000fc4000000008d */
[----:B------:R-:W3:Y:S04]  /*8350*/  @P4 LDG.E.U16 R165, desc[UR22][R102.64] ;  /* 0x0000001666a54981 */ /* 0x000ee8000c1e1500 */
[----:B------:R-:W2:Y:S01]  /*8360*/  @P6 LDG.E.U16 R167, desc[UR22][R182.64] ;  /* 0x00000016b6a76981 */ /* 0x000ea2000c1e1500 */
[C---:B------:R-:W-:Y:S02]  /*8370*/  ISETP.GT.AND P6, PT, R0.reuse, 0x6, PT ;  /* 0x000000060000780c */ /* 0x040fe40003fc4270 */
[C---:B------:R-:W-:Y:S01]  /*8380*/  ISETP.GT.AND P5, PT, R0.reuse, 0xa, PT ;  /* 0x0000000a0000780c */ /* 0x040fe20003fa4270 */
[----:B------:R0:W-:Y:S01]  /*8390*/  STL [R1+0x2c8], R124 ;  /* 0x0002c87c01007387 */ /* 0x0001e20000100800 */
[----:B------:R-:W-:Y:S02]  /*83a0*/  ISETP.GT.AND P4, PT, R0, 0xd, PT ;  /* 0x0000000d0000780c */ /* 0x000fe40003f84270 */
[----:B------:R-:W-:Y:S01]  /*83b0*/  PRMT R156, RZ, 0x7610, R156 ;  /* 0x00007610ff9c7816 */ /* 0x000fe2000000009c */
[----:B------:R1:W-:Y:S01]  /*83c0*/  STL [R1+0x2c4], R125 ;  /* 0x0002c47d01007387 */ /* 0x0003e20000100800 */
[----:B------:R-:W-:Y:S01]  /*83d0*/  PRMT R157, RZ, 0x7610, R157 ;  /* 0x00007610ff9d7816 */ /* 0x000fe2000000009d */
[----:B----4-:R-:W-:-:S04]  /*83e0*/  IMAD.WIDE R180, R251, 0x2, R180 ;  /* 0x00000002fbb47825 */ /* 0x010fc800078e02b4 */
[C---:B------:R-:W-:Y:S01]  /*83f0*/  IMAD.WIDE R178, R251.reuse, 0x2, R178 ;  /* 0x00000002fbb27825 */ /* 0x040fe200078e02b2 */
[----:B------:R-:W4:Y:S04]  /*8400*/  @P6 LDG.E.U16 R126, desc[UR22][R34.64] ;  /* 0x00000016227e6981 */ /* 0x000f28000c1e1500 */
[----:B------:R-:W2:Y:S01]  /*8410*/  @P6 LDG.E.U16 R127, desc[UR22][R32.64] ;  /* 0x00000016207f6981 */ /* 0x000ea2000c1e1500 */
[----:B------:R-:W-:Y:S01]  /*8420*/  IMAD.WIDE R176, R251, 0x2, R176 ;  /* 0x00000002fbb07825 */ /* 0x000fe200078e02b0 */
[----:B------:R-:W-:Y:S02]  /*8430*/  PRMT R148, RZ, 0x7610, R148 ;  /* 0x00007610ff947816 */ /* 0x000fe40000000094 */
[----:B------:R-:W2:Y:S04]  /*8440*/  @P5 LDG.E.U16 R156, desc[UR22][R92.64] ;  /* 0x000000165c9c5981 */ /* 0x000ea8000c1e1500 */
[----:B------:R-:W2:Y:S01]  /*8450*/  @P3 LDG.E.U16 R150, desc[UR22][R176.64] ;  /* 0x00000016b0963981 */ /* 0x000ea2000c1e1500 */
[----:B------:R-:W-:-:S02]  /*8460*/  ISETP.GT.AND P3, PT, R0, 0x8, PT ;  /* 0x000000080000780c */ /* 0x000fc40003f64270 */
[C---:B------:R-:W-:Y:S01]  /*8470*/  ISETP.GT.AND P6, PT, R0.reuse, 0xb, PT ;  /* 0x0000000b0000780c */ /* 0x040fe20003fc4270 */
[----:B------:R-:W2:Y:S01]  /*8480*/  @P5 LDG.E.U16 R157, desc[UR22][R90.64] ;  /* 0x000000165a9d5981 */ /* 0x000ea2000c1e1500 */
[----:B------:R-:W-:Y:S02]  /*8490*/  PRMT R149, RZ, 0x7610, R149 ;  /* 0x00007610ff957816 */ /* 0x000fe40000000095 */
[----:B------:R-:W-:Y:S01]  /*84a0*/  PRMT R132, RZ, 0x7610, R132 ;  /* 0x00007610ff847816 */ /* 0x000fe20000000084 */
[----:B------:R-:W-:Y:S06]  /*84b0*/  STL [R1+0x2c0], R122 ;  /* 0x0002c07a01007387 */ /* 0x000fec0000100800 */
[----:B------:R-:W2:Y:S04]  /*84c0*/  @P3 LDG.E.U16 R173, desc[UR22][R116.64] ;  /* 0x0000001674ad3981 */ /* 0x000ea8000c1e1500 */
[----:B------:R-:W2:Y:S01]  /*84d0*/  @P3 LDG.E.U16 R170, desc[UR22][R114.64] ;  /* 0x0000001672aa3981 */ /* 0x000ea2000c1e1500 */
[----:B------:R-:W-:-:S02]  /*84e0*/  ISETP.GT.AND P3, PT, R0, 0xc, PT ;  /* 0x0000000c0000780c */ /* 0x000fc40003f64270 */
[----:B------:R-:W-:Y:S01]  /*84f0*/  PRMT R133, RZ, 0x7610, R133 ;  /* 0x00007610ff857816 */ /* 0x000fe20000000085 */
[----:B------:R-:W2:Y:S01]  /*8500*/  @P6 LDG.E.U16 R148, desc[UR22][R78.64] ;  /* 0x000000164e946981 */ /* 0x000ea2000c1e1500 */
[----:B------:R-:W-:Y:S02]  /*8510*/  ISETP.GT.AND P5, PT, R0, 0xe, PT ;  /* 0x0000000e0000780c */ /* 0x000fe40003fa4270 */
[----:B------:R-:W-:Y:S01]  /*8520*/  PRMT R152, RZ, 0x7610, R152 ;  /* 0x00007610ff987816 */ /* 0x000fe20000000098 */
[----:B------:R-:W2:Y:S01]  /*8530*/  @P6 LDG.E.U16 R149, desc[UR22][R76.64] ;  /* 0x000000164c956981 */ /* 0x000ea2000c1e1500 */
[----:B------:R-:W-:-:S03]  /*8540*/  PRMT R162, RZ, 0x7610, R162 ;  /* 0x00007610ffa27816 */ /* 0x000fc600000000a2 */
[----:B------:R-:W2:Y:S04]  /*8550*/  @P4 LDG.E.U16 R132, desc[UR22][R46.64] ;  /* 0x000000162e844981 */ /* 0x000ea8000c1e1500 */
[----:B------:R-:W2:Y:S04]  /*8560*/  @P3 LDG.E.U16 R140, desc[UR22][R62.64] ;  /* 0x000000163e8c3981 */ /* 0x000ea8000c1e1500 */
[----:B------:R-:W2:Y:S01]  /*8570*/  @P3 LDG.E.U16 R141, desc[UR22][R60.64] ;  /* 0x000000163c8d3981 */ /* 0x000ea2000c1e1500 */
[C---:B------:R-:W-:Y:S02]  /*8580*/  ISETP.GT.AND P3, PT, R0.reuse, 0x11, PT ;  /* 0x000000110000780c */ /* 0x040fe40003f64270 */
[C---:B------:R-:W-:Y:S01]  /*8590*/  ISETP.GT.AND P6, PT, R0.reuse, 0x10, PT ;  /* 0x000000100000780c */ /* 0x040fe20003fc4270 */
[----:B------:R-:W2:Y:S01]  /*85a0*/  @P4 LDG.E.U16 R133, desc[UR22][R44.64] ;  /* 0x000000162c854981 */ /* 0x000ea2000c1e1500 */
[----:B------:R-:W-:-:S02]  /*85b0*/  ISETP.GT.AND P4, PT, R0, 0x12, PT ;  /* 0x000000120000780c */ /* 0x000fc40003f84270 */
[----:B0-----:R-:W-:Y:S01]  /*85c0*/  PRMT R124, RZ, 0x7610, R124 ;  /* 0x00007610ff7c7816 */ /* 0x001fe2000000007c */
[----:B------:R-:W-:Y:S01]  /*85d0*/  STL [R1+0x2bc], R123 ;  /* 0x0002bc7b01007387 */ /* 0x000fe20000100800 */
[----:B-1----:R-:W-:Y:S02]  /*85e0*/  PRMT R125, RZ, 0x7610, R125 ;  /* 0x00007610ff7d7816 */ /* 0x002fe4000000007d */
[----:B------:R-:W-:Y:S01]  /*85f0*/  PRMT R160, RZ, 0x7610, R160 ;  /* 0x00007610ffa07816 */ /* 0x000fe200000000a0 */
[----:B------:R-:W-:Y:S01]  /*8600*/  STL [R1+0x2b8], R248 ;  /* 0x0002b8f801007387 */ /* 0x000fe20000100800 */
[----:B------:R-:W-:-:S03]  /*8610*/  PRMT R144, RZ, 0x7610, R144 ;  /* 0x00007610ff907816 */ /* 0x000fc60000000090 */
[----:B------:R-:W2:Y:S01]  /*8620*/  @P3 LDG.E.U16 R152, desc[UR22][R100.64] ;  /* 0x0000001664983981 */ /* 0x000ea2000c1e1500 */
[----:B------:R-:W-:-:S03]  /*8630*/  PRMT R154, RZ, 0x7610, R154 ;  /* 0x00007610ff9a7816 */ /* 0x000fc6000000009a */
[----:B------:R-:W2:Y:S01]  /*8640*/  @P3 LDG.E.U16 R162, desc[UR22][R98.64] ;  /* 0x0000001662a23981 */ /* 0x000ea2000c1e1500 */
[----:B------:R-:W-:-:S03]  /*8650*/  ISETP.GT.AND P3, PT, R0, 0x18, PT ;  /* 0x000000180000780c */ /* 0x000fc60003f64270 */
[----:B------:R-:W-:Y:S01]  /*8660*/  STL [R1+0x2b4], R249 ;  /* 0x0002b4f901007387 */ /* 0x000fe20000100800 */
[----:B------:R-:W-:-:S03]  /*8670*/  PRMT R171, RZ, 0x7610, R171 ;  /* 0x00007610ffab7816 */ /* 0x000fc600000000ab */
[----:B------:R-:W-:Y:S01]  /*8680*/  STL [R1+0x290], R2 ;  /* 0x0002900201007387 */ /* 0x000fe20000100800 */
[----:B------:R-:W-:-:S03]  /*8690*/  PRMT R168, RZ, 0x7610, R168 ;  /* 0x00007610ffa87816 */ /* 0x000fc600000000a8 */
[----:B------:R-:W2:Y:S01]  /*86a0*/  @P5 LDG.E.U16 R124, desc[UR22][R30.64] ;  /* 0x000000161e7c5981 */ /* 0x000ea2000c1e1500 */
[----:B------:R-:W-:-:S03]  /*86b0*/  PRMT R169, RZ, 0x7610, R169 ;  /* 0x00007610ffa97816 */ /* 0x000fc600000000a9 */
[----:B------:R-:W2:Y:S01]  /*86c0*/  @P5 LDG.E.U16 R125, desc[UR22][R28.64] ;  /* 0x000000161c7d5981 */ /* 0x000ea2000c1e1500 */
[----:B------:R-:W-:-:S03]  /*86d0*/  ISETP.GT.AND P5, PT, R0, 0x13, PT ;  /* 0x000000130000780c */ /* 0x000fc60003fa4270 */
[----:B------:R-:W-:Y:S04]  /*86e0*/  STL [R1+0x190], R252 ;  /* 0x000190fc01007387 */ /* 0x000fe80000100800 */
[----:B------:R-:W-:Y:S04]  /*86f0*/  STL [R1+0x2b0], R252 ;  /* 0x0002b0fc01007387 */ /* 0x000fe80000100800 */
[----:B------:R-:W-:Y:S01]  /*8700*/  STL.64 [R1], R176 ;  /* 0x000000b001007387 */ /* 0x000fe20000100a00 */
[----:B------:R-:W-:-:S03]  /*8710*/  PRMT R158, RZ, 0x7610, R158 ;  /* 0x00007610ff9e7816 */ /* 0x000fc6000000009e */
[----:B------:R-:W-:Y:S04]  /*8720*/  STL.64 [R1+0x8], R178 ;  /* 0x000008b201007387 */ /* 0x000fe80000100a00 */
[----:B------:R-:W2:Y:S04]  /*8730*/  @P6 LDG.E.U16 R160, desc[UR22][R112.64] ;  /* 0x0000001670a06981 */ /* 0x000ea8000c1e1500 */
[----:B------:R-:W2:Y:S04]  /*8740*/  @P4 LDG.E.U16 R144, desc[UR22][R88.64] ;  /* 0x0000001658904981 */ /* 0x000ea8000c1e1500 */
[----:B------:R-:W2:Y:S01]  /*8750*/  @P4 LDG.E.U16 R154, desc[UR22][R86.64] ;  /* 0x00000016569a4981 */ /* 0x000ea2000c1e1500 */
[----:B------:R-:W-:-:S03]  /*8760*/  ISETP.GT.AND P4, PT, R0, 0x19, PT ;  /* 0x000000190000780c */ /* 0x000fc60003f84270 */
[----:B------:R-:W-:Y:S01]  /*8770*/  STL.64 [R1+0x10], R180 ;  /* 0x000010b401007387 */ /* 0x000fe20000100a00 */
[----:B------:R-:W-:-:S03]  /*8780*/  PRMT R159, RZ, 0x7610, R159 ;  /* 0x00007610ff9f7816 */ /* 0x000fc6000000009f */
[----:B------:R-:W-:Y:S01]  /*8790*/  STL.64 [R1+0x18], R182 ;  /* 0x000018b601007387 */ /* 0x000fe20000100a00 */
[----:B------:R-:W-:Y:S02]  /*87a0*/  PRMT R136, RZ, 0x7610, R136 ;  /* 0x00007610ff887816 */ /* 0x000fe40000000088 */
[----:B------:R-:W-:Y:S01]  /*87b0*/  PRMT R146, RZ, 0x7610, R146 ;  /* 0x00007610ff927816 */ /* 0x000fe20000000092 */
[----:B------:R0:W-:Y:S04]  /*87c0*/  STL.64 [R1+0x20], R184 ;  /* 0x000020b801007387 */ /* 0x0001e80000100a00 */
[----:B------:R-:W-:Y:S01]  /*87d0*/  STL [R1+0x198], R120 ;  /* 0x0001987801007387 */ /* 0x000fe20000100800 */
[----:B------:R-:W-:-:S03]  /*87e0*/  PRMT R163, RZ, 0x7610, R163 ;  /* 0x00007610ffa37816 */ /* 0x000fc600000000a3 */
[----:B------:R-:W-:Y:S04]  /*87f0*/  STL [R1+0x194], R121 ;  /* 0x0001947901007387 */ /* 0x000fe80000100800 */
[----:B------:R-:W2:Y:S04]  /*8800*/  @P6 LDG.E.U16 R171, desc[UR22][R110.64] ;  /* 0x000000166eab6981 */ /* 0x000ea8000c1e1500 */
[----:B------:R1:W2:Y:S04]  /*8810*/  @P3 LDG.E.U16 R168, desc[UR22][R108.64] ;  /* 0x000000166ca83981 */ /* 0x0002a8000c1e1500 */
[----:B------:R0:W2:Y:S01]  /*8820*/  @P3 LDG.E.U16 R169, desc[UR22][R106.64] ;  /* 0x000000166aa93981 */ /* 0x0000a2000c1e1500 */
[----:B------:R-:W-:-:S03]  /*8830*/  PRMT R161, RZ, 0x7610, R161 ;  /* 0x00007610ffa17816 */ /* 0x000fc600000000a1 */
[----:B------:R-:W-:Y:S04]  /*8840*/  STL [R1+0x1a0], R118 ;  /* 0x0001a07601007387 */ /* 0x000fe80000100800 */
[----:B------:R-:W-:Y:S04]  /*8850*/  STL [R1+0x19c], R119 ;  /* 0x00019c7701007387 */ /* 0x000fe80000100800 */
[----:B0-----:R-:W2:Y:S01]  /*8860*/  LDL.LU.64 R184, [R1+0x3b8] ;  /* 0x0003b80001b87983 */ /* 0x001ea20000300a00 */
[----:B------:R-:W-:-:S03]  /*8870*/  ISETP.GT.AND P6, PT, R0, 0x14, PT ;  /* 0x000000140000780c */ /* 0x000fc60003fc4270 */
[----:B------:R-:W2:Y:S04]  /*8880*/  LDL.LU.64 R182, [R1+0x3b0] ;  /* 0x0003b00001b67983 */ /* 0x000ea80000300a00 */
[----:B------:R-:W2:Y:S04]  /*8890*/  @P2 LDG.E.U16 R158, desc[UR22][R180.64] ;  /* 0x00000016b49e2981 */ /* 0x000ea8000c1e1500 */
[----:B------:R-:W2:Y:S04]  /*88a0*/  @P2 LDG.E.U16 R159, desc[UR22][R178.64] ;  /* 0x00000016b29f2981 */ /* 0x000ea8000c1e1500 */
[----:B------:R-:W2:Y:S04]  /*88b0*/  @P5 LDG.E.U16 R136, desc[UR22][R74.64] ;  /* 0x000000164a885981 */ /* 0x000ea8000c1e1500 */
[----:B------:R-:W2:Y:S04]  /*88c0*/  LDL.LU.64 R180, [R1+0x3a8] ;  /* 0x0003a80001b47983 */ /* 0x000ea80000300a00 */
[----:B------:R-:W2:Y:S01]  /*88d0*/  @P5 LDG.E.U16 R146, desc[UR22][R72.64] ;  /* 0x0000001648925981 */ /* 0x000ea2000c1e1500 */
[----:B------:R-:W-:-:S03]  /*88e0*/  ISETP.GT.AND P5, PT, R0, 0x1a, PT ;  /* 0x0000001a0000780c */ /* 0x000fc60003fa4270 */
[----:B------:R-:W2:Y:S04]  /*88f0*/  LDL.LU.64 R178, [R1+0x3a0] ;  /* 0x0003a00001b27983 */ /* 0x000ea80000300a00 */
[----:B------:R-:W2:Y:S04]  /*8900*/  LDL.LU.64 R176, [R1+0x398] ;  /* 0x0003980001b07983 */ /* 0x000ea80000300a00 */
[----:B------:R-:W-:Y:S04]  /*8910*/  STL [R1+0x1a8], R80 ;  /* 0x0001a85001007387 */ /* 0x000fe80000100800 */
[----:B------:R-:W-:Y:S04]  /*8920*/  STL [R1+0x1a4], R81 ;  /* 0x0001a45101007387 */ /* 0x000fe80000100800 */
[----:B------:R-:W2:Y:S01]  /*8930*/  @P4 LDG.E.U16 R163, desc[UR22][R96.64] ;  /* 0x0000001660a34981 */ /* 0x000ea2000c1e1500 */
[----:B------:R-:W-:-:S03]  /*8940*/  PRMT R155, RZ, 0x7610, R155 ;  /* 0x00007610ff9b7816 */ /* 0x000fc6000000009b */
[----:B------:R-:W-:Y:S04]  /*8950*/  STL [R1+0x1b0], R66 ;  /* 0x0001b04201007387 */ /* 0x000fe80000100800 */
[----:B------:R-:W2:Y:S01]  /*8960*/  @P4 LDG.E.U16 R161, desc[UR22][R94.64] ;  /* 0x000000165ea14981 */ /* 0x000ea2000c1e1500 */
[----:B------:R-:W-:-:S03]  /*8970*/  PRMT R128, RZ, 0x7610, R128 ;  /* 0x00007610ff807816 */ /* 0x000fc60000000080 */
[----:B------:R-:W-:Y:S01]  /*8980*/  STL [R1+0x1ac], R67 ;  /* 0x0001ac4301007387 */ /* 0x000fe20000100800 */
[----:B------:R-:W-:-:S03]  /*8990*/  PRMT R138, RZ, 0x7610, R138 ;  /* 0x00007610ff8a7816 */ /* 0x000fc6000000008a */
[----:B------:R-:W-:Y:S01]  /*89a0*/  STL [R1+0x1b8], R64 ;  /* 0x0001b84001007387 */ /* 0x000fe20000100800 */
[----:B------:R-:W-:-:S03]  /*89b0*/  PRMT R153, RZ, 0x7610, R153 ;  /* 0x00007610ff997816 */ /* 0x000fc60000000099 */
[----:B------:R-:W-:Y:S01]  /*89c0*/  STL [R1+0x1b4], R65 ;  /* 0x0001b44101007387 */ /* 0x000fe20000100800 */
[----:B------:R-:W-:-:S03]  /*89d0*/  ISETP.GT.AND P3, PT, R0, 0x1b, PT ;  /* 0x0000001b0000780c */ /* 0x000fc60003f64270 */
[----:B------:R-:W-:Y:S04]  /*89e0*/  STL [R1+0x1c0], R50 ;  /* 0x0001c03201007387 */ /* 0x000fe80000100800 */
[----:B------:R-:W-:Y:S04]  /*89f0*/  STL [R1+0x1bc], R51 ;  /* 0x0001bc3301007387 */ /* 0x000fe80000100800 */
[----:B------:R-:W-:Y:S04]  /*8a00*/  STL [R1+0x1c8], R48 ;  /* 0x0001c83001007387 */ /* 0x000fe80000100800 */
[----:B------:R-:W-:Y:S04]  /*8a10*/  STL [R1+0x1c4], R49 ;  /* 0x0001c43101007387 */ /* 0x000fe80000100800 */
[----:B------:R-:W-:Y:S04]  /*8a20*/  STL [R1+0x1d0], R34 ;  /* 0x0001d02201007387 */ /* 0x000fe80000100800 */
[----:B------:R-:W-:Y:S04]  /*8a30*/  STL [R1+0x1cc], R35 ;  /* 0x0001cc2301007387 */ /* 0x000fe80000100800 */
[----:B------:R-:W2:Y:S01]  /*8a40*/  @P5 LDG.E.U16 R155, desc[UR22][R84.64] ;  /* 0x00000016549b5981 */ /* 0x000ea2000c1e1500 */
[----:B------:R-:W-:-:S03]  /*8a50*/  PRMT R147, RZ, 0x7610, R147 ;  /* 0x00007610ff937816 */ /* 0x000fc60000000093 */
[----:B------:R-:W-:Y:S04]  /*8a60*/  STL [R1+0x1d8], R32 ;  /* 0x0001d82001007387 */ /* 0x000fe80000100800 */
[----:B------:R0:W2:Y:S04]  /*8a70*/  @P6 LDG.E.U16 R128, desc[UR22][R58.64] ;  /* 0x000000163a806981 */ /* 0x0000a8000c1e1500 */
[----:B------:R0:W2:Y:S01]  /*8a80*/  @P6 LDG.E.U16 R138, desc[UR22][R56.64] ;  /* 0x00000016388a6981 */ /* 0x0000a2000c1e1500 */
[----:B------:R-:W-:-:S03]  /*8a90*/  ISETP.GT.AND P6, PT, R0, 0x15, PT ;  /* 0x000000150000780c */ /* 0x000fc60003fc4270 */
[----:B------:R-:W2:Y:S01]  /*8aa0*/  @P5 LDG.E.U16 R153, desc[UR22][R82.64] ;  /* 0x0000001652995981 */ /* 0x000ea2000c1e1500 */
[----:B------:R-:W-:-:S03]  /*8ab0*/  PRMT R145, RZ, 0x7610, R145 ;  /* 0x00007610ff917816 */ /* 0x000fc60000000091 */
[----:B------:R-:W-:Y:S04]  /*8ac0*/  STL [R1+0x1d4], R33 ;  /* 0x0001d42101007387 */ /* 0x000fe80000100800 */
[----:B------:R-:W-:Y:S01]  /*8ad0*/  STL [R1+0x1e0], R116 ;  /* 0x0001e07401007387 */ /* 0x000fe20000100800 */
[----:B------:R-:W-:-:S03]  /*8ae0*/  ISETP.GT.AND P4, PT, R0, 0x1c, PT ;  /* 0x0000001c0000780c */ /* 0x000fc60003f84270 */
[----:B------:R-:W-:Y:S04]  /*8af0*/  STL [R1+0x1dc], R117 ;  /* 0x0001dc7501007387 */ /* 0x000fe80000100800 */
[----:B------:R-:W-:Y:S01]  /*8b00*/  STL [R1+0x1e8], R114 ;  /* 0x0001e87201007387 */ /* 0x000fe20000100800 */
[----:B------:R-:W-:-:S03]  /*8b10*/  PRMT R248, RZ, 0x7610, R248 ;  /* 0x00007610fff87816 */ /* 0x000fc600000000f8 */
[----:B------:R-:W-:Y:S01]  /*8b20*/  STL [R1+0x1e4], R115 ;  /* 0x0001e47301007387 */ /* 0x000fe20000100800 */
[----:B------:R-:W-:-:S03]  /*8b30*/  PRMT R130, RZ, 0x7610, R130 ;  /* 0x00007610ff827816 */ /* 0x000fc60000000082 */
[----:B------:R-:W-:Y:S04]  /*8b40*/  STL [R1+0x1f0], R104 ;  /* 0x0001f06801007387 */ /* 0x000fe80000100800 */
[----:B------:R-:W-:Y:S04]  /*8b50*/  STL [R1+0x1ec], R105 ;  /* 0x0001ec6901007387 */ /* 0x000fe80000100800 */
[----:B------:R-:W-:Y:S04]  /*8b60*/  STL [R1+0x1f8], R102 ;  /* 0x0001f86601007387 */ /* 0x000fe80000100800 */
[----:B------:R-:W-:Y:S04]  /*8b70*/  STL [R1+0x1f4], R103 ;  /* 0x0001f46701007387 */ /* 0x000fe80000100800 */
[----:B------:R-:W3:Y:S01]  /*8b80*/  @P3 LDG.E.U16 R147, desc[UR22][R70.64] ;  /* 0x0000001646933981 */ /* 0x000ee2000c1e1500 */
[----:B------:R-:W-:-:S03]  /*8b90*/  PRMT R139, RZ, 0x7610, R139 ;  /* 0x00007610ff8b7816 */ /* 0x000fc6000000008b */
[----:B------:R-:W-:Y:S04]  /*8ba0*/  STL [R1+0x200], R92 ;  /* 0x0002005c01007387 */ /* 0x000fe80000100800 */
[----:B------:R-:W3:Y:S01]  /*8bb0*/  @P3 LDG.E.U16 R145, desc[UR22][R68.64] ;  /* 0x0000001644913981 */ /* 0x000ee2000c1e1500 */
[----:B------:R-:W-:-:S03]  /*8bc0*/  PRMT R137, RZ, 0x7610, R137 ;  /* 0x00007610ff897816 */ /* 0x000fc60000000089 */
[----:B------:R-:W-:Y:S04]  /*8bd0*/  STL [R1+0x1fc], R93 ;  /* 0x0001fc5d01007387 */ /* 0x000fe80000100800 */
[----:B------:R-:W-:Y:S04]  /*8be0*/  STL [R1+0x208], R90 ;  /* 0x0002085a01007387 */ /* 0x000fe80000100800 */
[----:B------:R-:W-:Y:S04]  /*8bf0*/  STL [R1+0x204], R91 ;  /* 0x0002045b01007387 */ /* 0x000fe80000100800 */
[----:B------:R-:W-:Y:S04]  /*8c00*/  STL [R1+0x210], R78 ;  /* 0x0002104e01007387 */ /* 0x000fe80000100800 */
[----:B------:R-:W4:Y:S04]  /*8c10*/  @P6 LDG.E.U16 R248, desc[UR22][R42.64] ;  /* 0x000000162af86981 */ /* 0x000f28000c1e1500 */
[----:B------:R-:W4:Y:S01]  /*8c20*/  @P6 LDG.E.U16 R130, desc[UR22][R40.64] ;  /* 0x0000001628826981 */ /* 0x000f22000c1e1500 */
[----:B------:R-:W-:-:S03]  /*8c30*/  ISETP.GT.AND P6, PT, R0, 0x1d, PT ;  /* 0x0000001d0000780c */ /* 0x000fc60003fc4270 */
[----:B------:R-:W-:Y:S04]  /*8c40*/  STL [R1+0x20c], R79 ;  /* 0x00020c4f01007387 */ /* 0x000fe80000100800 */
[----:B------:R-:W-:Y:S04]  /*8c50*/  STL [R1+0x218], R76 ;  /* 0x0002184c01007387 */ /* 0x000fe80000100800 */
[----:B------:R-:W-:Y:S04]  /*8c60*/  STL [R1+0x214], R77 ;  /* 0x0002144d01007387 */ /* 0x000fe80000100800 */
[----:B------:R-:W-:Y:S01]  /*8c70*/  STL [R1+0x220], R62 ;  /* 0x0002203e01007387 */ /* 0x000fe20000100800 */
[----:B------:R-:W-:-:S03]  /*8c80*/  ISETP.GT.AND P5, PT, R0, 0x16, PT ;  /* 0x000000160000780c */ /* 0x000fc60003fa4270 */
[----:B------:R-:W-:Y:S01]  /*8c90*/  STL [R1+0x21c], R63 ;  /* 0x00021c3f01007387 */ /* 0x000fe20000100800 */
[----:B------:R-:W-:-:S03]  /*8ca0*/  PRMT R131, RZ, 0x7610, R131 ;  /* 0x00007610ff837816 */ /* 0x000fc60000000083 */
[----:B------:R-:W4:Y:S01]  /*8cb0*/  @P4 LDG.E.U16 R139, desc[UR22][R54.64] ;  /* 0x00000016368b4981 */ /* 0x000f22000c1e1500 */
[----:B------:R-:W-:-:S03]  /*8cc0*/  PRMT R129, RZ, 0x7610, R129 ;  /* 0x00007610ff817816 */ /* 0x000fc60000000081 */
[----:B------:R-:W-:Y:S04]  /*8cd0*/  STL [R1+0x228], R60 ;  /* 0x0002283c01007387 */ /* 0x000fe80000100800 */
[----:B------:R-:W4:Y:S04]  /*8ce0*/  @P4 LDG.E.U16 R137, desc[UR22][R52.64] ;  /* 0x0000001634894981 */ /* 0x000f28000c1e1500 */
[----:B------:R-:W-:Y:S04]  /*8cf0*/  STL [R1+0x224], R61 ;  /* 0x0002243d01007387 */ /* 0x000fe80000100800 */
[----:B------:R-:W-:Y:S04]  /*8d00*/  STL [R1+0x230], R46 ;  /* 0x0002302e01007387 */ /* 0x000fe80000100800 */
[----:B------:R-:W-:Y:S04]  /*8d10*/  STL [R1+0x22c], R47 ;  /* 0x00022c2f01007387 */ /* 0x000fe80000100800 */
[----:B------:R-:W-:Y:S04]  /*8d20*/  STL [R1+0x238], R44 ;  /* 0x0002382c01007387 */ /* 0x000fe80000100800 */
[----:B------:R-:W-:Y:S01]  /*8d30*/  STL [R1+0x234], R45 ;  /* 0x0002342d01007387 */ /* 0x000fe20000100800 */
[----:B------:R-:W-:-:S03]  /*8d40*/  PRMT R122, RZ, 0x7610, R122 ;  /* 0x00007610ff7a7816 */ /* 0x000fc6000000007a */
[----:B------:R-:W-:Y:S01]  /*8d50*/  STL [R1+0x240], R30 ;  /* 0x0002401e01007387 */ /* 0x000fe20000100800 */
[----:B------:R-:W-:-:S03]  /*8d60*/  PRMT R123, RZ, 0x7610, R123 ;  /* 0x00007610ff7b7816 */ /* 0x000fc6000000007b */
[----:B------:R-:W-:Y:S04]  /*8d70*/  STL [R1+0x23c], R31 ;  /* 0x00023c1f01007387 */ /* 0x000fe80000100800 */
[----:B------:R-:W-:Y:S04]  /*8d80*/  STL [R1+0x248], R28 ;  /* 0x0002481c01007387 */ /* 0x000fe80000100800 */
[----:B------:R-:W4:Y:S04]  /*8d90*/  @P6 LDG.E.U16 R131, desc[UR22][R38.64] ;  /* 0x0000001626836981 */ /* 0x000f28000c1e1500 */
[----:B------:R-:W-:Y:S04]  /*8da0*/  STL [R1+0x244], R29 ;  /* 0x0002441d01007387 */ /* 0x000fe80000100800 */
[----:B------:R-:W4:Y:S04]  /*8db0*/  @P6 LDG.E.U16 R129, desc[UR22][R36.64] ;  /* 0x0000001624816981 */ /* 0x000f28000c1e1500 */
[----:B------:R-:W-:Y:S04]  /*8dc0*/  STL [R1+0x250], R112 ;  /* 0x0002507001007387 */ /* 0x000fe80000100800 */
[----:B------:R-:W-:Y:S04]  /*8dd0*/  STL [R1+0x24c], R113 ;  /* 0x00024c7101007387 */ /* 0x000fe80000100800 */
[----:B------:R-:W-:Y:S04]  /*8de0*/  STL [R1+0x258], R110 ;  /* 0x0002586e01007387 */ /* 0x000fe80000100800 */
[----:B------:R-:W-:Y:S04]  /*8df0*/  STL [R1+0x254], R111 ;  /* 0x0002546f01007387 */ /* 0x000fe80000100800 */
[----:B------:R-:W-:Y:S04]  /*8e00*/  STL [R1+0x260], R100 ;  /* 0x0002606401007387 */ /* 0x000fe80000100800 */
[----:B------:R-:W-:Y:S04]  /*8e10*/  STL [R1+0x25c], R101 ;  /* 0x00025c6501007387 */ /* 0x000fe80000100800 */
[----:B------:R-:W4:Y:S04]  /*8e20*/  @P5 LDG.E.U16 R122, desc[UR22][R26.64] ;  /* 0x000000161a7a5981 */ /* 0x000f28000c1e1500 */
[----:B------:R-:W-:Y:S04]  /*8e30*/  STL [R1+0x268], R98 ;  /* 0x0002686201007387 */ /* 0x000fe80000100800 */
[----:B------:R-:W4:Y:S01]  /*8e40*/  @P5 LDG.E.U16 R123, desc[UR22][R24.64] ;  /* 0x00000016187b5981 */ /* 0x000f22000c1e1500 */
[----:B------:R-:W-:-:S03]  /*8e50*/  ISETP.GT.AND P3, PT, R0, 0x1e, PT ;  /* 0x0000001e0000780c */ /* 0x000fc60003f64270 */
[----:B------:R-:W-:Y:S04]  /*8e60*/  STL [R1+0x264], R99 ;  /* 0x0002646301007387 */ /* 0x000fe80000100800 */
[----:B------:R-:W-:Y:S04]  /*8e70*/  STL [R1+0x270], R88 ;  /* 0x0002705801007387 */ /* 0x000fe80000100800 */
[----:B------:R-:W-:Y:S04]  /*8e80*/  STL [R1+0x26c], R89 ;  /* 0x00026c5901007387 */ /* 0x000fe80000100800 */
[----:B------:R-:W-:Y:S04]  /*8e90*/  STL [R1+0x278], R86 ;  /* 0x0002785601007387 */ /* 0x000fe80000100800 */
[----:B------:R-:W-:Y:S04]  /*8ea0*/  STL [R1+0x274], R87 ;  /* 0x0002745701007387 */ /* 0x000fe80000100800 */
[----:B------:R-:W-:Y:S01]  /*8eb0*/  STL [R1+0x280], R74 ;  /* 0x0002804a01007387 */ /* 0x000fe20000100800 */
[----:B------:R-:W-:-:S03]  /*8ec0*/  ISETP.GT.AND P2, PT, R0, 0x7, PT ;  /* 0x000000070000780c */ /* 0x000fc60003f44270 */
[----:B------:R-:W-:Y:S04]  /*8ed0*/  STL [R1+0x27c], R75 ;  /* 0x00027c4b01007387 */ /* 0x000fe80000100800 */
[----:B------:R-:W-:Y:S04]  /*8ee0*/  STL [R1+0x288], R72 ;  /* 0x0002884801007387 */ /* 0x000fe80000100800 */
[----:B------:R-:W-:Y:S04]  /*8ef0*/  STL [R1+0x284], R73 ;  /* 0x0002844901007387 */ /* 0x000fe80000100800 */
[----:B------:R1:W-:Y:S01]  /*8f00*/  STL [R1+0x294], R108 ;  /* 0x0002946c01007387 */ /* 0x0003e20000100800 */
[----:B------:R-:W-:-:S02]  /*8f10*/  PRMT R249, RZ, 0x7610, R249 ;  /* 0x00007610fff97816 */ /* 0x000fc400000000f9 */
[----:B------:R-:W-:-:S04]  /*8f20*/  PRMT R252, RZ, 0x7610, R252 ;  /* 0x00007610fffc7816 */ /* 0x000fc800000000fc */
[----:B------:R-:W4:Y:S01]  /*8f30*/  @P3 LDG.E.U16 R249, desc[UR22][R20.64] ;  /* 0x0000001614f93981 */ /* 0x000f22000c1e1500 */
[----:B-1----:R-:W-:-:S03]  /*8f40*/  PRMT R108, RZ, 0x7610, R108 ;  /* 0x00007610ff6c7816 */ /* 0x002fc6000000006c */
[----:B------:R-:W4:Y:S04]  /*8f50*/  @P2 LDG.E.U16 R252, desc[UR22][R18.64] ;  /* 0x0000001612fc2981 */ /* 0x000f28000c1e1500 */
[----:B------:R-:W4:Y:S01]  /*8f60*/  @P3 LDG.E.U16 R108, desc[UR22][R22.64] ;  /* 0x00000016166c3981 */ /* 0x000f22000c1e1500 */
[C---:B------:R-:W-:Y:S02]  /*8f70*/  ISETP.GT.AND P3, PT, R0.reuse, 0xf, PT ;  /* 0x0000000f0000780c */ /* 0x040fe40003f64270 */
[C---:B------:R-:W-:Y:S01]  /*8f80*/  ISETP.GT.AND P4, PT, R0.reuse, 0x17, PT ;  /* 0x000000170000780c */ /* 0x040fe20003f84270 */
[----:B------:R-:W-:Y:S01]  /*8f90*/  STL [R1+0x28c], R109 ;  /* 0x00028c6d01007387 */ /* 0x000fe20000100800 */
[----:B------:R-:W-:-:S03]  /*8fa0*/  ISETP.GT.AND P5, PT, R0, 0x1f, PT ;  /* 0x0000001f0000780c */ /* 0x000fc60003fa4270 */
[----:B------:R1:W-:Y:S04]  /*8fb0*/  STL [R1+0x29c], R106 ;  /* 0x00029c6a01007387 */ /* 0x0003e80000100800 */
[----:B------:R0:W-:Y:S04]  /*8fc0*/  STL [R1+0x298], R107 ;  /* 0x0002986b01007387 */ /* 0x0001e80000100800 */
[----:B------:R0:W-:Y:S01]  /*8fd0*/  STL [R1+0x2a4], R58 ;  /* 0x0002a43a01007387 */ /* 0x0001e20000100800 */
[----:B------:R-:W-:-:S03]  /*8fe0*/  PRMT R2, RZ, 0x7610, R2 ;  /* 0x00007610ff027816 */ /* 0x000fc60000000002 */
[----:B------:R0:W-:Y:S01]  /*8ff0*/  STL [R1+0x2a0], R59 ;  /* 0x0002a03b01007387 */ /* 0x0001e20000100800 */
[----:B-1----:R-:W-:-:S03]  /*9000*/  PRMT R106, RZ, 0x7610, R106 ;  /* 0x00007610ff6a7816 */ /* 0x002fc6000000006a */
[----:B------:R1:W-:Y:S01]  /*9010*/  STL [R1+0x2ac], R56 ;  /* 0x0002ac3801007387 */ /* 0x0003e20000100800 */
[----:B0-----:R-:W-:Y:S01]  /*9020*/  PRMT R107, RZ, 0x7610, R107 ;  /* 0x00007610ff6b7816 */ /* 0x001fe2000000006b */
[C---:B------:R-:W-:Y:S01]  /*9030*/  IMAD.WIDE R4, R251.reuse, 0x2, R4 ;  /* 0x00000002fb047825 */ /* 0x040fe200078e0204 */
[----:B------:R-:W-:Y:S01]  /*9040*/  PRMT R58, RZ, 0x7610, R58 ;  /* 0x00007610ff3a7816 */ /* 0x000fe2000000003a */
[----:B------:R0:W-:Y:S01]  /*9050*/  STL [R1+0x2a8], R57 ;  /* 0x0002a83901007387 */ /* 0x0001e20000100800 */
[----:B------:R-:W-:Y:S01]  /*9060*/  PRMT R59, RZ, 0x7610, R59 ;  /* 0x00007610ff3b7816 */ /* 0x000fe2000000003b */
[C---:B------:R-:W-:Y:S02]  /*9070*/  IMAD.WIDE R6, R251.reuse, 0x2, R6 ;  /* 0x00000002fb067825 */ /* 0x040fe400078e0206 */
[----:B------:R-:W4:Y:S01]  /*9080*/  @P5 LDG.E.U16 R2, desc[UR22][R4.64] ;  /* 0x0000001604025981 */ /* 0x000f22000c1e1500 */
[----:B-1----:R-:W-:Y:S01]  /*9090*/  PRMT R56, RZ, 0x7610, R56 ;  /* 0x00007610ff387816 */ /* 0x002fe20000000038 */
[----:B------:R-:W-:-:S02]  /*90a0*/  IMAD.WIDE R8, R251, 0x2, R8 ;  /* 0x00000002fb087825 */ /* 0x000fc400078e0208 */
[----:B------:R-:W4:Y:S01]  /*90b0*/  @P5 LDG.E.U16 R107, desc[UR22][R6.64] ;  /* 0x00000016066b5981 */ /* 0x000f22000c1e1500 */
[----:B0-----:R-:W-:Y:S01]  /*90c0*/  PRMT R57, RZ, 0x7610, R57 ;  /* 0x00007610ff397816 */ /* 0x001fe20000000039 */
[C---:B------:R-:W-:Y:S02]  /*90d0*/  IMAD.WIDE R12, R251.reuse, 0x2, R12 ;  /* 0x00000002fb0c7825 */ /* 0x040fe400078e020c */
[----:B------:R-:W4:Y:S02]  /*90e0*/  @P4 LDG.E.U16 R106, desc[UR22][R8.64] ;  /* 0x00000016086a4981 */ /* 0x000f24000c1e1500 */
[C---:B------:R-:W-:Y:S02]  /*90f0*/  IMAD.WIDE R14, R251.reuse, 0x2, R14 ;  /* 0x00000002fb0e7825 */ /* 0x040fe400078e020e */
[----:B------:R-:W4:Y:S02]  /*9100*/  @P3 LDG.E.U16 R58, desc[UR22][R12.64] ;  /* 0x000000160c3a3981 */ /* 0x000f24000c1e1500 */
[----:B------:R-:W-:-:S02]  /*9110*/  IMAD.WIDE R16, R251, 0x2, R16 ;  /* 0x00000002fb107825 */ /* 0x000fc400078e0210 */
[----:B------:R-:W4:Y:S02]  /*9120*/  @P3 LDG.E.U16 R57, desc[UR22][R14.64] ;  /* 0x000000160e393981 */ /* 0x000f24000c1e1500 */
[----:B------:R-:W-:Y:S02]  /*9130*/  IMAD.WIDE R10, R251, 0x2, R10 ;  /* 0x00000002fb0a7825 */ /* 0x000fe400078e020a */
[----:B------:R-:W4:Y:S04]  /*9140*/  @P2 LDG.E.U16 R56, desc[UR22][R16.64] ;  /* 0x0000001610382981 */ /* 0x000f28000c1e1500 */
[----:B------:R-:W4:Y:S01]  /*9150*/  @P4 LDG.E.U16 R59, desc[UR22][R10.64] ;  /* 0x000000160a3b4981 */ /* 0x000f22000c1e1500 */
[----:B------:R-:W-:Y:S06]  /*9160*/  BAR.SYNC.DEFER_BLOCKING 0x0 ;  /* 0x0000000000007b1d */ /* 0x000fec0000010000 */
[----:B--2---:R0:W-:Y:S04]  /*9170*/  STS.U16 [R3+UR9+0x8800], R160 ;  /* 0x008800a003007988 */ /* 0x0041e80008000409 */
[----:B------:R1:W-:Y:S01]  /*9180*/  STS.U16 [R3+UR9+0x8000], R175 ;  /* 0x008000af03007988 */ /* 0x0003e20008000409 */
[----:B0-----:R-:W-:-:S03]  /*9190*/  LOP3.LUT R160, R3, 0x10, RZ, 0x3c, !PT ;  /* 0x0000001003a07812 */ /* 0x001fc600078e3cff */
[----:B------:R0:W-:Y:S04]  /*91a0*/  STS.U16 [R3+UR9+0xa000], R172 ;  /* 0x00a000ac03007988 */ /* 0x0001e80008000409 */
[----:B------:R2:W-:Y:S04]  /*91b0*/  STS.U16 [R3+UR9+0x8400], R173 ;  /* 0x008400ad03007988 */ /* 0x0005e80008000409 */
[----:B------:R-:W-:Y:S04]  /*91c0*/  STS.U16 [R3+UR9+0xa400], R170 ;  /* 0x00a400aa03007988 */ /* 0x000fe80008000409 */
[----:B------:R-:W-:Y:S04]  /*91d0*/  STS.U16 [R3+UR9+0xa800], R171 ;  /* 0x00a800ab03007988 */ /* 0x000fe80008000409 */
[----:B------:R-:W-:Y:S04]  /*91e0*/  STS.U16 [R3+UR9+0x8c00], R168 ;  /* 0x008c00a803007988 */ /* 0x000fe80008000409 */
[----:B------:R-:W-:Y:S04]  /*91f0*/  STS.U16 [R3+UR9+0xac00], R169 ;  /* 0x00ac00a903007988 */ /* 0x000fe80008000409 */
[----:B------:R-:W-:Y:S04]  /*9200*/  STS.U16 [R160+UR9+0x8080], R166 ;  /* 0x008080a6a0007988 */ /* 0x000fe80008000409 */
[----:B------:R-:W-:Y:S04]  /*9210*/  STS.U16 [R160+UR9+0xa080], R167 ;  /* 0x00a080a7a0007988 */ /* 0x000fe80008000409 */
[----:B------:R-:W-:Y:S04]  /*9220*/  STS.U16 [R160+UR9+0x8480], R164 ;  /* 0x008480a4a0007988 */ /* 0x000fe80008000409 */
[----:B---3--:R-:W-:Y:S04]  /*9230*/  STS.U16 [R160+UR9+0xa480], R165 ;  /* 0x00a480a5a0007988 */ /* 0x008fe80008000409 */
[----:B-1----:R-:W3:Y:S04]  /*9240*/  LDL.LU R175, [R1+0x394] ;  /* 0x0003940001af7983 */ /* 0x002ee80000300800 */
[----:B------:R1:W-:Y:S04]  /*9250*/  STS.U16 [R160+UR9+0x8880], R152 ;  /* 0x00888098a0007988 */ /* 0x0003e80008000409 */
[----:B0-----:R-:W3:Y:S04]  /*9260*/  LDL.LU R172, [R1+0x390] ;  /* 0x0003900001ac7983 */ /* 0x001ee80000300800 */
[----:B--2---:R-:W2:Y:S01]  /*9270*/  LDL.LU R173, [R1+0x384] ;  /* 0x0003840001ad7983 */ /* 0x004ea20000300800 */
[----:B-1----:R-:W-:-:S03]  /*9280*/  LOP3.LUT R152, R3, 0x20, RZ, 0x3c, !PT ;  /* 0x0000002003987812 */ /* 0x002fc600078e3cff */
[----:B------:R-:W2:Y:S04]  /*9290*/  LDL.LU R170, [R1+0x380] ;  /* 0x0003800001aa7983 */ /* 0x000ea80000300800 */
[----:B------:R0:W-:Y:S04]  /*92a0*/  STS.U16 [R160+UR9+0xa880], R162 ;  /* 0x00a880a2a0007988 */ /* 0x0001e80008000409 */
[----:B------:R-:W2:Y:S04]  /*92b0*/  LDL.LU R171, [R1+0x37c] ;  /* 0x00037c0001ab7983 */ /* 0x000ea80000300800 */
[----:B------:R1:W-:Y:S04]  /*92c0*/  STS.U16 [R160+UR9+0x8c80], R163 ;  /* 0x008c80a3a0007988 */ /* 0x0003e80008000409 */
[----:B------:R-:W2:Y:S04]  /*92d0*/  LDL.LU R168, [R1+0x378] ;  /* 0x0003780001a87983 */ /* 0x000ea80000300800 */
[----:B------:R-:W-:Y:S04]  /*92e0*/  STS.U16 [R160+UR9+0xac80], R161 ;  /* 0x00ac80a1a0007988 */ /* 0x000fe80008000409 */
        /* <DEDUP_REMOVED lines=9> */
[----:B------:R1:W-:Y:S04]  /*9380*/  STS.U16 [R152+UR9+0x8900], R144 ;  /* 0x0089009098007988 */ /* 0x0003e80008000409 */
[----:B0-----:R-:W2:Y:S04]  /*9390*/  LDL.LU R162, [R1+0x360] ;  /* 0x0003600001a27983 */ /* 0x001ea80000300800 */
[----:B-1----:R-:W2:Y:S01]  /*93a0*/  LDL.LU R163, [R1+0x35c] ;  /* 0x00035c0001a37983 */ /* 0x002ea20000300800 */
[----:B------:R-:W-:-:S03]  /*93b0*/  LOP3.LUT R144, R3, 0x30, RZ, 0x3c, !PT ;  /* 0x0000003003907812 */ /* 0x000fc600078e3cff */
[----:B------:R-:W2:Y:S04]  /*93c0*/  LDL.LU R160, [R1+0x358] ;  /* 0x0003580001a07983 */ /* 0x000ea80000300800 */
[----:B------:R0:W-:Y:S04]  /*93d0*/  STS.U16 [R152+UR9+0xa900], R154 ;  /* 0x00a9009a98007988 */ /* 0x0001e80008000409 */
        /* <DEDUP_REMOVED lines=10> */
[----:B0-----:R-:W2:Y:S04]  /*9480*/  LDL.LU R154, [R1+0x340] ;  /* 0x00034000019a7983 */ /* 0x001ea80000300800 */
[----:B------:R-:W-:Y:S04]  /*9490*/  STS.U16 [R144+UR9+0xa580], R149 ;  /* 0x00a5809590007988 */ /* 0x000fe80008000409 */
[----:B-1----:R-:W2:Y:S04]  /*94a0*/  LDL.LU R155, [R1+0x33c] ;  /* 0x00033c00019b7983 */ /* 0x002ea80000300800 */
[----:B------:R0:W-:Y:S04]  /*94b0*/  STS.U16 [R144+UR9+0x8980], R136 ;  /* 0x0089808890007988 */ /* 0x0001e80008000409 */
[----:B------:R-:W2:Y:S04]  /*94c0*/  LDL.LU R152, [R1+0x338] ;  /* 0x0003380001987983 */ /* 0x000ea80000300800 */
[----:B------:R-:W2:Y:S01]  /*94d0*/  LDL.LU R153, [R1+0x334] ;  /* 0x0003340001997983 */ /* 0x000ea20000300800 */
[----:B0-----:R-:W-:-:S03]  /*94e0*/  LOP3.LUT R136, R3, 0x40, RZ, 0x3c, !PT ;  /* 0x0000004003887812 */ /* 0x001fc600078e3cff */
[----:B------:R-:W2:Y:S04]  /*94f0*/  LDL.LU R150, [R1+0x330] ;  /* 0x0003300001967983 */ /* 0x000ea80000300800 */
[----:B------:R0:W-:Y:S04]  /*9500*/  STS.U16 [R144+UR9+0xa980], R146 ;  /* 0x00a9809290007988 */ /* 0x0001e80008000409 */
[----:B------:R-:W2:Y:S04]  /*9510*/  LDL.LU R151, [R1+0x32c] ;  /* 0x00032c0001977983 */ /* 0x000ea80000300800 */
[----:B------:R1:W-:Y:S04]  /*9520*/  STS.U16 [R144+UR9+0x8d80], R147 ;  /* 0x008d809390007988 */ /* 0x0003e80008000409 */
[----:B------:R-:W2:Y:S04]  /*9530*/  LDL.LU R148, [R1+0x328] ;  /* 0x0003280001947983 */ /* 0x000ea80000300800 */
[----:B------:R0:W-:Y:S04]  /*9540*/  STS.U16 [R144+UR9+0xad80], R145 ;  /* 0x00ad809190007988 */ /* 0x0001e80008000409 */
[----:B------:R-:W2:Y:S04]  /*9550*/  LDL.LU R149, [R1+0x324] ;  /* 0x0003240001957983 */ /* 0x000ea80000300800 */
[----:B------:R1:W-:Y:S04]  /*9560*/  STS.U16 [R136+UR9+0x8200], R142 ;  /* 0x0082008e88007988 */ /* 0x0003e80008000409 */
[----:B0-----:R-:W2:Y:S04]  /*9570*/  LDL.LU R146, [R1+0x320] ;  /* 0x0003200001927983 */ /* 0x001ea80000300800 */
[----:B------:R0:W-:Y:S04]  /*9580*/  STS.U16 [R136+UR9+0xa200], R143 ;  /* 0x00a2008f88007988 */ /* 0x0001e80008000409 */
[----:B-1----:R-:W2:Y:S04]  /*9590*/  LDL.LU R147, [R1+0x31c] ;  /* 0x00031c0001937983 */ /* 0x002ea80000300800 */
[----:B------:R-:W-:Y:S04]  /*95a0*/  STS.U16 [R136+UR9+0x8600], R140 ;  /* 0x0086008c88007988 */ /* 0x000fe80008000409 */
[----:B------:R-:W3:Y:S04]  /*95b0*/  LDL.LU R144, [R1+0x318] ;  /* 0x0003180001907983 */ /* 0x000ee80000300800 */
[----:B------:R-:W-:Y:S04]  /*95c0*/  STS.U16 [R136+UR9+0xa600], R141 ;  /* 0x00a6008d88007988 */ /* 0x000fe80008000409 */
[----:B------:R-:W3:Y:S04]  /*95d0*/  LDL.LU R145, [R1+0x314] ;  /* 0x0003140001917983 */ /* 0x000ee80000300800 */
[----:B------:R1:W-:Y:S04]  /*95e0*/  STS.U16 [R136+UR9+0x8a00], R128 ;  /* 0x008a008088007988 */ /* 0x0003e80008000409 */
[----:B------:R-:W3:Y:S04]  /*95f0*/  LDL.LU R142, [R1+0x310] ;  /* 0x00031000018e7983 */ /* 0x000ee80000300800 */
[----:B0-----:R-:W3:Y:S01]  /*9600*/  LDL.LU R143, [R1+0x30c] ;  /* 0x00030c00018f7983 */ /* 0x001ee20000300800 */
[----:B-1----:R-:W-:-:S03]  /*9610*/  LOP3.LUT R128, R3, 0x50, RZ, 0x3c, !PT ;  /* 0x0000005003807812 */ /* 0x002fc600078e3cff */
[----:B------:R-:W3:Y:S04]  /*9620*/  LDL.LU R140, [R1+0x308] ;  /* 0x00030800018c7983 */ /* 0x000ee80000300800 */
[----:B------:R0:W-:Y:S04]  /*9630*/  STS.U16 [R136+UR9+0xaa00], R138 ;  /* 0x00aa008a88007988 */ /* 0x0001e80008000409 */
[----:B------:R-:W3:Y:S04]  /*9640*/  LDL.LU R141, [R1+0x304] ;  /* 0x00030400018d7983 */ /* 0x000ee80000300800 */
[----:B----4-:R1:W-:Y:S04]  /*9650*/  STS.U16 [R136+UR9+0x8e00], R139 ;  /* 0x008e008b88007988 */ /* 0x0103e80008000409 */
[----:B0-----:R-:W4:Y:S04]  /*9660*/  LDL.LU R138, [R1+0x300] ;  /* 0x00030000018a7983 */ /* 0x001f280000300800 */
[----:B------:R0:W-:Y:S04]  /*9670*/  STS.U16 [R136+UR9+0xae00], R137 ;  /* 0x00ae008988007988 */ /* 0x0001e80008000409 */
[----:B-1----:R-:W4:Y:S04]  /*9680*/  LDL.LU R139, [R1+0x2fc] ;  /* 0x0002fc00018b7983 */ /* 0x002f280000300800 */
[----:B------:R1:W-:Y:S04]  /*9690*/  STS.U16 [R128+UR9+0x8280], R134 ;  /* 0x0082808680007988 */ /* 0x0003e80008000409 */
[----:B0-----:R-:W4:Y:S04]  /*96a0*/  LDL.LU R136, [R1+0x2f8] ;  /* 0x0002f80001887983 */ /* 0x001f280000300800 */
[----:B------:R0:W-:Y:S04]  /*96b0*/  STS.U16 [R128+UR9+0xa280], R135 ;  /* 0x00a2808780007988 */ /* 0x0001e80008000409 */
[----:B------:R-:W4:Y:S04]  /*96c0*/  LDL.LU R137, [R1+0x2f4] ;  /* 0x0002f40001897983 */ /* 0x000f280000300800 */
[----:B------:R0:W-:Y:S04]  /*96d0*/  STS.U16 [R128+UR9+0x8680], R132 ;  /* 0x0086808480007988 */ /* 0x0001e80008000409 */
[----:B-1----:R-:W4:Y:S04]  /*96e0*/  LDL.LU R134, [R1+0x2f0] ;  /* 0x0002f00001867983 */ /* 0x002f280000300800 */
[----:B------:R1:W-:Y:S04]  /*96f0*/  STS.U16 [R128+UR9+0xa680], R133 ;  /* 0x00a6808580007988 */ /* 0x0003e80008000409 */
[----:B0-----:R-:W4:Y:S04]  /*9700*/  LDL.LU R135, [R1+0x2ec] ;  /* 0x0002ec0001877983 */ /* 0x001f280000300800 */
[----:B------:R0:W-:Y:S04]  /*9710*/  STS.U16 [R128+UR9+0x8a80], R248 ;  /* 0x008a80f880007988 */ /* 0x0001e80008000409 */
[----:B------:R-:W4:Y:S04]  /*9720*/  LDL.LU R132, [R1+0x2e8] ;  /* 0x0002e80001847983 */ /* 0x000f280000300800 */
[----:B-1----:R-:W4:Y:S01]  /*9730*/  LDL.LU R133, [R1+0x2e4] ;  /* 0x0002e40001857983 */ /* 0x002f220000300800 */
[----:B0-----:R-:W-:-:S03]  /*9740*/  LOP3.LUT R248, R3, 0x60, RZ, 0x3c, !PT ;  /* 0x0000006003f87812 */ /* 0x001fc600078e3cff */
[----:B------:R0:W-:Y:S04]  /*9750*/  STS.U16 [R128+UR9+0xaa80], R130 ;  /* 0x00aa808280007988 */ /* 0x0001e80008000409 */
[----:B------:R1:W-:Y:S04]  /*9760*/  STS.U16 [R128+UR9+0x8e80], R131 ;  /* 0x008e808380007988 */ /* 0x0003e80008000409 */
[----:B------:R1:W-:Y:S04]  /*9770*/  STS.U16 [R128+UR9+0xae80], R129 ;  /* 0x00ae808180007988 */ /* 0x0003e80008000409 */
[----:B0-----:R-:W4:Y:S04]  /*9780*/  LDL.LU R130, [R1+0x2e0] ;  /* 0x0002e00001827983 */ /* 0x001f280000300800 */
[----:B-1----:R-:W4:Y:S04]  /*9790*/  LDL.LU R131, [R1+0x2dc] ;  /* 0x0002dc0001837983 */ /* 0x002f280000300800 */
[----:B------:R-:W4:Y:S04]  /*97a0*/  LDL.LU R128, [R1+0x2d8] ;  /* 0x0002d80001807983 */ /* 0x000f280000300800 */
[----:B------:R-:W4:Y:S04]  /*97b0*/  LDL.LU R129, [R1+0x2d4] ;  /* 0x0002d40001817983 */ /* 0x000f280000300800 */
[----:B------:R0:W-:Y:S04]  /*97c0*/  STS.U16 [R248+UR9+0x8300], R126 ;  /* 0x0083007ef8007988 */ /* 0x0001e80008000409 */
[----:B------:R1:W-:Y:S04]  /*97d0*/  STS.U16 [R248+UR9+0xa300], R127 ;  /* 0x00a3007ff8007988 */ /* 0x0003e80008000409 */
[----:B------:R1:W-:Y:S04]  /*97e0*/  STS.U16 [R248+UR9+0x8700], R124 ;  /* 0x0087007cf8007988 */ /* 0x0003e80008000409 */
[----:B0-----:R-:W4:Y:S04]  /*97f0*/  LDL.LU R126, [R1+0x2d0] ;  /* 0x0002d000017e7983 */ /* 0x001f280000300800 */
[----:B-1----:R-:W4:Y:S04]  /*9800*/  LDL.LU R127, [R1+0x2cc] ;  /* 0x0002cc00017f7983 */ /* 0x002f280000300800 */
        /* <DEDUP_REMOVED lines=8> */
[----:B------:R1:W-:Y:S01]  /*9890*/  STS.U16 [R248+UR9+0xaf00], R249 ;  /* 0x00af00f9f8007988 */ /* 0x0003e20008000409 */
[----:B0-----:R-:W-:-:S03]  /*98a0*/  LOP3.LUT R108, R3, 0x70, RZ, 0x3c, !PT ;  /* 0x00000070036c7812 */ /* 0x001fc600078e3cff */
[----:B-1----:R-:W4:Y:S04]  /*98b0*/  LDL.LU R248, [R1+0x2b8] ;  /* 0x0002b80001f87983 */ /* 0x002f280000300800 */
[----:B------:R0:W-:Y:S04]  /*98c0*/  STS.U16 [R108+UR9+0x8380], R252 ;  /* 0x008380fc6c007988 */ /* 0x0001e80008000409 */
[----:B------:R-:W4:Y:S01]  /*98d0*/  LDL.LU R249, [R1+0x2b4] ;  /* 0x0002b40001f97983 */ /* 0x000f220000300800 */
[----:B0-----:R-:W0:Y:S02]  /*98e0*/  S2R R252, SR_TID.X ;  /* 0x0000000000fc7919 */ /* 0x001e240000002100 */
[----:B0-----:R-:W-:-:S04]  /*98f0*/  LOP3.LUT R252, R252, 0x1f, RZ, 0xc0, !PT ;  /* 0x0000001ffcfc7812 */ /* 0x001fc800078ec0ff */
[----:B------:R-:W-:Y:S02]  /*9900*/  ISETP.GE.AND P2, PT, R252, R0, PT ;  /* 0x00000000fc00720c */ /* 0x000fe40003f46270 */
[----:B------:R-:W4:Y:S01]  /*9910*/  LDL.LU R252, [R1+0x2b0] ;  /* 0x0002b00001fc7983 */ /* 0x000f220000300800 */
[----:B------:R-:W-:-:S03]  /*9920*/  PRMT R109, RZ, 0x7610, R109 ;  /* 0x00007610ff6d7816 */ /* 0x000fc6000000006d */
[----:B------:R0:W-:Y:S01]  /*9930*/  STS.U16 [R108+UR9+0xa380], R56 ;  /* 0x00a380386c007988 */ /* 0x0001e20008000409 */
[----:B------:R-:W-:-:S03]  /*9940*/  PRMT R72, RZ, 0x7610, R72 ;  /* 0x00007610ff487816 */ /* 0x000fc60000000048 */
[----:B------:R1:W-:Y:S01]  /*9950*/  STS.U16 [R108+UR9+0x8780], R57 ;  /* 0x008780396c007988 */ /* 0x0003e20008000409 */
[----:B------:R-:W-:-:S03]  /*9960*/  PRMT R73, RZ, 0x7610, R73 ;  /* 0x00007610ff497816 */ /* 0x000fc60000000049 */
[----:B------:R1:W-:Y:S04]  /*9970*/  STS.U16 [R108+UR9+0xa780], R58 ;  /* 0x00a7803a6c007988 */ /* 0x0003e80008000409 */
[----:B0-----:R0:W5:Y:S01]  /*9980*/  LDL.LU R56, [R1+0x2ac] ;  /* 0x0002ac0001387983 */ /* 0x0011620000300800 */
[----:B------:R-:W-:-:S03]  /*9990*/  PRMT R74, RZ, 0x7610, R74 ;  /* 0x00007610ff4a7816 */ /* 0x000fc6000000004a */
[----:B-1----:R0:W5:Y:S01]  /*99a0*/  LDL.LU R57, [R1+0x2a8] ;  /* 0x0002a80001397983 */ /* 0x0021620000300800 */
[----:B------:R-:W-:-:S03]  /*99b0*/  PRMT R75, RZ, 0x7610, R75 ;  /* 0x00007610ff4b7816 */ /* 0x000fc6000000004b */
[----:B------:R0:W5:Y:S04]  /*99c0*/  LDL.LU R58, [R1+0x2a4] ;  /* 0x0002a400013a7983 */ /* 0x0001680000300800 */
[----:B------:R1:W-:Y:S01]  /*99d0*/  STS.U16 [R108+UR9+0x8b80], R59 ;  /* 0x008b803b6c007988 */ /* 0x0003e20008000409 */
[----:B------:R-:W-:-:S03]  /*99e0*/  PRMT R86, RZ, 0x7610, R86 ;  /* 0x00007610ff567816 */ /* 0x000fc60000000056 */
[----:B------:R0:W-:Y:S01]  /*99f0*/  STS.U16 [R108+UR9+0xab80], R106 ;  /* 0x00ab806a6c007988 */ /* 0x0001e20008000409 */
[----:B------:R-:W-:-:S03]  /*9a00*/  PRMT R87, RZ, 0x7610, R87 ;  /* 0x00007610ff577816 */ /* 0x000fc60000000057 */
[----:B------:R0:W-:Y:S04]  /*9a10*/  STS.U16 [R108+UR9+0x8f80], R107 ;  /* 0x008f806b6c007988 */ /* 0x0001e80008000409 */
[----:B-1----:R1:W5:Y:S04]  /*9a20*/  LDL.LU R59, [R1+0x2a0] ;  /* 0x0002a000013b7983 */ /* 0x0023680000300800 */
[----:B0-----:R1:W5:Y:S01]  /*9a30*/  LDL.LU R106, [R1+0x29c] ;  /* 0x00029c00016a7983 */ /* 0x0013620000300800 */
[----:B------:R-:W-:-:S03]  /*9a40*/  PRMT R88, RZ, 0x7610, R88 ;  /* 0x00007610ff587816 */ /* 0x000fc60000000058 */
[----:B------:R1:W5:Y:S04]  /*9a50*/  LDL.LU R107, [R1+0x298] ;  /* 0x00029800016b7983 */ /* 0x0003680000300800 */
[----:B------:R0:W-:Y:S01]  /*9a60*/  STS.U16 [R108+UR9+0xaf80], R2 ;  /* 0x00af80026c007988 */ /* 0x0001e20008000409 */
[----:B--2---:R-:W-:Y:S01]  /*9a70*/  IMAD.WIDE R150, R250, 0x2, R150 ;  /* 0x00000002fa967825 */ /* 0x004fe200078e0296 */
[----:B------:R-:W-:-:S03]  /*9a80*/  PRMT R89, RZ, 0x7610, R89 ;  /* 0x00007610ff597816 */ /* 0x000fc60000000059 */
[C---:B------:R-:W-:Y:S01]  /*9a90*/  IMAD.WIDE R146, R250.reuse, 0x2, R146 ;  /* 0x00000002fa927825 */ /* 0x040fe200078e0292 */
[----:B------:R-:W-:Y:S01]  /*9aa0*/  PRMT R98, RZ, 0x7610, R98 ;  /* 0x00007610ff627816 */ /* 0x000fe20000000062 */
[----:B------:R-:W2:Y:S04]  /*9ab0*/  @!P2 LDG.E.U16 R88, desc[UR22][R150.64] ;  /* 0x000000169658a981 */ /* 0x000ea8000c1e1500 */
[----:B0-----:R1:W5:Y:S01]  /*9ac0*/  LDL.LU R108, [R1+0x294] ;  /* 0x00029400016c7983 */ /* 0x0013620000300800 */
[----:B------:R-:W-:-:S03]  /*9ad0*/  IMAD.WIDE R154, R250, 0x2, R154 ;  /* 0x00000002fa9a7825 */ /* 0x000fc600078e029a */
[----:B------:R-:W2:Y:S01]  /*9ae0*/  LDL.LU R2, [R1+0x290] ;  /* 0x0002900001027983 */ /* 0x000ea20000300800 */
[C---:B------:R-:W-:Y:S01]  /*9af0*/  IMAD.WIDE R158, R250.reuse, 0x2, R158 ;  /* 0x00000002fa9e7825 */ /* 0x040fe200078e029e */
[----:B------:R-:W-:Y:S02]  /*9b00*/  PRMT R99, RZ, 0x7610, R99 ;  /* 0x00007610ff637816 */ /* 0x000fe40000000063 */
[----:B------:R-:W-:Y:S01]  /*9b10*/  PRMT R100, RZ, 0x7610, R100 ;  /* 0x00007610ff647816 */ /* 0x000fe20000000064 */
[C---:B------:R-:W-:Y:S01]  /*9b20*/  IMAD.WIDE R162, R250.reuse, 0x2, R162 ;  /* 0x00000002faa27825 */ /* 0x040fe200078e02a2 */
[----:B------:R-:W-:Y:S01]  /*9b30*/  PRMT R101, RZ, 0x7610, R101 ;  /* 0x00007610ff657816 */ /* 0x000fe20000000065 */
[----:B------:R-:W2:Y:S01]  /*9b40*/  @!P2 LDG.E.U16 R87, desc[UR22][R146.64] ;  /* 0x000000169257a981 */ /* 0x000ea2000c1e1500 */
[----:B------:R-:W-:Y:S01]  /*9b50*/  PRMT R110, RZ, 0x7610, R110 ;  /* 0x00007610ff6e7816 */ /* 0x000fe2000000006e */
[C---:B------:R-:W-:Y:S01]  /*9b60*/  IMAD.WIDE R166, R250.reuse, 0x2, R166 ;  /* 0x00000002faa67825 */ /* 0x040fe200078e02a6 */
[----:B------:R-:W-:Y:S01]  /*9b70*/  PRMT R111, RZ, 0x7610, R111 ;  /* 0x00007610ff6f7816 */ /* 0x000fe2000000006f */
[----:B------:R-:W2:Y:S02]  /*9b80*/  @!P2 LDG.E.U16 R89, desc[UR22][R154.64] ;  /* 0x000000169a59a981 */ /* 0x000ea4000c1e1500 */
[C---:B---3--:R-:W-:Y:S01]  /*9b90*/  IMAD.WIDE R142, R250.reuse, 0x2, R142 ;  /* 0x00000002fa8e7825 */ /* 0x048fe200078e028e */
[----:B------:R-:W-:Y:S01]  /*9ba0*/  PRMT R112, RZ, 0x7610, R112 ;  /* 0x00007610ff707816 */ /* 0x000fe20000000070 */
[----:B------:R-:W3:Y:S02]  /*9bb0*/  @!P2 LDG.E.U16 R98, desc[UR22][R158.64] ;  /* 0x000000169e62a981 */ /* 0x000ee4000c1e1500 */
[----:B------:R-:W-:-:S02]  /*9bc0*/  IMAD.WIDE R170, R250, 0x2, R170 ;  /* 0x00000002faaa7825 */ /* 0x000fc400078e02aa */
[----:B------:R-:W3:Y:S02]  /*9bd0*/  @!P2 LDG.E.U16 R86, desc[UR22][R142.64] ;  /* 0x000000168e56a981 */ /* 0x000ee4000c1e1500 */
[C---:B------:R-:W-:Y:S01]  /*9be0*/  IMAD.WIDE R174, R250.reuse, 0x2, R174 ;  /* 0x00000002faae7825 */ /* 0x040fe200078e02ae */
[----:B------:R-:W-:Y:S01]  /*9bf0*/  PRMT R113, RZ, 0x7610, R113 ;  /* 0x00007610ff717816 */ /* 0x000fe20000000071 */
        /* <DEDUP_REMOVED lines=13> */
[C---:B----4-:R-:W-:Y:S01]  /*9cd0*/  IMAD.WIDE R138, R250.reuse, 0x2, R138 ;  /* 0x00000002fa8a7825 */ /* 0x050fe200078e028a */
[----:B------:R-:W-:Y:S01]  /*9ce0*/  PRMT R44, RZ, 0x7610, R44 ;  /* 0x00007610ff2c7816 */ /* 0x000fe2000000002c */
[----:B------:R-:W4:Y:S04]  /*9cf0*/  @!P2 LDG.E.U16 R112, desc[UR22][R182.64] ;  /* 0x00000016b670a981 */ /* 0x000f28000c1e1500 */
[----:B------:R-:W4:Y:S01]  /*9d00*/  @!P2 LDG.E.U16 R75, desc[UR22][R138.64] ;  /* 0x000000168a4ba981 */ /* 0x000f22000c1e1500 */
[----:B------:R-:W-:Y:S01]  /*9d10*/  IMAD.WIDE R194, R250, 0x2, R194 ;  /* 0x00000002fac27825 */ /* 0x000fe200078e02c2 */
[----:B------:R-:W-:-:S02]  /*9d20*/  PRMT R45, RZ, 0x7610, R45 ;  /* 0x00007610ff2d7816 */ /* 0x000fc4000000002d */
[----:B------:R-:W4:Y:S01]  /*9d30*/  @!P2 LDG.E.U16 R113, desc[UR22][R186.64] ;  /* 0x00000016ba71a981 */ /* 0x000f22000c1e1500 */
[C---:B------:R-:W-:Y:S01]  /*9d40*/  IMAD.WIDE R198, R250.reuse, 0x2, R198 ;  /* 0x00000002fac67825 */ /* 0x040fe200078e02c6 */
[----:B------:R-:W-:Y:S02]  /*9d50*/  PRMT R46, RZ, 0x7610, R46 ;  /* 0x00007610ff2e7816 */ /* 0x000fe4000000002e */
[----:B------:R-:W4:Y:S01]  /*9d60*/  @!P2 LDG.E.U16 R28, desc[UR22][R190.64] ;  /* 0x00000016be1ca981 */ /* 0x000f22000c1e1500 */
[C---:B------:R-:W-:Y:S01]  /*9d70*/  IMAD.WIDE R202, R250.reuse, 0x2, R202 ;  /* 0x00000002faca7825 */ /* 0x040fe200078e02ca */
[----:B------:R-:W-:Y:S02]  /*9d80*/  PRMT R47, RZ, 0x7610, R47 ;  /* 0x00007610ff2f7816 */ /* 0x000fe4000000002f */
[----:B------:R-:W4:Y:S01]  /*9d90*/  @!P2 LDG.E.U16 R29, desc[UR22][R194.64] ;  /* 0x00000016c21da981 */ /* 0x000f22000c1e1500 */
[----:B------:R-:W-:Y:S01]  /*9da0*/  IMAD.WIDE R206, R250, 0x2, R206 ;  /* 0x00000002face7825 */ /* 0x000fe200078e02ce */
[----:B------:R-:W-:-:S03]  /*9db0*/  PRMT R60, RZ, 0x7610, R60 ;  /* 0x00007610ff3c7816 */ /* 0x000fc6000000003c */
[C---:B------:R-:W-:Y:S01]  /*9dc0*/  IMAD.WIDE R210, R250.reuse, 0x2, R210 ;  /* 0x00000002fad27825 */ /* 0x040fe200078e02d2 */
[----:B------:R-:W-:Y:S01]  /*9dd0*/  PRMT R121, RZ, 0x7610, R121 ;  /* 0x00007610ff797816 */ /* 0x000fe20000000079 */
[----:B------:R-:W4:Y:S02]  /*9de0*/  @!P2 LDG.E.U16 R30, desc[UR22][R198.64] ;  /* 0x00000016c61ea981 */ /* 0x000f24000c1e1500 */
[C---:B------:R-:W-:Y:S01]  /*9df0*/  IMAD.WIDE R214, R250.reuse, 0x2, R214 ;  /* 0x00000002fad67825 */ /* 0x040fe200078e02d6 */
[----:B------:R-:W-:Y:S01]  /*9e00*/  PRMT R61, RZ, 0x7610, R61 ;  /* 0x00007610ff3d7816 */ /* 0x000fe2000000003d */
[----:B------:R-:W4:Y:S02]  /*9e10*/  @!P2 LDG.E.U16 R31, desc[UR22][R202.64] ;  /* 0x00000016ca1fa981 */ /* 0x000f24000c1e1500 */
[C---:B------:R-:W-:Y:S01]  /*9e20*/  IMAD.WIDE R134, R250.reuse, 0x2, R134 ;  /* 0x00000002fa867825 */ /* 0x040fe200078e0286 */
        /* <DEDUP_REMOVED lines=21> */
[----:B------:R-:W-:-:S04]  /*9f80*/  IMAD.WIDE R130, R250, 0x2, R130 ;  /* 0x00000002fa827825 */ /* 0x000fc800078e0282 */
[C---:B------:R-:W-:Y:S01]  /*9f90*/  IMAD.WIDE R242, R250.reuse, 0x2, R242 ;  /* 0x00000002faf27825 */ /* 0x040fe200078e02f2 */
[----:B------:R-:W4:Y:S03]  /*9fa0*/  @!P2 LDG.E.U16 R73, desc[UR22][R130.64] ;  /* 0x000000168249a981 */ /* 0x000f26000c1e1500 */
[C---:B------:R-:W-:Y:S01]  /*9fb0*/  IMAD.WIDE R246, R250.reuse, 0x2, R246 ;  /* 0x00000002faf67825 */ /* 0x040fe200078e02f6 */
[----:B------:R-:W4:Y:S01]  /*9fc0*/  @!P2 LDG.E.U16 R62, desc[UR22][R230.64] ;  /* 0x00000016e63ea981 */ /* 0x000f22000c1e1500 */
[----:B------:R-:W-:Y:S02]  /*9fd0*/  PRMT R91, RZ, 0x7610, R91 ;  /* 0x00007610ff5b7816 */ /* 0x000fe4000000005b */
[----:B------:R-:W-:Y:S01]  /*9fe0*/  IMAD.WIDE R128, R250, 0x2, R128 ;  /* 0x00000002fa807825 */ /* 0x000fe200078e0280 */
[----:B------:R-:W4:Y:S01]  /*9ff0*/  @!P2 LDG.E.U16 R63, desc[UR22][R238.64] ;  /* 0x00000016ee3fa981 */ /* 0x000f22000c1e1500 */
[----:B------:R-:W-:-:S02]  /*a000*/  PRMT R92, RZ, 0x7610, R92 ;  /* 0x00007610ff5c7816 */ /* 0x000fc4000000005c */
[C---:B------:R-:W-:Y:S01]  /*a010*/  IMAD.WIDE R132, R250.reuse, 0x2, R132 ;  /* 0x00000002fa847825 */ /* 0x040fe200078e0284 */
[----:B------:R-:W4:Y:S01]  /*a020*/  @!P2 LDG.E.U16 R76, desc[UR22][R242.64] ;  /* 0x00000016f24ca981 */ /* 0x000f22000c1e1500 */
[----:B------:R-:W-:Y:S02]  /*a030*/  PRMT R93, RZ, 0x7610, R93 ;  /* 0x00007610ff5d7816 */ /* 0x000fe4000000005d */
[C---:B------:R-:W-:Y:S01]  /*a040*/  IMAD.WIDE R136, R250.reuse, 0x2, R136 ;  /* 0x00000002fa887825 */ /* 0x040fe200078e0288 */
[----:B------:R-:W4:Y:S01]  /*a050*/  @!P2 LDG.E.U16 R77, desc[UR22][R246.64] ;  /* 0x00000016f64da981 */ /* 0x000f22000c1e1500 */
[----:B------:R-:W-:Y:S02]  /*a060*/  PRMT R102, RZ, 0x7610, R102 ;  /* 0x00007610ff667816 */ /* 0x000fe40000000066 */
        /* <DEDUP_REMOVED lines=18> */
[----:B------:R-:W4:Y:S04]  /*a190*/  @!P2 LDG.E.U16 R102, desc[UR22][R148.64] ;  /* 0x000000169466a981 */ /* 0x000f28000c1e1500 */
[----:B------:R-:W4:Y:S01]  /*a1a0*/  @!P2 LDG.E.U16 R78, desc[UR22][R124.64] ;  /* 0x000000167c4ea981 */ /* 0x000f22000c1e1500 */
[C---:B------:R-:W-:Y:S01]  /*a1b0*/  IMAD.WIDE R122, R250.reuse, 0x2, R122 ;  /* 0x00000002fa7a7825 */ /* 0x040fe200078e027a */
[----:B------:R-:W-:Y:S02]  /*a1c0*/  PRMT R117, RZ, 0x7610, R117 ;  /* 0x00007610ff757816 */ /* 0x000fe40000000075 */
[----:B------:R-:W4:Y:S04]  /*a1d0*/  @!P2 LDG.E.U16 R103, desc[UR22][R152.64] ;  /* 0x000000169867a981 */ /* 0x000f28000c1e1500 */
[----:B------:R-:W4:Y:S01]  /*a1e0*/  @!P2 LDG.E.U16 R109, desc[UR22][R122.64] ;  /* 0x000000167a6da981 */ /* 0x000f22000c1e1500 */
[----:B------:R-:W-:-:S04]  /*a1f0*/  IMAD.WIDE R156, R250, 0x2, R156 ;  /* 0x00000002fa9c7825 */ /* 0x000fc800078e029c */
[C---:B------:R-:W-:Y:S01]  /*a200*/  IMAD.WIDE R160, R250.reuse, 0x2, R160 ;  /* 0x00000002faa07825 */ /* 0x040fe200078e02a0 */
[----:B------:R-:W4:Y:S03]  /*a210*/  @!P2 LDG.E.U16 R104, desc[UR22][R156.64] ;  /* 0x000000169c68a981 */ /* 0x000f26000c1e1500 */
        /* <DEDUP_REMOVED lines=54> */
[----:B------:R-:W-:-:S02]  /*a580*/  IMAD.WIDE R236, R250, 0x2, R236 ;  /* 0x00000002faec7825 */ /* 0x000fc400078e02ec */
[----:B------:R-:W4:Y:S02]  /*a590*/  @!P2 LDG.E.U16 R81, desc[UR22][R232.64] ;  /* 0x00000016e851a981 */ /* 0x000f24000c1e1500 */
[C---:B------:R-:W-:Y:S02]  /*a5a0*/  IMAD.WIDE R240, R250.reuse, 0x2, R240 ;  /* 0x00000002faf07825 */ /* 0x040fe400078e02f0 */
[----:B------:R-:W4:Y:S02]  /*a5b0*/  @!P2 LDG.E.U16 R118, desc[UR22][R236.64] ;  /* 0x00000016ec76a981 */ /* 0x000f24000c1e1500 */
[C---:B------:R-:W-:Y:S02]  /*a5c0*/  IMAD.WIDE R244, R250.reuse, 0x2, R244 ;  /* 0x00000002faf47825 */ /* 0x040fe400078e02f4 */
[----:B------:R-:W4:Y:S02]  /*a5d0*/  @!P2 LDG.E.U16 R119, desc[UR22][R240.64] ;  /* 0x00000016f077a981 */ /* 0x000f24000c1e1500 */
[----:B------:R-:W-:-:S02]  /*a5e0*/  IMAD.WIDE R248, R250, 0x2, R248 ;  /* 0x00000002faf87825 */ /* 0x000fc400078e02f8 */
[----:B------:R-:W4:Y:S04]  /*a5f0*/  @!P2 LDG.E.U16 R120, desc[UR22][R244.64] ;  /* 0x00000016f478a981 */ /* 0x000f28000c1e1500 */
[----:B------:R-:W4:Y:S04]  /*a600*/  @!P2 LDG.E.U16 R252, desc[UR22][R248.64] ;  /* 0x00000016f8fca981 */ /* 0x000f28000c1e1500 */
[----:B--2---:R-:W-:Y:S04]  /*a610*/  STS.U16 [R2+UR9+0xce00], R88 ;  /* 0x00ce005802007988 */ /* 0x004fe80008000409 */
[----:B------:R-:W-:Y:S04]  /*a620*/  STS.U16 [R2+UR9+0xcc00], R87 ;  /* 0x00cc005702007988 */ /* 0x000fe80008000409 */
[----:B------:R-:W-:Y:S04]  /*a630*/  STS.U16 [R2+UR9+0xd000], R89 ;  /* 0x00d0005902007988 */ /* 0x000fe80008000409 */
[----:B---3--:R-:W-:Y:S04]  /*a640*/  STS.U16 [R2+UR9+0xd200], R98 ;  /* 0x00d2006202007988 */ /* 0x008fe80008000409 */
[----:B------:R-:W-:Y:S04]  /*a650*/  STS.U16 [R2+UR9+0xca00], R86 ;  /* 0x00ca005602007988 */ /* 0x000fe80008000409 */
[----:B------:R-:W-:Y:S04]  /*a660*/  STS.U16 [R2+UR9+0xd400], R99 ;  /* 0x00d4006302007988 */ /* 0x000fe80008000409 */
[----:B------:R-:W-:Y:S04]  /*a670*/  STS.U16 [R2+UR9+0xd600], R100 ;  /* 0x00d6006402007988 */ /* 0x000fe80008000409 */
[----:B------:R-:W-:Y:S04]  /*a680*/  STS.U16 [R2+UR9+0xd800], R101 ;  /* 0x00d8006502007988 */ /* 0x000fe80008000409 */
[----:B------:R-:W-:Y:S04]  /*a690*/  STS.U16 [R2+UR9+0xda00], R110 ;  /* 0x00da006e02007988 */ /* 0x000fe80008000409 */
[----:B----4-:R-:W-:Y:S04]  /*a6a0*/  STS.U16 [R2+UR9+0xc800], R75 ;  /* 0x00c8004b02007988 */ /* 0x010fe80008000409 */
        /* <DEDUP_REMOVED lines=14> */
[----:B0-----:R1:W5:Y:S04]  /*a790*/  LDL.LU R109, [R1+0x28c] ;  /* 0x00028c00016d7983 */ /* 0x0013680000300800 */
[----:B------:R1:W5:Y:S04]  /*a7a0*/  LDL.LU R72, [R1+0x288] ;  /* 0x0002880001487983 */ /* 0x0003680000300800 */
        /* <DEDUP_REMOVED lines=22> */
[----:B------:R0:W-:Y:S04]  /*a910*/  STS.U16 [R2+UR9+0xf000], R47 ;  /* 0x00f0002f02007988 */ /* 0x0001e80008000409 */
[----:B------:R2:W-:Y:S04]  /*a920*/  STS.U16 [R2+UR9+0xf200], R60 ;  /* 0x00f2003c02007988 */ /* 0x0005e80008000409 */
[----:B------:R3:W-:Y:S04]  /*a930*/  STS.U16 [R2+UR9+0xf800], R121 ;  /* 0x00f8007902007988 */ /* 0x0007e80008000409 */
[----:B0-----:R1:W5:Y:S04]  /*a940*/  LDL.LU R47, [R1+0x22c] ;  /* 0x00022c00012f7983 */ /* 0x0013680000300800 */
[----:B--2---:R1:W5:Y:S01]  /*a950*/  LDL.LU R60, [R1+0x228] ;  /* 0x00022800013c7983 */ /* 0x0043620000300800 */
[----:B---3--:R-:W-:-:S03]  /*a960*/  LOP3.LUT R121, R2, 0x20, RZ, 0x3c, !PT ;  /* 0x0000002002797812 */ /* 0x008fc600078e3cff */
[----:B------:R0:W-:Y:S04]  /*a970*/  STS.U16 [R2+UR9+0xf400], R61 ;  /* 0x00f4003d02007988 */ /* 0x0001e80008000409 */
[----:B------:R2:W-:Y:S04]  /*a980*/  STS.U16 [R2+UR9+0xf600], R62 ;  /* 0x00f6003e02007988 */ /* 0x0005e80008000409 */
[----:B------:R3:W-:Y:S04]  /*a990*/  STS.U16 [R2+UR9+0xfa00], R63 ;  /* 0x00fa003f02007988 */ /* 0x0007e80008000409 */
[----:B0-----:R1:W5:Y:S04]  /*a9a0*/  LDL.LU R61, [R1+0x224] ;  /* 0x00022400013d7983 */ /* 0x0013680000300800 */
[----:B--2---:R1:W5:Y:S04]  /*a9b0*/  LDL.LU R62, [R1+0x220] ;  /* 0x00022000013e7983 */ /* 0x0043680000300800 */
[----:B---3--:R1:W5:Y:S04]  /*a9c0*/  LDL.LU R63, [R1+0x21c] ;  /* 0x00021c00013f7983 */ /* 0x0083680000300800 */
        /* <DEDUP_REMOVED lines=66> */
[----:B------:R0:W-:Y:S01]  /*adf0*/  STS.U16 [R121+UR9+0xff00], R252 ;  /* 0x00ff00fc79007988 */ /* 0x0001e20008000409 */
[----:B------:R2:W-:Y:S06]  /*ae00*/  MEMBAR.ALL.CTA ;  /* 0x0000000000007992 */ /* 0x0005ec0000008000 */
[----:B--2---:R-:W2:Y:S04]  /*ae10*/  FENCE.VIEW.ASYNC.S ;  /* 0x00000000000073c6 */ /* 0x004ea80000000000 */
[----:B0-----:R1:W5:Y:S04]  /*ae20*/  LDL.LU R121, [R1+0x194] ;  /* 0x0001940001797983 */ /* 0x0013680000300800 */
[----:B------:R1:W5:Y:S01]  /*ae30*/  LDL.LU R252, [R1+0x190] ;  /* 0x0001900001fc7983 */ /* 0x0003620000300800 */
[----:B------:R-:W-:-:S04]  /*ae40*/  ULEA UR11, UR24, UR9, 0x3 ;  /* 0x00000009180b7291 */ /* 0x000fc8000f8e18ff */
[----:B------:R-:W-:Y:S01]  /*ae50*/  UIADD3 UR11, UPT, UPT, UR11, 0x10000, URZ ;  /* 0x000100000b0b7890 */ /* 0x000fe2000fffe0ff */
[----:B--2---:R-:W-:Y:S06]  /*ae60*/  BAR.SYNC.DEFER_BLOCKING 0x0 ;  /* 0x0000000000007b1d */ /* 0x004fec0000010000 */
[----:B------:R-:W-:Y:S05]  /*ae70*/  @P0 BRA `(.L_x_9) ;  /* 0x0000000000500947 */ /* 0x000fea0003800000 */
[----:B------:R-:W-:Y:S02]  /*ae80*/  UIADD3 UR25, UPT, UPT, UR8, 0x100, URZ ;  /* 0x0000010008197890 */ /* 0x000fe4000fffe0ff */
[----:B------:R-:W-:Y:S01]  /*ae90*/  UIADD3 UR34, UPT, UPT, UR8, 0x100, URZ ;  /* 0x0000010008227890 */ /* 0x000fe2000fffe0ff */
        /* <DEDUP_REMOVED lines=9> */
[----:B------:R0:W-:Y:S01]  /*af30*/  UTCHMMA gdesc[UR16], gdesc[UR12], tmem[UR8], tmem[UR20], idesc[UR21], UPT ;  /* 0x00ff140c100075ea */ /* 0x0001e2000b800008 */
[----:B------:R-:W-:Y:S01]  /*af40*/  UMOV UR36, 0x0 ;  /* 0x0000000000247882 */ /* 0x000fe20000000000 */
[----:B------:R-:W-:Y:S01]  /*af50*/  UMOV UR37, 0x8408490 ;  /* 0x0840849000257882 */ /* 0x000fe20000000000 */
[----:B------:R0:W-:Y:S01]  /*af60*/  UTCHMMA gdesc[UR18], gdesc[UR14], tmem[UR8], tmem[UR30], idesc[UR31], UPT ;  /* 0x00ff1e0e120075ea */ /* 0x0001e2000b800008 */
[----:B------:R-:W-:Y:S01]  /*af70*/  UMOV UR4, UR6 ;  /* 0x0000000600047c82 */ /* 0x000fe20008000000 */
[----:B------:R0:W-:Y:S01]  /*af80*/  UTCHMMA gdesc[UR26], gdesc[UR12], tmem[UR25], tmem[UR32], idesc[UR33], UPT ;  /* 0x00ff200c1a0075ea */ /* 0x0001e2000b800019 */
[----:B------:R0:W-:Y:S01]  /*af90*/  UTCHMMA gdesc[UR28], gdesc[UR14], tmem[UR34], tmem[UR36], idesc[UR37], UPT ;  /* 0x00ff240e1c0075ea */ /* 0x0001e2000b800022 */
[----:B------:R0:W-:Y:S01]  /*afa0*/  UTCBAR [UR4], URZ ;  /* 0x000000ff040073e9 */ /* 0x0001e200080000ff */
[----:B------:R-:W-:Y:S01]  /*afb0*/  NOP ;  /* 0x0000000000007918 */ /* 0x000fe20000000000 */
.L_x_9:
[----:B------:R2:W-:Y:S04]  /*afc0*/  STL [R1+0x190], R2 ;  /* 0x0001900201007387 */ /* 0x0005e80000100800 */
[----:B--2---:R-:W2:Y:S01]  /*afd0*/  LDL.LU R2, [R1+0xd0] ;  /* 0x0000d00001027983 */ /* 0x004ea20000300800 */
[----:B------:R-:W-:-:S04]  /*afe0*/  UIADD3 UR24, UPT, UPT, UR24, 0x1, URZ ;  /* 0x0000000118187890 */ /* 0x000fc8000fffe0ff */
[----:B------:R-:W-:-:S04]  /*aff0*/  UISETP.GT.AND UP1, UPT, UR24, 0x1, UPT ;  /* 0x000000011800788c */ /* 0x000fc8000bf24270 */
[----:B0-----:R-:W-:Y:S02]  /*b000*/  USEL UR4, URZ, 0x1, !UP1 ;  /* 0x00000001ff047887 */ /* 0x001fe4000c800000 */
[----:B------:R-:W-:Y:S01]  /*b010*/  USEL UR24, UR24, URZ, !UP1 ;  /* 0x000000ff18187287 */ /* 0x000fe2000c800000 */
[----:B--2---:R-:W-:-:S05]  /*b020*/  VIADD R2, R2, 0xffffffff ;  /* 0xffffffff02027836 */ /* 0x004fca0000000000 */
[----:B------:R0:W-:Y:S01]  /*b030*/  STL [R1+0xd0], R2 ;  /* 0x0000d00201007387 */ /* 0x0001e20000100800 */
[----:B------:R-:W-:-:S03]  /*b040*/  ISETP.NE.U32.AND P2, PT, R2, RZ, PT ;  /* 0x000000ff0200720c */ /* 0x000fc60003f45070 */
[----:B0-----:R2:W5:Y:S01]  /*b050*/  LDL.LU R2, [R1+0x190] ;  /* 0x0001900001027983 */ /* 0x0015620000300800 */
[----:B------:R-:W-:Y:S01]  /*b060*/  ULOP3.LUT UR6, UR5, UR4, URZ, 0x3c, !UPT ;  /* 0x0000000405067292 */ /* 0x000fe2000f8e3cff */
[----:B------:R-:W-:Y:S02]  /*b070*/  VIADD R0, R0, 0xffffffe0 ;  /* 0xffffffe000007836 */ /* 0x000fe40000000000 */
[----:B------:R-:W-:-:S04]  /*b080*/  UMOV UR4, UR5 ;  /* 0x0000000500047c82 */ /* 0x000fc80008000000 */
[----:B------:R-:W-:Y:S02]  /*b090*/  UMOV UR5, UR6 ;  /* 0x0000000600057c82 */ /* 0x000fe40008000000 */
[----:B--2---:R-:W-:Y:S05]  /*b0a0*/  @P2 BRA `(.L_x_10) ;  /* 0xffffffc800402947 */ /* 0x004fea000383ffff */
.L_x_7:
[----:B------:R-:W2:Y:S02]  /*b0b0*/  LDL.LU R250, [R1+0x110] ;  /* 0x0001100001fa7983 */ /* 0x000ea40000300800 */
[----:B--2---:R-:W-:-:S13]  /*b0c0*/  ISETP.GE.AND P0, PT, R250, 0x20, PT ;  /* 0x00000020fa00780c */ /* 0x004fda0003f06270 */
[----:B------:R-:W-:Y:S05]  /*b0d0*/  @!P0 BRA `(.L_x_11) ;  /* 0x0000000000108947 */ /* 0x000fea0003800000 */
[----:B------:R-:W-:-:S06]  /*b0e0*/  USHF.L.U32 UR4, UR4, 0x1f, URZ ;  /* 0x0000001f04047899 */ /* 0x000fcc00080006ff */
[----:B-----5:R-:W-:-:S04]  /*b0f0*/  IMAD.U32 R0, RZ, RZ, UR4 ;  /* 0x00000004ff007e24 */ /* 0x020fc8000f8e00ff */
[----:B------:R-:W0:Y:S02]  /*b100*/  SYNCS.PHASECHK.TRANS64.TRYWAIT P0, [UR11], R0 ;  /* 0x00000000ff0075a7 */ /* 0x000e24000800110b */
[----:B0-----:R-:W-:Y:S05]  /*b110*/  @!P0 BRA `(.L_x_12) ;  /* 0x00000110009c8947 */ /* 0x001fea0003800000 */
.L_x_11:
[----:B------:R-:W-:Y:S06]  /*b120*/  BAR.SYNC.DEFER_BLOCKING 0x0 ;  /* 0x0000000000007b1d */ /* 0x000fec0000010000 */
[----:B------:R-:W0:Y:S01]  /*b130*/  LDCU.128 UR12, c[0x0][0x390] ;  /* 0x00007200ff0c77ac */ /* 0x000e220008000c00 */
[----:B------:R2:W-:Y:S01]  /*b140*/  STL [R1+0x3dc], R212 ;  /* 0x0003dcd401007387 */ /* 0x0005e20000100800 */
[----:B------:R-:W3:Y:S03]  /*b150*/  LDCU.64 UR32, c[0x0][0x398] ;  /* 0x00007300ff2077ac */ /* 0x000ee60008000a00 */
[----:B------:R4:W-:Y:S01]  /*b160*/  STL [R1+0x3d8], R210 ;  /* 0x0003d8d201007387 */ /* 0x0009e20000100800 */
[----:B------:R-:W1:Y:S03]  /*b170*/  LDCU UR30, c[0x0][0x3b8] ;  /* 0x00007700ff1e77ac */ /* 0x000e660008000800 */
[----:B------:R0:W-:Y:S01]  /*b180*/  STL [R1+0x3d4], R209 ;  /* 0x0003d4d101007387 */ /* 0x0001e20000100800 */
[----:B------:R-:W0:Y:S03]  /*b190*/  LDCU.64 UR4, c[0x0][0x398] ;  /* 0x00007300ff0477ac */ /* 0x000e260008000a00 */
[----:B------:R0:W-:Y:S01]  /*b1a0*/  STL [R1+0x3d0], R208 ;  /* 0x0003d0d001007387 */ /* 0x0001e20000100800 */
[----:B------:R-:W0:Y:S03]  /*b1b0*/  LDCU UR6, c[0x0][0x39c] ;  /* 0x00007380ff0677ac */ /* 0x000e260008000800 */
[----:B------:R0:W-:Y:S01]  /*b1c0*/  STL [R1+0x3cc], R207 ;  /* 0x0003cccf01007387 */ /* 0x0001e20000100800 */
[----:B------:R-:W0:Y:S01]  /*b1d0*/  @!P1 SYNCS.CCTL.IV [UR9+0x10000] ;  /* 0x01000000ff0099b1 */ /* 0x000e220008000009 */
[----:B------:R-:W0:Y:S02]  /*b1e0*/  LDCU.64 UR26, c[0x0][0x398] ;  /* 0x00007300ff1a77ac */ /* 0x000e240008000a00 */
[----:B------:R0:W-:Y:S01]  /*b1f0*/  STL [R1+0x3c8], R206 ;  /* 0x0003c8ce01007387 */ /* 0x0001e20000100800 */
[----:B------:R-:W0:Y:S03]  /*b200*/  LDCU.64 UR20, c[0x0][0x398] ;  /* 0x00007300ff1477ac */ /* 0x000e260008000a00 */
        /* <DEDUP_REMOVED lines=9> */
[----:B------:R-:W1:Y:S03]  /*b2a0*/  LDCU UR44, c[0x0][0x398] ;  /* 0x00007300ff2c77ac */ /* 0x000e660008000800 */
[----:B------:R0:W-:Y:S01]  /*b2b0*/  STL [R1+0x3b0], R200 ;  /* 0x0003b0c801007387 */ /* 0x0001e20000100800 */
[----:B------:R-:W1:Y:S03]  /*b2c0*/  LDCU UR38, c[0x0][0x398] ;  /* 0x00007300ff2677ac */ /* 0x000e660008000800 */
[----:B------:R0:W-:Y:S01]  /*b2d0*/  STL [R1+0x3ac], R199 ;  /* 0x0003acc701007387 */ /* 0x0001e20000100800 */
[----:B------:R-:W1:Y:S03]  /*b2e0*/  LDCU UR75, c[0x0][0x39c] ;  /* 0x00007380ff4b77ac */ /* 0x000e660008000800 */
[----:B------:R1:W-:Y:S01]  /*b2f0*/  STL [R1+0x3a8], R198 ;  /* 0x0003a8c601007387 */ /* 0x0003e20000100800 */
[----:B------:R-:W1:Y:S03]  /*b300*/  LDCU UR68, c[0x0][0x398] ;  /* 0x00007300ff4477ac */ /* 0x000e660008000800 */
[----:B------:R1:W-:Y:S01]  /*b310*/  STL [R1+0x3a4], R197 ;  /* 0x0003a4c501007387 */ /* 0x0003e20000100800 */
[----:B------:R-:W1:Y:S01]  /*b320*/  LDCU UR34, c[0x0][0x398] ;  /* 0x00007300ff2277ac */ /* 0x000e620008000800 */
[----:B0-----:R-:W-:Y:S06]  /*b330*/  BAR.SYNC.DEFER_BLOCKING 0x0 ;  /* 0x0000000000007b1d */ /* 0x001fec0000010000 */
[----:B------:R-:W0:Y:S01]  /*b340*/  LDCU UR67, c[0x0][0x398] ;  /* 0x00007300ff4377ac */ /* 0x000e220008000800 */
[----:B------:R0:W-:Y:S01]  /*b350*/  STL [R1+0x3a0], R196 ;  /* 0x0003a0c401007387 */ /* 0x0001e20000100800 */
[----:B------:R-:W0:Y:S01]  /*b360*/  LDCU UR43, c[0x0][0x398] ;  /* 0x00007300ff2b77ac */ /* 0x000e220008000800 */
[----:B-----5:R-:W0:Y:S02]  /*b370*/  LDTM.x64 R20, tmem[UR10] ;  /* 0x0000000a001479ee */ /* 0x020e240008340000 */
[----:B------:R0:W-:Y:S01]  /*b380*/  STL [R1+0x39c], R3 ;  /* 0x00039c0301007387 */ /* 0x0001e20000100800 */
[----:B------:R-:W0:Y:S03]  /*b390*/  LDCU UR48, c[0x0][0x39c] ;  /* 0x00007380ff3077ac */ /* 0x000e260008000800 */
[----:B------:R0:W-:Y:S01]  /*b3a0*/  STL [R1+0x398], R2 ;  /* 0x0003980201007387 */ /* 0x0001e20000100800 */
[----:B------:R-:W1:Y:S03]  /*b3b0*/  LDCU UR52, c[0x0][0x39c] ;  /* 0x00007380ff3477ac */ /* 0x000e660008000800 */
[----:B------:R0:W-:Y:S01]  /*b3c0*/  STL [R1+0x394], R0 ;  /* 0x0003940001007387 */ /* 0x0001e20000100800 */
[----:B------:R-:W1:Y:S01]  /*b3d0*/  LDCU UR35, c[0x0][0x39c] ;  /* 0x00007380ff2377ac */ /* 0x000e620008000800 */
[----:B------:R-:W1:Y:S02]  /*b3e0*/  @!P1 SYNCS.CCTL.IV [UR9+0x10008] ;  /* 0x01000800ff0099b1 */ /* 0x000e640008000009 */
[----:B------:R-:W-:Y:S01]  /*b3f0*/  STL [R1+0x348], R251 ;  /* 0x000348fb01007387 */ /* 0x000fe20000100800 */
[----:B------:R-:W1:Y:S03]  /*b400*/  LDCU UR9, c[0x0][0x398] ;  /* 0x00007300ff0977ac */ /* 0x000e660008000800 */
[----:B------:R-:W-:Y:S01]  /*b410*/  STL [R1+0x344], R249 ;  /* 0x000344f901007387 */ /* 0x000fe20000100800 */
[----:B------:R-:W1:Y:S03]  /*b420*/  LDCU UR76, c[0x0][0x39c] ;  /* 0x00007380ff4c77ac */ /* 0x000e660008000800 */
[----:B------:R-:W-:Y:S01]  /*b430*/  STL [R1+0x340], R247 ;  /* 0x000340f701007387 */ /* 0x000fe20000100800 */
[----:B------:R-:W1:Y:S01]  /*b440*/  LDCU UR66, c[0x0][0x398] ;  /* 0x00007300ff4277ac */ /* 0x000e620008000800 */
[----:B0-----:R-:W-:-:S02]  /*b450*/  IMAD.MOV.U32 R16, RZ, RZ, R20 ;  /* 0x000000ffff107224 */ /* 0x001fc400078e0014 */
[----:B------:R-:W-:Y:S01]  /*b460*/  STL [R1+0x33c], R245 ;  /* 0x00033cf501007387 */ /* 0x000fe20000100800 */
[----:B------:R-:W-:Y:S01]  /*b470*/  IMAD.MOV.U32 R7, RZ, RZ, R28 ;  /* 0x000000ffff077224 */ /* 0x000fe200078e001c */
[----:B------:R-:W0:Y:S01]  /*b480*/  LDCU UR77, c[0x0][0x398] ;  /* 0x00007300ff4d77ac */ /* 0x000e220008000800 */
[----:B------:R-:W-:Y:S01]  /*b490*/  IMAD.MOV.U32 R6, RZ, RZ, R21 ;  /* 0x000000ffff067224 */ /* 0x000fe200078e0015 */
[----:B------:R-:W-:Y:S01]  /*b4a0*/  STL [R1+0x338], R243 ;  /* 0x000338f301007387 */ /* 0x000fe20000100800 */
[----:B--2---:R-:W-:Y:S01]  /*b4b0*/  IMAD.MOV.U32 R212, RZ, RZ, R83 ;  /* 0x000000ffffd47224 */ /* 0x004fe200078e0053 */
[----:B------:R-:W2:Y:S01]  /*b4c0*/  LDCU UR53, c[0x0][0x398] ;  /* 0x00007300ff3577ac */ /* 0x000ea20008000800 */
[----:B----4-:R-:W-:Y:S01]  /*b4d0*/  IMAD.MOV.U32 R210, RZ, RZ, R82 ;  /* 0x000000ffffd27224 */ /* 0x010fe200078e0052 */
[----:B------:R-:W-:Y:S01]  /*b4e0*/  STL [R1+0x334], R241 ;  /* 0x000334f101007387 */ /* 0x000fe20000100800 */
[----:B------:R-:W-:Y:S01]  /*b4f0*/  IMAD.MOV.U32 R209, RZ, RZ, R81 ;  /* 0x000000ffffd17224 */ /* 0x000fe200078e0051 */
[----:B------:R-:W4:Y:S01]  /*b500*/  LDCU UR59, c[0x0][0x39c] ;  /* 0x00007380ff3b77ac */ /* 0x000f220008000800 */
[----:B------:R-:W-:Y:S01]  /*b510*/  IMAD.MOV.U32 R208, RZ, RZ, R80 ;  /* 0x000000ffffd07224 */ /* 0x000fe200078e0050 */
[----:B------:R-:W-:Y:S01]  /*b520*/  STL [R1+0x330], R239 ;  /* 0x000330ef01007387 */ /* 0x000fe20000100800 */
[----:B------:R-:W-:Y:S01]  /*b530*/  IMAD.MOV.U32 R207, RZ, RZ, R79 ;  /* 0x000000ffffcf7224 */ /* 0x000fe200078e004f */
[----:B------:R-:W0:Y:S01]  /*b540*/  LDCU UR51, c[0x0][0x398] ;  /* 0x00007300ff3377ac */ /* 0x000e220008000800 */
        /* <DEDUP_REMOVED lines=16> */
[----:B-1----:R-:W-:Y:S01]  /*b650*/  IMAD.MOV.U32 R198, RZ, RZ, R57 ;  /* 0x000000ffffc67224 */ /* 0x002fe200078e0039 */
[----:B------:R-:W-:Y:S01]  /*b660*/  STL [R1+0x31c], R229 ;  /* 0x00031ce501007387 */ /* 0x000fe20000100800 */
[----:B------:R-:W-:Y:S01]  /*b670*/  IMAD.MOV.U32 R197, RZ, RZ, R56 ;  /* 0x000000ffffc57224 */ /* 0x000fe200078e0038 */
[----:B------:R-:W1:Y:S01]  /*b680*/  LDCU UR57, c[0x0][0x398] ;  /* 0x00007300ff3977ac */ /* 0x000e620008000800 */
[----:B------:R-:W-:Y:S01]  /*b690*/  IMAD.MOV.U32 R196, RZ, RZ, R55 ;  /* 0x000000ffffc47224 */ /* 0x000fe200078e0037 */
[----:B------:R-:W-:Y:S01]  /*b6a0*/  STL [R1+0x318], R227 ;  /* 0x000318e301007387 */ /* 0x000fe20000100800 */
[----:B------:R-:W-:Y:S01]  /*b6b0*/  IMAD.MOV.U32 R3, RZ, RZ, R54 ;  /* 0x000000ffff037224 */ /* 0x000fe200078e0036 */
[----:B------:R-:W0:Y:S01]  /*b6c0*/  LDCU UR31, c[0x0][0x398] ;  /* 0x00007300ff1f77ac */ /* 0x000e220008000800 */
[----:B------:R-:W-:Y:S01]  /*b6d0*/  IMAD.MOV.U32 R2, RZ, RZ, R53 ;  /* 0x000000ffff027224 */ /* 0x000fe200078e0035 */
[----:B------:R-:W-:Y:S01]  /*b6e0*/  STL [R1+0x314], R225 ;  /* 0x000314e101007387 */ /* 0x000fe20000100800 */
[----:B------:R-:W-:Y:S01]  /*b6f0*/  IMAD.MOV.U32 R0, RZ, RZ, R52 ;  /* 0x000000ffff007224 */ /* 0x000fe200078e0034 */
[----:B------:R-:W0:Y:S02]  /*b700*/  LDCU UR73, c[0x0][0x39c] ;  /* 0x00007380ff4977ac */ /* 0x000e240008000800 */
[----:B------:R-:W-:Y:S01]  /*b710*/  STL [R1+0x310], R223 ;  /* 0x000310df01007387 */ /* 0x000fe20000100800 */
[----:B------:R-:W0:Y:S03]  /*b720*/  LDCU UR64, c[0x0][0x398] ;  /* 0x00007300ff4077ac */ /* 0x000e260008000800 */
        /* <DEDUP_REMOVED lines=10> */
[----:B------:R-:W-:Y:S01]  /*b7d0*/  STL.64 [R1+0xb0], R22 ;  /* 0x0000b01601007387 */ /* 0x000fe20000100a00 */
[----:B------:R-:W0:Y:S03]  /*b7e0*/  LDCU UR49, c[0x0][0x398] ;  /* 0x00007300ff3177ac */ /* 0x000e260008000800 */
[----:B------:R-:W-:Y:S01]  /*b7f0*/  STL.64 [R1+0xb8], R24 ;  /* 0x0000b81801007387 */ /* 0x000fe20000100a00 */
[----:B------:R-:W0:Y:S03]  /*b800*/  LDCU UR41, c[0x0][0x39c] ;  /* 0x00007380ff2977ac */ /* 0x000e260008000800 */
[----:B------:R-:W-:Y:S01]  /*b810*/  STL.64 [R1+0xc0], R26 ;  /* 0x0000c01a01007387 */ /* 0x000fe20000100a00 */
        /* <DEDUP_REMOVED lines=27> */
[----:B------:R-:W-:Y:S04]  /*b9d0*/  STL.64 [R1+0x130], R62 ;  /* 0x0001303e01007387 */ /* 0x000fe80000100a00 */
[----:B------:R-:W-:Y:S04]  /*b9e0*/  STL.64 [R1+0x138], R64 ;  /* 0x0001384001007387 */ /* 0x000fe80000100a00 */
[----:B------:R-:W-:Y:S04]  /*b9f0*/  STL.64 [R1+0x140], R66 ;  /* 0x0001404201007387 */ /* 0x000fe80000100a00 */
[----:B------:R-:W-:Y:S04]  /*ba00*/  STL.64 [R1+0x148], R68 ;  /* 0x0001484401007387 */ /* 0x000fe80000100a00 */
[----:B------:R-:W-:Y:S04]  /*ba10*/  STL.64 [R1+0x150], R70 ;  /* 0x0001504601007387 */ /* 0x000fe80000100a00 */
[----:B------:R0:W-:Y:S02]  /*ba20*/  STL [R1+0x158], R72 ;  /* 0x0001584801007387 */ /* 0x0001e40000100800 */
[----:B0-----:R-:W0:Y:S01]  /*ba30*/  LDTM.x64 R20, tmem[UR10+0x40] ;  /* 0x0000400a001479ee */ /* 0x001e220008340000 */
[----:B------:R-:W-:Y:S01]  /*ba40*/  LDTM.x64 R132, tmem[UR10+0x80] ;  /* 0x0000800a008479ee */ /* 0x000fe20008340000 */
[----:B0-----:R-:W-:Y:S01]  /*ba50*/  STL.64 [R1+0x30], R32 ;  /* 0x0000302001007387 */ /* 0x001fe20000100a00 */
[----:B------:R-:W-:-:S02]  /*ba60*/  IMAD.MOV.U32 R19, RZ, RZ, R83 ;  /* 0x000000ffff137224 */ /* 0x000fc400078e0053 */
[----:B------:R-:W-:Y:S01]  /*ba70*/  IMAD.MOV.U32 R221, RZ, RZ, R38 ;  /* 0x000000ffffdd7224 */ /* 0x000fe200078e0026 */
[----:B------:R-:W-:Y:S01]  /*ba80*/  STL.64 [R1+0x38], R54 ;  /* 0x0000383601007387 */ /* 0x000fe20000100a00 */
[----:B------:R-:W-:Y:S02]  /*ba90*/  IMAD.MOV.U32 R223, RZ, RZ, R39 ;  /* 0x000000ffffdf7224 */ /* 0x000fe400078e0027 */
[----:B------:R-:W-:Y:S01]  /*baa0*/  IMAD.MOV.U32 R225, RZ, RZ, R40 ;  /* 0x000000ffffe17224 */ /* 0x000fe200078e0028 */
[----:B------:R-:W-:Y:S01]  /*bab0*/  STL.64 [R1+0x40], R56 ;  /* 0x0000403801007387 */ /* 0x000fe20000100a00 */
[----:B------:R-:W-:Y:S02]  /*bac0*/  IMAD.MOV.U32 R227, RZ, RZ, R41 ;  /* 0x000000ffffe37224 */ /* 0x000fe400078e0029 */
[----:B------:R-:W-:Y:S01]  /*bad0*/  IMAD.MOV.U32 R229, RZ, RZ, R42 ;  /* 0x000000ffffe57224 */ /* 0x000fe200078e002a */
[----:B------:R-:W-:Y:S01]  /*bae0*/  STL.64 [R1+0x48], R58 ;  /* 0x0000483a01007387 */ /* 0x000fe20000100a00 */
        /* <DEDUP_REMOVED lines=35> */
[----:B------:R0:W-:Y:S01]  /*bd20*/  STL [R1+0xa8], R82 ;  /* 0x0000a85201007387 */ /* 0x0001e20000100800 */
[----:B------:R-:W-:-:S02]  /*bd30*/  IMAD.MOV.U32 R217, RZ, RZ, R36 ;  /* 0x000000ffffd97224 */ /* 0x000fc400078e0024 */
[----:B------:R-:W-:Y:S01]  /*bd40*/  IMAD.MOV.U32 R211, RZ, RZ, R35 ;  /* 0x000000ffffd37224 */ /* 0x000fe200078e0023 */
[----:B------:R1:W-:Y:S01]  /*bd50*/  STL [R1+0x390], R221 ;  /* 0x000390dd01007387 */ /* 0x0003e20000100800 */
[----:B------:R-:W-:-:S03]  /*bd60*/  IMAD.MOV.U32 R252, RZ, RZ, R34 ;  /* 0x000000fffffc7224 */ /* 0x000fc600078e0022 */
[----:B------:R2:W-:Y:S01]  /*bd70*/  STL [R1+0x384], R223 ;  /* 0x000384df01007387 */ /* 0x0005e20000100800 */
[----:B0-----:R-:W0:Y:S03]  /*bd80*/  LDTM.x64 R68, tmem[UR10+0xc0] ;  /* 0x0000c00a004479ee */ /* 0x001e260008340000 */
[----:B------:R3:W-:Y:S01]  /*bd90*/  STL [R1+0x380], R225 ;  /* 0x000380e101007387 */ /* 0x0007e20000100800 */
[----:B-1----:R-:W-:-:S03]  /*bda0*/  IMAD.MOV.U32 R221, RZ, RZ, R19 ;  /* 0x000000ffffdd7224 */ /* 0x002fc600078e0013 */
[----:B------:R1:W-:Y:S01]  /*bdb0*/  STL [R1+0x37c], R227 ;  /* 0x00037ce301007387 */ /* 0x0003e20000100800 */
[----:B--2---:R-:W-:-:S03]  /*bdc0*/  IMAD.MOV.U32 R223, RZ, RZ, R18 ;  /* 0x000000ffffdf7224 */ /* 0x004fc600078e0012 */
[----:B------:R2:W-:Y:S01]  /*bdd0*/  STL [R1+0x378], R229 ;  /* 0x000378e501007387 */ /* 0x0005e20000100800 */
[----:B---3--:R-:W-:-:S03]  /*bde0*/  IMAD.MOV.U32 R225, RZ, RZ, R17 ;  /* 0x000000ffffe17224 */ /* 0x008fc600078e0011 */
        /* <DEDUP_REMOVED lines=22> */
[----:B0-----:R-:W-:Y:S01]  /*bf50*/  STL [R1+0x26c], R76 ;  /* 0x00026c4c01007387 */ /* 0x001fe20000100800 */
[----:B---3--:R-:W-:-:S03]  /*bf60*/  IMAD.MOV.U32 R249, RZ, RZ, R6 ;  /* 0x000000fffff97224 */ /* 0x008fc600078e0006 */
[----:B------:R-:W-:Y:S01]  /*bf70*/  STL [R1+0x268], R77 ;  /* 0x0002684d01007387 */ /* 0x000fe20000100800 */
[----:B-1----:R-:W-:-:S03]  /*bf80*/  IMAD.MOV.U32 R251, RZ, RZ, R5 ;  /* 0x000000fffffb7224 */ /* 0x002fc600078e0005 */
[----:B------:R-:W-:Y:S04]  /*bf90*/  STL [R1+0x264], R78 ;  /* 0x0002644e01007387 */ /* 0x000fe80000100800 */
        /* <DEDUP_REMOVED lines=24> */
[----:B------:R-:W-:Y:S01]  /*c120*/  STL [R1+0x200], R103 ;  /* 0x0002006701007387 */ /* 0x000fe20000100800 */
[----:B------:R-:W0:Y:S03]  /*c130*/  LDTM.x64 R4, tmem[UR10+0x100] ;  /* 0x0001000a000479ee */ /* 0x000e260008340000 */
[----:B------:R-:W-:Y:S04]  /*c140*/  STL [R1+0x1fc], R104 ;  /* 0x0001fc6801007387 */ /* 0x000fe80000100800 */
[----:B------:R-:W-:Y:S04]  /*c150*/  STL [R1+0x1f8], R105 ;  /* 0x0001f86901007387 */ /* 0x000fe80000100800 */
[----:B------:R-:W-:Y:S04]  /*c160*/  STL [R1+0x1f4], R106 ;  /* 0x0001f46a01007387 */ /* 0x000fe80000100800 */
[----:B------:R-:W-:Y:S04]  /*c170*/  STL [R1+0x1f0], R107 ;  /* 0x0001f06b01007387 */ /* 0x000fe80000100800 */
[----:B------:R-:W-:Y:S04]  /*c180*/  STL [R1+0x1ec], R108 ;  /* 0x0001ec6c01007387 */ /* 0x000fe80000100800 */
[----:B------:R-:W-:Y:S01]  /*c190*/  STL [R1+0x1e8], R109 ;  /* 0x0001e86d01007387 */ /* 0x000fe20000100800 */
[----:B0-----:R-:W-:-:S03]  /*c1a0*/  F2FP.BF16.F32.PACK_AB R67, R67, R212 ;  /* 0x000000d44343723e */ /* 0x001fc600000010ff */
        /* <DEDUP_REMOVED lines=17> */
[----:B------:R-:W-:-:S03]  /*c2c0*/  F2FP.BF16.F32.PACK_AB R66, R66, R210 ;  /* 0x000000d24242723e */ /* 0x000fc600000010ff */
[----:B------:R-:W-:Y:S04]  /*c2d0*/  STL [R1+0x1a0], R127 ;  /* 0x0001a07f01007387 */ /* 0x000fe80000100800 */
[----:B------:R-:W-:Y:S04]  /*c2e0*/  STL [R1+0x19c], R128 ;  /* 0x00019c8001007387 */ /* 0x000fe80000100800 */
[----:B------:R-:W-:Y:S01]  /*c2f0*/  STL [R1+0x198], R129 ;  /* 0x0001988101007387 */ /* 0x000fe20000100800 */
[----:B------:R-:W-:-:S03]  /*c300*/  F2FP.BF16.F32.PACK_AB R65, R65, R209 ;  /* 0x000000d14141723e */ /* 0x000fc600000010ff */
[----:B------:R-:W-:Y:S04]  /*c310*/  STL [R1+0x194], R130 ;  /* 0x0001948201007387 */ /* 0x000fe80000100800 */
[----:B------:R0:W2:Y:S04]  /*c320*/  LDL.LU R212, [R1+0x3dc] ;  /* 0x0003dc0001d47983 */ /* 0x0000a80000300800 */
[----:B------:R1:W-:Y:S01]  /*c330*/  STL [R1+0x184], R67 ;  /* 0x0001844301007387 */ /* 0x0003e20000100800 */
[----:B------:R-:W-:Y:S02]  /*c340*/  F2FP.BF16.F32.PACK_AB R64, R64, R208 ;  /* 0x000000d04040723e */ /* 0x000fe400000010ff */
[----:B------:R-:W-:Y:S01]  /*c350*/  F2FP.BF16.F32.PACK_AB R63, R63, R207 ;  /* 0x000000cf3f3f723e */ /* 0x000fe200000010ff */
[----:B-1----:R-:W3:Y:S04]  /*c360*/  LDL.LU R67, [R1+0xb0] ;  /* 0x0000b00001437983 */ /* 0x002ee80000300800 */
[----:B------:R0:W2:Y:S04]  /*c370*/  LDL.LU R210, [R1+0x3d8] ;  /* 0x0003d80001d27983 */ /* 0x0000a80000300800 */
[----:B------:R1:W-:Y:S01]  /*c380*/  STL [R1+0x180], R66 ;  /* 0x0001804201007387 */ /* 0x0003e20000100800 */
[----:B------:R-:W-:-:S02]  /*c390*/  F2FP.BF16.F32.PACK_AB R62, R62, R206 ;  /* 0x000000ce3e3e723e */ /* 0x000fc400000010ff */
[----:B------:R-:W-:Y:S01]  /*c3a0*/  F2FP.BF16.F32.PACK_AB R61, R61, R205 ;  /* 0x000000cd3d3d723e */ /* 0x000fe200000010ff */
[----:B-1----:R-:W2:Y:S04]  /*c3b0*/  LDL.LU R66, [R1+0xb4] ;  /* 0x0000b40001427983 */ /* 0x002ea80000300800 */
[----:B------:R0:W2:Y:S04]  /*c3c0*/  LDL.LU R209, [R1+0x3d4] ;  /* 0x0003d40001d17983 */ /* 0x0000a80000300800 */
[----:B------:R1:W-:Y:S01]  /*c3d0*/  STL [R1+0x17c], R65 ;  /* 0x00017c4101007387 */ /* 0x0003e20000100800 */
[----:B------:R-:W-:-:S03]  /*c3e0*/  F2FP.BF16.F32.PACK_AB R60, R60, R204 ;  /* 0x000000cc3c3c723e */ /* 0x000fc600000010ff */
        /* <DEDUP_REMOVED lines=10> */
[----:B------:R1:W-:Y:S04]  /*c490*/  STL [R1+0x170], R62 ;  /* 0x0001703e01007387 */ /* 0x0003e80000100800 */
[----:B-1----:R-:W2:Y:S04]  /*c4a0*/  LDL.LU R62, [R1+0xc4] ;  /* 0x0000c400013e7983 */ /* 0x002ea80000300800 */
[----:B------:R0:W2:Y:S04]  /*c4b0*/  LDL.LU R205, [R1+0x3c4] ;  /* 0x0003c40001cd7983 */ /* 0x0000a80000300800 */
[----:B------:R1:W-:Y:S04]  /*c4c0*/  STL [R1+0x16c], R61 ;  /* 0x00016c3d01007387 */ /* 0x0003e80000100800 */
[----:B-1----:R-:W2:Y:S04]  /*c4d0*/  LDL.LU R61, [R1+0x14c] ;  /* 0x00014c00013d7983 */ /* 0x002ea80000300800 */
[----:B------:R0:W3:Y:S04]  /*c4e0*/  LDL.LU R204, [R1+0x3c0] ;  /* 0x0003c00001cc7983 */ /* 0x0000e80000300800 */
[----:B------:R1:W-:Y:S04]  /*c4f0*/  STL [R1+0x168], R60 ;  /* 0x0001683c01007387 */ /* 0x0003e80000100800 */
[----:B-1----:R-:W3:Y:S04]  /*c500*/  LDL.LU R60, [R1+0x150] ;  /* 0x00015000013c7983 */ /* 0x002ee80000300800 */
[----:B------:R0:W4:Y:S04]  /*c510*/  LDL.LU R203, [R1+0x3bc] ;  /* 0x0003bc0001cb7983 */ /* 0x0001280000300800 */
[----:B------:R1:W-:Y:S04]  /*c520*/  STL [R1+0x164], R59 ;  /* 0x0001643b01007387 */ /* 0x0003e80000100800 */
[----:B-1----:R-:W4:Y:S04]  /*c530*/  LDL.LU R59, [R1+0x154] ;  /* 0x00015400013b7983 */ /* 0x002f280000300800 */
[----:B------:R0:W4:Y:S04]  /*c540*/  LDL.LU R202, [R1+0x3b8] ;  /* 0x0003b80001ca7983 */ /* 0x0001280000300800 */
[----:B------:R1:W-:Y:S04]  /*c550*/  STL [R1+0x160], R58 ;  /* 0x0001603a01007387 */ /* 0x0003e80000100800 */
[----:B-1----:R-:W4:Y:S01]  /*c560*/  LDL.LU R58, [R1+0x158] ;  /* 0x00015800013a7983 */ /* 0x002f220000300800 */
[----:B------:R-:W-:-:S03]  /*c570*/  F2FP.BF16.F32.PACK_AB R57, R57, R201 ;  /* 0x000000c93939723e */ /* 0x000fc600000010ff */
[----:B------:R0:W4:Y:S04]  /*c580*/  LDL.LU R201, [R1+0x3b4] ;  /* 0x0003b40001c97983 */ /* 0x0001280000300800 */
[----:B------:R-:W-:Y:S01]  /*c590*/  STL [R1+0x15c], R57 ;  /* 0x00015c3901007387 */ /* 0x000fe20000100800 */
[----:B--2---:R-:W-:Y:S02]  /*c5a0*/  F2FP.BF16.F32.PACK_AB R53, R53, R61 ;  /* 0x0000003d3535723e */ /* 0x004fe400000010ff */
[----:B---3--:R-:W-:Y:S02]  /*c5b0*/  F2FP.BF16.F32.PACK_AB R54, R54, R60 ;  /* 0x0000003c3636723e */ /* 0x008fe400000010ff */
[----:B----4-:R-:W-:Y:S02]  /*c5c0*/  F2FP.BF16.F32.PACK_AB R55, R55, R59 ;  /* 0x0000003b3737723e */ /* 0x010fe400000010ff */
[----:B------:R-:W-:-:S05]  /*c5d0*/  F2FP.BF16.F32.PACK_AB R56, R56, R58 ;  /* 0x0000003a3838723e */ /* 0x000fca00000010ff */
[----:B------:R-:W-:Y:S04]  /*c5e0*/  STL [R1+0x158], R56 ;  /* 0x0001583801007387 */ /* 0x000fe80000100800 */
[----:B------:R-:W-:Y:S04]  /*c5f0*/  STL [R1+0x154], R55 ;  /* 0x0001543701007387 */ /* 0x000fe80000100800 */
[----:B------:R-:W-:Y:S04]  /*c600*/  STL [R1+0x150], R54 ;  /* 0x0001503601007387 */ /* 0x000fe80000100800 */
[----:B------:R1:W-:Y:S04]  /*c610*/  STL [R1+0x14c], R53 ;  /* 0x00014c3501007387 */ /* 0x0003e80000100800 */
[----:B-1----:R-:W2:Y:S04]  /*c620*/  LDL.LU R53, [R1+0x148] ;  /* 0x0001480001357983 */ /* 0x002ea80000300800 */
[----:B------:R-:W3:Y:S04]  /*c630*/  LDL.LU R54, [R1+0x144] ;  /* 0x0001440001367983 */ /* 0x000ee80000300800 */
[----:B------:R-:W4:Y:S04]  /*c640*/  LDL.LU R55, [R1+0x140] ;  /* 0x0001400001377983 */ /* 0x000f280000300800 */
[----:B------:R-:W4:Y:S04]  /*c650*/  LDL.LU R56, [R1+0x13c] ;  /* 0x00013c0001387983 */ /* 0x000f280000300800 */
[----:B------:R-:W4:Y:S04]  /*c660*/  LDL.LU R57, [R1+0x138] ;  /* 0x0001380001397983 */ /* 0x000f280000300800 */
[----:B------:R-:W4:Y:S04]  /*c670*/  LDL.LU R58, [R1+0x134] ;  /* 0x00013400013a7983 */ /* 0x000f280000300800 */
[----:B------:R-:W4:Y:S04]  /*c680*/  LDL.LU R59, [R1+0x130] ;  /* 0x00013000013b7983 */ /* 0x000f280000300800 */
[----:B------:R-:W4:Y:S04]  /*c690*/  LDL.LU R60, [R1+0x12c] ;  /* 0x00012c00013c7983 */ /* 0x000f280000300800 */
[----:B------:R-:W4:Y:S01]  /*c6a0*/  LDL.LU R61, [R1+0x128] ;  /* 0x00012800013d7983 */ /* 0x000f220000300800 */
[----:B------:R-:W-:-:S02]  /*c6b0*/  F2FP.BF16.F32.PACK_AB R250, R43, R200 ;  /* 0x000000c82bfa723e */ /* 0x000fc400000010ff */
[----:B------:R-:W-:Y:S02]  /*c6c0*/  F2FP.BF16.F32.PACK_AB R248, R42, R199 ;  /* 0x000000c72af8723e */ /* 0x000fe400000010ff */
[----:B------:R-:W-:Y:S02]  /*c6d0*/  F2FP.BF16.F32.PACK_AB R246, R41, R198 ;  /* 0x000000c629f6723e */ /* 0x000fe400000010ff */
[----:B------:R-:W-:Y:S02]  /*c6e0*/  F2FP.BF16.F32.PACK_AB R244, R40, R197 ;  /* 0x000000c528f4723e */ /* 0x000fe400000010ff */
[----:B------:R-:W-:Y:S02]  /*c6f0*/  F2FP.BF16.F32.PACK_AB R242, R39, R196 ;  /* 0x000000c427f2723e */ /* 0x000fe400000010ff */
[----:B------:R-:W-:Y:S02]  /*c700*/  F2FP.BF16.F32.PACK_AB R240, R38, R3 ;  /* 0x0000000326f0723e */ /* 0x000fe400000010ff */
[----:B------:R-:W-:-:S02]  /*c710*/  F2FP.BF16.F32.PACK_AB R238, R37, R2 ;  /* 0x0000000225ee723e */ /* 0x000fc400000010ff */
[----:B------:R-:W-:Y:S02]  /*c720*/  F2FP.BF16.F32.PACK_AB R236, R36, R0 ;  /* 0x0000000024ec723e */ /* 0x000fe400000010ff */
[----:B--2---:R-:W-:Y:S02]  /*c730*/  F2FP.BF16.F32.PACK_AB R52, R52, R53 ;  /* 0x000000353434723e */ /* 0x004fe400000010ff */
[----:B---3--:R-:W-:-:S03]  /*c740*/  F2FP.BF16.F32.PACK_AB R51, R51, R54 ;  /* 0x000000363333723e */ /* 0x008fc600000010ff */
[----:B------:R-:W-:Y:S01]  /*c750*/  STL [R1+0x148], R52 ;  /* 0x0001483401007387 */ /* 0x000fe20000100800 */
[----:B----4-:R-:W-:-:S03]  /*c760*/  F2FP.BF16.F32.PACK_AB R50, R50, R55 ;  /* 0x000000373232723e */ /* 0x010fc600000010ff */
[----:B------:R-:W-:Y:S01]  /*c770*/  STL [R1+0x144], R51 ;  /* 0x0001443301007387 */ /* 0x000fe20000100800 */
[----:B------:R-:W-:-:S03]  /*c780*/  F2FP.BF16.F32.PACK_AB R49, R49, R56 ;  /* 0x000000383131723e */ /* 0x000fc600000010ff */
        /* <DEDUP_REMOVED lines=9> */
[----:B------:R-:W-:Y:S01]  /*c820*/  IMAD.MOV.U32 R60, RZ, RZ, R245 ;  /* 0x000000ffff3c7224 */ /* 0x000fe200078e00f5 */
[----:B------:R-:W-:Y:S01]  /*c830*/  F2FP.BF16.F32.PACK_AB R44, R44, R61 ;  /* 0x0000003d2c2c723e */ /* 0x000fe200000010ff */
[----:B------:R-:W-:Y:S01]  /*c840*/  IMAD.MOV.U32 R61, RZ, RZ, R62 ;  /* 0x000000ffff3d7224 */ /* 0x000fe200078e003e */
[----:B------:R-:W-:Y:S01]  /*c850*/  STL [R1+0x12c], R45 ;  /* 0x00012c2d01007387 */ /* 0x000fe20000100800 */
[----:B------:R-:W-:Y:S02]  /*c860*/  IMAD.MOV.U32 R62, RZ, RZ, R63 ;  /* 0x000000ffff3e7224 */ /* 0x000fe400078e003f */
[----:B------:R-:W-:Y:S01]  /*c870*/  IMAD.MOV.U32 R63, RZ, RZ, R64 ;  /* 0x000000ffff3f7224 */ /* 0x000fe200078e0040 */
[----:B------:R1:W-:Y:S01]  /*c880*/  STL [R1+0x128], R44 ;  /* 0x0001282c01007387 */ /* 0x0003e20000100800 */
[----:B------:R-:W-:Y:S02]  /*c890*/  IMAD.MOV.U32 R64, RZ, RZ, R65 ;  /* 0x000000ffff407224 */ /* 0x000fe400078e0041 */
[----:B------:R-:W-:-:S02]  /*c8a0*/  IMAD.MOV.U32 R65, RZ, RZ, R66 ;  /* 0x000000ffff417224 */ /* 0x000fc400078e0042 */
[----:B------:R-:W-:Y:S02]  /*c8b0*/  IMAD.MOV.U32 R66, RZ, RZ, R67 ;  /* 0x000000ffff427224 */ /* 0x000fe400078e0043 */
[----:B------:R-:W-:Y:S02]  /*c8c0*/  IMAD.MOV.U32 R67, RZ, RZ, R249 ;  /* 0x000000ffff437224 */ /* 0x000fe400078e00f9 */
[----:B------:R-:W-:Y:S02]  /*c8d0*/  IMAD.MOV.U32 R249, RZ, RZ, R237 ;  /* 0x000000fffff97224 */ /* 0x000fe400078e00ed */
[----:B------:R-:W-:Y:S02]  /*c8e0*/  IMAD.MOV.U32 R237, RZ, RZ, R223 ;  /* 0x000000ffffed7224 */ /* 0x000fe400078e00df */
[----:B------:R-:W-:Y:S01]  /*c8f0*/  IMAD.MOV.U32 R245, RZ, RZ, R239 ;  /* 0x000000fffff57224 */ /* 0x000fe200078e00ef */
[----:B------:R-:W2:Y:S01]  /*c900*/  LDL.LU R223, [R1+0xa8] ;  /* 0x0000a80001df7983 */ /* 0x000ea20000300800 */
[----:B------:R-:W-:-:S03]  /*c910*/  IMAD.MOV.U32 R239, RZ, RZ, R225 ;  /* 0x000000ffffef7224 */ /* 0x000fc600078e00e1 */
[----:B------:R-:W3:Y:S04]  /*c920*/  LDL.LU R225, [R1+0xa4] ;  /* 0x0000a40001e17983 */ /* 0x000ee80000300800 */
[----:B-1----:R-:W4:Y:S04]  /*c930*/  LDL.LU R44, [R1+0x108] ;  /* 0x00010800012c7983 */ /* 0x002f280000300800 */
[----:B------:R-:W2:Y:S04]  /*c940*/  LDL.LU R45, [R1+0x104] ;  /* 0x00010400012d7983 */ /* 0x000ea80000300800 */
[----:B------:R-:W3:Y:S04]  /*c950*/  LDL.LU R46, [R1+0x100] ;  /* 0x00010000012e7983 */ /* 0x000ee80000300800 */
        /* <DEDUP_REMOVED lines=13> */
[----:B------:R0:W3:Y:S04]  /*ca30*/  LDL.LU R200, [R1+0x3b0] ;  /* 0x0003b00001c87983 */ /* 0x0000e80000300800 */
        /* <DEDUP_REMOVED lines=13> */
[----:B------:R0:W3:Y:S01]  /*cb10*/  LDL.LU R0, [R1+0x394] ;  /* 0x0003940001007983 */ /* 0x0000e20000300800 */
[----:B------:R-:W-:-:S02]  /*cb20*/  F2FP.BF16.F32.PACK_AB R201, R12, R60 ;  /* 0x0000003c0cc9723e */ /* 0x000fc400000010ff */
[----:B----4-:R-:W-:Y:S02]  /*cb30*/  F2FP.BF16.F32.PACK_AB R220, R28, R44 ;  /* 0x0000002c1cdc723e */ /* 0x010fe400000010ff */
[----:B--2---:R-:W-:Y:S02]  /*cb40*/  F2FP.BF16.F32.PACK_AB R218, R27, R45 ;  /* 0x0000002d1bda723e */ /* 0x004fe400000010ff */
[----:B---3--:R-:W-:Y:S02]  /*cb50*/  F2FP.BF16.F32.PACK_AB R216, R26, R46 ;  /* 0x0000002e1ad8723e */ /* 0x008fe400000010ff */
[----:B------:R-:W-:Y:S02]  /*cb60*/  F2FP.BF16.F32.PACK_AB R215, R25, R47 ;  /* 0x0000002f19d7723e */ /* 0x000fe400000010ff */
[----:B------:R-:W-:Y:S02]  /*cb70*/  F2FP.BF16.F32.PACK_AB R214, R24, R48 ;  /* 0x0000003018d6723e */ /* 0x000fe400000010ff */
        /* <DEDUP_REMOVED lines=26> */
[----:B------:R-:W2:Y:S01]  /*cd20*/  LDL.LU R227, [R1+0xa0] ;  /* 0x0000a00001e37983 */ /* 0x000ea20000300800 */
[----:B------:R-:W1:Y:S02]  /*cd30*/  LDTM.x64 R4, tmem[UR10+0x140] ;  /* 0x0001400a000479ee */ /* 0x000e640008340000 */
[----:B-1----:R-:W-:Y:S02]  /*cd40*/  F2FP.BF16.F32.PACK_AB R67, R67, R221 ;  /* 0x000000dd4343723e */ /* 0x002fe400000010ff */
[----:B------:R-:W3:Y:S02]  /*cd50*/  LDL.LU R221, [R1+0x390] ;  /* 0x0003900001dd7983 */ /* 0x000ee40000300800 */
[C---:B------:R-:W-:Y:S02]  /*cd60*/  PRMT R129, R67.reuse, 0x7610, R129 ;  /* 0x0000761043817816 */ /* 0x040fe40000000081 */
[----:B------:R-:W-:Y:S01]  /*cd70*/  PRMT R130, R67, 0x7632, R130 ;  /* 0x0000763243827816 */ /* 0x000fe20000000082 */
[----:B------:R-:W-:Y:S01]  /*cd80*/  IMAD.MOV.U32 R67, RZ, RZ, R243 ;  /* 0x000000ffff437224 */ /* 0x000fe200078e00f3 */
[----:B------:R-:W-:Y:S01]  /*cd90*/  F2FP.BF16.F32.PACK_AB R66, R66, R223 ;  /* 0x000000df4242723e */ /* 0x000fe200000010ff */
[----:B------:R-:W-:-:S02]  /*cda0*/  IMAD.MOV.U32 R243, RZ, RZ, R229 ;  /* 0x000000fffff37224 */ /* 0x000fc400078e00e5 */
[----:B------:R-:W4:Y:S01]  /*cdb0*/  LDL.LU R229, [R1+0x9c] ;  /* 0x00009c0001e57983 */ /* 0x000f220000300800 */
[C---:B------:R-:W-:Y:S02]  /*cdc0*/  PRMT R127, R66.reuse, 0x7610, R127 ;  /* 0x00007610427f7816 */ /* 0x040fe4000000007f */
[----:B------:R-:W-:Y:S01]  /*cdd0*/  PRMT R128, R66, 0x7632, R128 ;  /* 0x0000763242807816 */ /* 0x000fe20000000080 */
[----:B------:R-:W-:Y:S01]  /*cde0*/  STL [R1+0x274], R130 ;  /* 0x0002748201007387 */ /* 0x000fe20000100800 */
[----:B------:R-:W-:Y:S02]  /*cdf0*/  IMAD.MOV.U32 R66, RZ, RZ, R245 ;  /* 0x000000ffff427224 */ /* 0x000fe400078e00f5 */
[----:B------:R-:W-:Y:S01]  /*ce00*/  IMAD.MOV.U32 R245, RZ, RZ, R231 ;  /* 0x000000fffff57224 */ /* 0x000fe200078e00e7 */
[----:B------:R1:W-:Y:S04]  /*ce10*/  STL [R1+0x270], R129 ;  /* 0x0002708101007387 */ /* 0x0003e80000100800 */
[----:B------:R-:W3:Y:S04]  /*ce20*/  LDL.LU R223, [R1+0x384] ;  /* 0x0003840001df7983 */ /* 0x000ee80000300800 */
[----:B------:R-:W3:Y:S01]  /*ce30*/  LDL.LU R231, [R1+0x98] ;  /* 0x0000980001e77983 */ /* 0x000ee20000300800 */
[----:B------:R-:W-:-:S03]  /*ce40*/  F2FP.BF16.F32.PACK_AB R65, R65, R225 ;  /* 0x000000e14141723e */ /* 0x000fc600000010ff */
[----:B------:R-:W-:Y:S01]  /*ce50*/  STL [R1+0x27c], R128 ;  /* 0x00027c8001007387 */ /* 0x000fe20000100800 */
[C---:B------:R-:W-:Y:S02]  /*ce60*/  PRMT R125, R65.reuse, 0x7610, R125 ;  /* 0x00007610417d7816 */ /* 0x040fe4000000007d */
[----:B------:R-:W-:Y:S01]  /*ce70*/  PRMT R126, R65, 0x7632, R126 ;  /* 0x00007632417e7816 */ /* 0x000fe2000000007e */
[----:B------:R-:W-:Y:S01]  /*ce80*/  IMAD.MOV.U32 R65, RZ, RZ, R66 ;  /* 0x000000ffff417224 */ /* 0x000fe200078e0042 */
[----:B------:R0:W-:Y:S01]  /*ce90*/  STL [R1+0x278], R127 ;  /* 0x0002787f01007387 */ /* 0x0001e20000100800 */
[----:B------:R-:W-:Y:S02]  /*cea0*/  IMAD.MOV.U32 R66, RZ, RZ, R67 ;  /* 0x000000ffff427224 */ /* 0x000fe400078e0043 */
[----:B------:R-:W-:Y:S01]  /*ceb0*/  IMAD.MOV.U32 R67, RZ, RZ, R247 ;  /* 0x000000ffff437224 */ /* 0x000fe200078e00f7 */
[----:B------:R-:W3:Y:S01]  /*cec0*/  LDL.LU R225, [R1+0x380] ;  /* 0x0003800001e17983 */ /* 0x000ee20000300800 */
[----:B------:R-:W-:-:S03]  /*ced0*/  IMAD.MOV.U32 R247, RZ, RZ, R233 ;  /* 0x000000fffff77224 */ /* 0x000fc600078e00e9 */
[----:B------:R-:W3:Y:S04]  /*cee0*/  LDL.LU R233, [R1+0x94] ;  /* 0x0000940001e97983 */ /* 0x000ee80000300800 */
[----:B------:R-:W-:Y:S04]  /*cef0*/  STL [R1+0x284], R126 ;  /* 0x0002847e01007387 */ /* 0x000fe80000100800 */
[----:B------:R0:W-:Y:S01]  /*cf00*/  STL [R1+0x280], R125 ;  /* 0x0002807d01007387 */ /* 0x0001e20000100800 */
[----:B--2---:R-:W-:-:S03]  /*cf10*/  F2FP.BF16.F32.PACK_AB R64, R64, R227 ;  /* 0x000000e34040723e */ /* 0x004fc600000010ff */
[----:B------:R-:W2:Y:S01]  /*cf20*/  LDL.LU R227, [R1+0x37c] ;  /* 0x00037c0001e37983 */ /* 0x000ea20000300800 */
[C---:B------:R-:W-:Y:S02]  /*cf30*/  PRMT R123, R64.reuse, 0x7610, R123 ;  /* 0x00007610407b7816 */ /* 0x040fe4000000007b */
[----:B------:R-:W-:Y:S01]  /*cf40*/  PRMT R124, R64, 0x7632, R124 ;  /* 0x00007632407c7816 */ /* 0x000fe2000000007c */
[----:B------:R-:W-:Y:S02]  /*cf50*/  IMAD.MOV.U32 R64, RZ, RZ, R251 ;  /* 0x000000ffff407224 */ /* 0x000fe400078e00fb */
[----:B------:R-:W-:Y:S02]  /*cf60*/  IMAD.MOV.U32 R251, RZ, RZ, R235 ;  /* 0x000000fffffb7224 */ /* 0x000fe400078e00eb */
[----:B------:R-:W2:Y:S04]  /*cf70*/  LDL.LU R235, [R1+0x90] ;  /* 0x0000900001eb7983 */ /* 0x000ea80000300800 */
[----:B------:R-:W-:Y:S04]  /*cf80*/  STL [R1+0x28c], R124 ;  /* 0x00028c7c01007387 */ /* 0x000fe80000100800 */
[----:B------:R0:W-:Y:S01]  /*cf90*/  STL [R1+0x288], R123 ;  /* 0x0002887b01007387 */ /* 0x0001e20000100800 */
[----:B----4-:R-:W-:-:S03]  /*cfa0*/  F2FP.BF16.F32.PACK_AB R63, R63, R229 ;  /* 0x000000e53f3f723e */ /* 0x010fc600000010ff */
[----:B------:R-:W4:Y:S01]  /*cfb0*/  LDL.LU R229, [R1+0x378] ;  /* 0x0003780001e57983 */ /* 0x000f220000300800 */
[C---:B------:R-:W-:Y:S02]  /*cfc0*/  PRMT R122, R63.reuse, 0x7632, R122 ;  /* 0x000076323f7a7816 */ /* 0x040fe4000000007a */
[----:B------:R-:W-:Y:S01]  /*cfd0*/  PRMT R121, R63, 0x7610, R121 ;  /* 0x000076103f797816 */ /* 0x000fe20000000079 */
[----:B------:R-:W-:Y:S02]  /*cfe0*/  IMAD.MOV.U32 R63, RZ, RZ, R249 ;  /* 0x000000ffff3f7224 */ /* 0x000fe400078e00f9 */
[----:B------:R-:W-:Y:S02]  /*cff0*/  IMAD.MOV.U32 R249, RZ, RZ, R237 ;  /* 0x000000fffff97224 */ /* 0x000fe400078e00ed */
[----:B------:R-:W4:Y:S04]  /*d000*/  LDL.LU R237, [R1+0x8c] ;  /* 0x00008c0001ed7983 */ /* 0x000f280000300800 */
[----:B------:R-:W-:Y:S01]  /*d010*/  STL [R1+0x294], R122 ;  /* 0x0002947a01007387 */ /* 0x000fe20000100800 */
[----:B---3--:R-:W-:-:S03]  /*d020*/  F2FP.BF16.F32.PACK_AB R62, R62, R231 ;  /* 0x000000e73e3e723e */ /* 0x008fc600000010ff */
[----:B------:R3:W-:Y:S01]  /*d030*/  STL [R1+0x290], R121 ;  /* 0x0002907901007387 */ /* 0x0007e20000100800 */
[C---:B------:R-:W-:Y:S02]  /*d040*/  PRMT R119, R62.reuse, 0x7610, R119 ;  /* 0x000076103e777816 */ /* 0x040fe40000000077 */
[----:B------:R-:W-:Y:S01]  /*d050*/  PRMT R120, R62, 0x7632, R120 ;  /* 0x000076323e787816 */ /* 0x000fe20000000078 */
[----:B------:R-:W3:Y:S01]  /*d060*/  LDL.LU R231, [R1+0x374] ;  /* 0x0003740001e77983 */ /* 0x000ee20000300800 */
[----:B------:R-:W-:-:S03]  /*d070*/  IMAD.MOV.U32 R62, RZ, RZ, R239 ;  /* 0x000000ffff3e7224 */ /* 0x000fc600078e00ef */
[----:B------:R-:W3:Y:S04]  /*d080*/  LDL.LU R239, [R1+0x88] ;  /* 0x0000880001ef7983 */ /* 0x000ee80000300800 */
[----:B------:R-:W-:Y:S01]  /*d090*/  STL [R1+0x29c], R120 ;  /* 0x00029c7801007387 */ /* 0x000fe20000100800 */
[----:B------:R-:W-:-:S03]  /*d0a0*/  F2FP.BF16.F32.PACK_AB R61, R61, R233 ;  /* 0x000000e93d3d723e */ /* 0x000fc600000010ff */
[----:B------:R0:W-:Y:S01]  /*d0b0*/  STL [R1+0x298], R119 ;  /* 0x0002987701007387 */ /* 0x0001e20000100800 */
[C---:B------:R-:W-:Y:S02]  /*d0c0*/  PRMT R117, R61.reuse, 0x7610, R117 ;  /* 0x000076103d757816 */ /* 0x040fe40000000075 */
[----:B------:R-:W-:Y:S01]  /*d0d0*/  PRMT R118, R61, 0x7632, R118 ;  /* 0x000076323d767816 */ /* 0x000fe20000000076 */
        /* <DEDUP_REMOVED lines=18> */
[----:B------:R-:W4:Y:S04]  /*d200*/  LDL.LU R245, [R1+0x7c] ;  /* 0x00007c0001f57983 */ /* 0x000f280000300800 */
[----:B------:R-:W-:Y:S01]  /*d210*/  STL [R1+0x2b4], R114 ;  /* 0x0002b47201007387 */ /* 0x000fe20000100800 */
[----:B---3--:R-:W-:-:S03]  /*d220*/  F2FP.BF16.F32.PACK_AB R58, R58, R239 ;  /* 0x000000ef3a3a723e */ /* 0x008fc600000010ff */
[----:B------:R3:W-:Y:S01]  /*d230*/  STL [R1+0x2b0], R113 ;  /* 0x0002b07101007387 */ /* 0x0007e20000100800 */
[----:B------:R-:W-:-:S03]  /*d240*/  PRMT R111, R58, 0x7610, R111 ;  /* 0x000076103a6f7816 */ /* 0x000fc6000000006f */
[----:B------:R-:W3:Y:S01]  /*d250*/  LDL.LU R239, [R1+0x364] ;  /* 0x0003640001ef7983 */ /* 0x000ee20000300800 */
[----:B------:R-:W-:Y:S01]  /*d260*/  PRMT R112, R58, 0x7632, R112 ;  /* 0x000076323a707816 */ /* 0x000fe20000000070 */
[----:B------:R-:W-:Y:S02]  /*d270*/  IMAD.MOV.U32 R58, RZ, RZ, R59 ;  /* 0x000000ffff3a7224 */ /* 0x000fe400078e003b */
[----:B------:R-:W-:Y:S02]  /*d280*/  IMAD.MOV.U32 R59, RZ, RZ, R60 ;  /* 0x000000ffff3b7224 */ /* 0x000fe400078e003c */
[----:B------:R-:W-:Y:S02]  /*d290*/  IMAD.MOV.U32 R60, RZ, RZ, R61 ;  /* 0x000000ffff3c7224 */ /* 0x000fe400078e003d */
[----:B------:R-:W-:Y:S02]  /*d2a0*/  IMAD.MOV.U32 R61, RZ, RZ, R62 ;  /* 0x000000ffff3d7224 */ /* 0x000fe400078e003e */
[----:B------:R-:W-:-:S02]  /*d2b0*/  IMAD.MOV.U32 R62, RZ, RZ, R63 ;  /* 0x000000ffff3e7224 */ /* 0x000fc400078e003f */
[----:B------:R-:W-:Y:S02]  /*d2c0*/  IMAD.MOV.U32 R63, RZ, RZ, R64 ;  /* 0x000000ffff3f7224 */ /* 0x000fe400078e0040 */
[----:B------:R-:W-:Y:S01]  /*d2d0*/  IMAD.MOV.U32 R64, RZ, RZ, R65 ;  /* 0x000000ffff407224 */ /* 0x000fe200078e0041 */
[----:B------:R-:W-:Y:S01]  /*d2e0*/  F2FP.BF16.F32.PACK_AB R57, R57, R241 ;  /* 0x000000f13939723e */ /* 0x000fe200000010ff */
[----:B------:R-:W-:Y:S02]  /*d2f0*/  IMAD.MOV.U32 R65, RZ, RZ, R66 ;  /* 0x000000ffff417224 */ /* 0x000fe400078e0042 */
[----:B------:R-:W-:Y:S02]  /*d300*/  IMAD.MOV.U32 R66, RZ, RZ, R67 ;  /* 0x000000ffff427224 */ /* 0x000fe400078e0043 */
[----:B------:R-:W-:Y:S02]  /*d310*/  IMAD.MOV.U32 R67, RZ, RZ, R247 ;  /* 0x000000ffff437224 */ /* 0x000fe400078e00f7 */
[----:B------:R-:W3:Y:S01]  /*d320*/  LDL.LU R247, [R1+0x78] ;  /* 0x0000780001f77983 */ /* 0x000ee20000300800 */
[----:B------:R-:W-:-:S02]  /*d330*/  PRMT R109, R57, 0x7610, R109 ;  /* 0x00007610396d7816 */ /* 0x000fc4000000006d */
[----:B------:R-:W-:Y:S01]  /*d340*/  PRMT R110, R57, 0x7632, R110 ;  /* 0x00007632396e7816 */ /* 0x000fe2000000006e */
[----:B------:R-:W-:Y:S01]  /*d350*/  STL [R1+0x2bc], R112 ;  /* 0x0002bc7001007387 */ /* 0x000fe20000100800 */
[----:B------:R-:W-:-:S03]  /*d360*/  IMAD.MOV.U32 R57, RZ, RZ, R251 ;  /* 0x000000ffff397224 */ /* 0x000fc600078e00fb */
[----:B------:R0:W-:Y:S04]  /*d370*/  STL [R1+0x2b8], R111 ;  /* 0x0002b86f01007387 */ /* 0x0001e80000100800 */
[----:B------:R-:W3:Y:S04]  /*d380*/  LDL.LU R241, [R1+0x360] ;  /* 0x0003600001f17983 */ /* 0x000ee80000300800 */
        /* <DEDUP_REMOVED lines=14> */
[----:B------:R-:W-:Y:S02]  /*d470*/  PRMT R105, R55, 0x7610, R105 ;  /* 0x0000761037697816 */ /* 0x000fe40000000069 */
[----:B------:R-:W4:Y:S04]  /*d480*/  LDL.LU R55, [R1+0x30] ;  /* 0x0000300001377983 */ /* 0x000f280000300800 */
[----:B------:R-:W-:Y:S04]  /*d490*/  STL [R1+0x2d4], R106 ;  /* 0x0002d46a01007387 */ /* 0x000fe80000100800 */
[----:B------:R0:W-:Y:S01]  /*d4a0*/  STL [R1+0x2d0], R105 ;  /* 0x0002d06901007387 */ /* 0x0001e20000100800 */
[----:B---3--:R-:W-:-:S03]  /*d4b0*/  F2FP.BF16.F32.PACK_AB R54, R54, R247 ;  /* 0x000000f73636723e */ /* 0x008fc600000010ff */
[----:B------:R-:W3:Y:S01]  /*d4c0*/  LDL.LU R247, [R1+0x354] ;  /* 0x0003540001f77983 */ /* 0x000ee20000300800 */
[C---:B------:R-:W-:Y:S02]  /*d4d0*/  PRMT R104, R54.reuse, 0x7632, R104 ;  /* 0x0000763236687816 */ /* 0x040fe40000000068 */
[----:B------:R-:W-:Y:S02]  /*d4e0*/  PRMT R103, R54, 0x7610, R103 ;  /* 0x0000761036677816 */ /* 0x000fe40000000067 */
[----:B------:R-:W3:Y:S04]  /*d4f0*/  LDL.LU R54, [R1+0x34] ;  /* 0x0000340001367983 */ /* 0x000ee80000300800 */
[----:B------:R-:W-:Y:S01]  /*d500*/  STL [R1+0x2dc], R104 ;  /* 0x0002dc6801007387 */ /* 0x000fe20000100800 */
[----:B------:R-:W-:-:S03]  /*d510*/  F2FP.BF16.F32.PACK_AB R53, R53, R251 ;  /* 0x000000fb3535723e */ /* 0x000fc600000010ff */
[----:B------:R0:W-:Y:S01]  /*d520*/  STL [R1+0x2d8], R103 ;  /* 0x0002d86701007387 */ /* 0x0001e20000100800 */
[C---:B------:R-:W-:Y:S02]  /*d530*/  PRMT R102, R53.reuse, 0x7632, R102 ;  /* 0x0000763235667816 */ /* 0x040fe40000000066 */
[----:B------:R-:W-:Y:S02]  /*d540*/  PRMT R101, R53, 0x7610, R101 ;  /* 0x0000761035657816 */ /* 0x000fe40000000065 */
[----:B------:R-:W3:Y:S04]  /*d550*/  LDL.LU R53, [R1+0x68] ;  /* 0x0000680001357983 */ /* 0x000ee80000300800 */
[----:B------:R-:W4:Y:S04]  /*d560*/  LDL.LU R251, [R1+0x64] ;  /* 0x0000640001fb7983 */ /* 0x000f280000300800 */
[----:B------:R-:W-:Y:S04]  /*d570*/  STL [R1+0x2e4], R102 ;  /* 0x0002e46601007387 */ /* 0x000fe80000100800 */
[----:B------:R0:W-:Y:S01]  /*d580*/  STL [R1+0x2e0], R101 ;  /* 0x0002e06501007387 */ /* 0x0001e20000100800 */
[----:B--2---:R-:W-:-:S03]  /*d590*/  F2FP.BF16.F32.PACK_AB R52, R52, R249 ;  /* 0x000000f93434723e */ /* 0x004fc600000010ff */
[----:B------:R-:W2:Y:S01]  /*d5a0*/  LDL.LU R249, [R1+0x350] ;  /* 0x0003500001f97983 */ /* 0x000ea20000300800 */
[C---:B------:R-:W-:Y:S02]  /*d5b0*/  PRMT R99, R52.reuse, 0x7610, R99 ;  /* 0x0000761034637816 */ /* 0x040fe40000000063 */
[----:B------:R-:W-:Y:S02]  /*d5c0*/  PRMT R100, R52, 0x7632, R100 ;  /* 0x0000763234647816 */ /* 0x000fe40000000064 */
[----:B------:R-:W2:Y:S04]  /*d5d0*/  LDL.LU R52, [R1+0x6c] ;  /* 0x00006c0001347983 */ /* 0x000ea80000300800 */
[----:B------:R-:W-:Y:S04]  /*d5e0*/  STL [R1+0x2ec], R100 ;  /* 0x0002ec6401007387 */ /* 0x000fe80000100800 */
[----:B------:R0:W-:Y:S01]  /*d5f0*/  STL [R1+0x2e8], R99 ;  /* 0x0002e86301007387 */ /* 0x0001e20000100800 */
[----:B---3--:R-:W-:-:S04]  /*d600*/  F2FP.BF16.F32.PACK_AB R50, R50, R53 ;  /* 0x000000353232723e */ /* 0x008fc800000010ff */
[C---:B------:R-:W-:Y:S02]  /*d610*/  PRMT R95, R50.reuse, 0x7610, R95 ;  /* 0x00007610325f7816 */ /* 0x040fe4000000005f */
[----:B------:R-:W-:Y:S02]  /*d620*/  PRMT R96, R50, 0x7632, R96 ;  /* 0x0000763232607816 */ /* 0x000fe40000000060 */
[----:B----4-:R-:W-:Y:S02]  /*d630*/  F2FP.BF16.F32.PACK_AB R49, R49, R251 ;  /* 0x000000fb3131723e */ /* 0x010fe400000010ff */
[----:B--2---:R-:W-:-:S04]  /*d640*/  F2FP.BF16.F32.PACK_AB R51, R51, R52 ;  /* 0x000000343333723e */ /* 0x004fc800000010ff */
[C---:B------:R-:W-:Y:S02]  /*d650*/  PRMT R98, R51.reuse, 0x7632, R98 ;  /* 0x0000763233627816 */ /* 0x040fe40000000062 */
[----:B------:R-:W-:Y:S02]  /*d660*/  PRMT R97, R51, 0x7610, R97 ;  /* 0x0000761033617816 */ /* 0x000fe40000000061 */
[----:B------:R-:W2:Y:S04]  /*d670*/  LDL.LU R51, [R1+0x5c] ;  /* 0x00005c0001337983 */ /* 0x000ea80000300800 */
[----:B------:R-:W3:Y:S04]  /*d680*/  LDL.LU R52, [R1+0x58] ;  /* 0x0000580001347983 */ /* 0x000ee80000300800 */
[----:B------:R-:W-:Y:S04]  /*d690*/  STL [R1+0x2f4], R98 ;  /* 0x0002f46201007387 */ /* 0x000fe80000100800 */
[----:B------:R4:W-:Y:S04]  /*d6a0*/  STL [R1+0x2f0], R97 ;  /* 0x0002f06101007387 */ /* 0x0009e80000100800 */
[----:B------:R-:W3:Y:S04]  /*d6b0*/  LDL.LU R50, [R1+0x60] ;  /* 0x0000600001327983 */ /* 0x000ee80000300800 */
[----:B------:R-:W4:Y:S04]  /*d6c0*/  LDL.LU R53, [R1+0x54] ;  /* 0x0000540001357983 */ /* 0x000f280000300800 */
[----:B------:R0:W-:Y:S04]  /*d6d0*/  STL [R1+0x2f8], R95 ;  /* 0x0002f85f01007387 */ /* 0x0001e80000100800 */
[----:B------:R-:W4:Y:S01]  /*d6e0*/  LDL.LU R251, [R1+0x34c] ;  /* 0x00034c0001fb7983 */ /* 0x000f220000300800 */
[----:B------:R-:W-:-:S02]  /*d6f0*/  PRMT R93, R49, 0x7610, R93 ;  /* 0x00007610315d7816 */ /* 0x000fc4000000005d */
[----:B------:R-:W-:Y:S02]  /*d700*/  PRMT R94, R49, 0x7632, R94 ;  /* 0x00007632315e7816 */ /* 0x000fe4000000005e */
[----:B------:R-:W-:Y:S02]  /*d710*/  F2FP.BF16.F32.PACK_AB R36, R36, R249 ;  /* 0x000000f92424723e */ /* 0x000fe400000010ff */
[----:B------:R-:W-:Y:S02]  /*d720*/  F2FP.BF16.F32.PACK_AB R35, R35, R247 ;  /* 0x000000f72323723e */ /* 0x000fe400000010ff */
[----:B------:R-:W-:Y:S02]  /*d730*/  F2FP.BF16.F32.PACK_AB R34, R34, R245 ;  /* 0x000000f52222723e */ /* 0x000fe400000010ff */
[----:B--2---:R-:W-:-:S04]  /*d740*/  F2FP.BF16.F32.PACK_AB R47, R47, R51 ;  /* 0x000000332f2f723e */ /* 0x004fc800000010ff */
[C---:B------:R-:W-:Y:S02]  /*d750*/  PRMT R89, R47.reuse, 0x7610, R89 ;  /* 0x000076102f597816 */ /* 0x040fe40000000059 */
[----:B------:R-:W-:Y:S02]  /*d760*/  PRMT R90, R47, 0x7632, R90 ;  /* 0x000076322f5a7816 */ /* 0x000fe4000000005a */
[----:B---3--:R-:W-:-:S04]  /*d770*/  F2FP.BF16.F32.PACK_AB R48, R48, R50 ;  /* 0x000000323030723e */ /* 0x008fc800000010ff */
[C---:B------:R-:W-:Y:S02]  /*d780*/  PRMT R91, R48.reuse, 0x7610, R91 ;  /* 0x00007610305b7816 */ /* 0x040fe4000000005b */
[----:B------:R-:W-:Y:S02]  /*d790*/  PRMT R92, R48, 0x7632, R92 ;  /* 0x00007632305c7816 */ /* 0x000fe4000000005c */
[----:B------:R-:W2:Y:S01]  /*d7a0*/  LDL.LU R48, [R1+0x4c] ;  /* 0x00004c0001307983 */ /* 0x000ea20000300800 */
[----:B------:R-:W-:-:S03]  /*d7b0*/  F2FP.BF16.F32.PACK_AB R46, R46, R52 ;  /* 0x000000342e2e723e */ /* 0x000fc600000010ff */
[----:B------:R-:W3:Y:S01]  /*d7c0*/  LDL.LU R47, [R1+0x50] ;  /* 0x00005000012f7983 */ /* 0x000ee20000300800 */
[----:B----4-:R-:W-:-:S03]  /*d7d0*/  F2FP.BF16.F32.PACK_AB R45, R45, R53 ;  /* 0x000000352d2d723e */ /* 0x010fc600000010ff */
[----:B------:R-:W4:Y:S01]  /*d7e0*/  LDL.LU R49, [R1+0x48] ;  /* 0x0000480001317983 */ /* 0x000f220000300800 */
[----:B------:R-:W-:-:S03]  /*d7f0*/  F2FP.BF16.F32.PACK_AB R37, R37, R251 ;  /* 0x000000fb2525723e */ /* 0x000fc600000010ff */
[----:B------:R-:W2:Y:S01]  /*d800*/  LDL.LU R50, [R1+0x44] ;  /* 0x0000440001327983 */ /* 0x000ea20000300800 */
[----:B------:R-:W-:Y:S02]  /*d810*/  F2FP.BF16.F32.PACK_AB R33, R33, R243 ;  /* 0x000000f32121723e */ /* 0x000fe400000010ff */
[----:B------:R-:W-:Y:S01]  /*d820*/  F2FP.BF16.F32.PACK_AB R32, R32, R241 ;  /* 0x000000f12020723e */ /* 0x000fe200000010ff */
[----:B------:R-:W2:Y:S01]  /*d830*/  LDL.LU R51, [R1+0x40] ;  /* 0x0000400001337983 */ /* 0x000ea20000300800 */
[----:B------:R-:W-:Y:S02]  /*d840*/  F2FP.BF16.F32.PACK_AB R31, R31, R239 ;  /* 0x000000ef1f1f723e */ /* 0x000fe400000010ff */
[----:B------:R-:W-:Y:S01]  /*d850*/  F2FP.BF16.F32.PACK_AB R30, R30, R237 ;  /* 0x000000ed1e1e723e */ /* 0x000fe200000010ff */
[----:B------:R-:W2:Y:S01]  /*d860*/  LDL.LU R52, [R1+0x3c] ;  /* 0x00003c0001347983 */ /* 0x000ea20000300800 */
[----:B------:R-:W-:Y:S02]  /*d870*/  F2FP.BF16.F32.PACK_AB R29, R29, R235 ;  /* 0x000000eb1d1d723e */ /* 0x000fe400000010ff */
[----:B------:R-:W-:Y:S01]  /*d880*/  F2FP.BF16.F32.PACK_AB R28, R28, R233 ;  /* 0x000000e91c1c723e */ /* 0x000fe200000010ff */
[----:B------:R-:W2:Y:S01]  /*d890*/  LDL.LU R53, [R1+0x38] ;  /* 0x0000380001357983 */ /* 0x000ea20000300800 */
[----:B------:R-:W-:-:S02]  /*d8a0*/  F2FP.BF16.F32.PACK_AB R27, R27, R231 ;  /* 0x000000e71b1b723e */ /* 0x000fc400000010ff */
[----:B------:R-:W-:Y:S01]  /*d8b0*/  F2FP.BF16.F32.PACK_AB R26, R26, R229 ;  /* 0x000000e51a1a723e */ /* 0x000fe200000010ff */
[----:B------:R0:W2:Y:S01]  /*d8c0*/  LDL.LU R251, [R1+0x348] ;  /* 0x0003480001fb7983 */ /* 0x0000a20000300800 */
[----:B------:R-:W-:Y:S02]  /*d8d0*/  F2FP.BF16.F32.PACK_AB R25, R25, R227 ;  /* 0x000000e31919723e */ /* 0x000fe400000010ff */
[----:B------:R-:W-:Y:S01]  /*d8e0*/  F2FP.BF16.F32.PACK_AB R24, R24, R225 ;  /* 0x000000e11818723e */ /* 0x000fe200000010ff */
[----:B------:R0:W3:Y:S01]  /*d8f0*/  LDL.LU R249, [R1+0x344] ;  /* 0x0003440001f97983 */ /* 0x0000e20000300800 */
[----:B------:R-:W-:Y:S02]  /*d900*/  F2FP.BF16.F32.PACK_AB R23, R23, R223 ;  /* 0x000000df1717723e */ /* 0x000fe400000010ff */
[C---:B------:R-:W-:Y:S01]  /*d910*/  PRMT R87, R46.reuse, 0x7610, R87 ;  /* 0x000076102e577816 */ /* 0x040fe20000000057 */
[----:B------:R0:W4:Y:S01]  /*d920*/  LDL.LU R247, [R1+0x340] ;  /* 0x0003400001f77983 */ /* 0x0001220000300800 */
[----:B------:R-:W-:-:S03]  /*d930*/  PRMT R88, R46, 0x7632, R88 ;  /* 0x000076322e587816 */ /* 0x000fc60000000058 */
[----:B------:R0:W4:Y:S04]  /*d940*/  LDL.LU R245, [R1+0x33c] ;  /* 0x00033c0001f57983 */ /* 0x0001280000300800 */
        /* <DEDUP_REMOVED lines=10> */
[----:B------:R0:W4:Y:S01]  /*d9f0*/  LDL.LU R223, [R1+0x310] ;  /* 0x0003100001df7983 */ /* 0x0001220000300800 */
[----:B--2---:R-:W-:-:S03]  /*da00*/  F2FP.BF16.F32.PACK_AB R251, R22, R221 ;  /* 0x000000dd16fb723e */ /* 0x004fc600000010ff */
[----:B------:R2:W2:Y:S01]  /*da10*/  LDL.LU R221, [R1+0x30c] ;  /* 0x00030c0001dd7983 */ /* 0x0004a20000300800 */
[----:B---3--:R-:W-:-:S03]  /*da20*/  F2FP.BF16.F32.PACK_AB R249, R21, R219 ;  /* 0x000000db15f9723e */ /* 0x008fc600000010ff */
[----:B------:R3:W3:Y:S01]  /*da30*/  LDL.LU R219, [R1+0x308] ;  /* 0x0003080001db7983 */ /* 0x0006e20000300800 */
[----:B----4-:R-:W-:-:S03]  /*da40*/  F2FP.BF16.F32.PACK_AB R247, R20, R217 ;  /* 0x000000d914f7723e */ /* 0x010fc600000010ff */
[----:B------:R4:W4:Y:S01]  /*da50*/  LDL.LU R217, [R1+0x304] ;  /* 0x0003040001d97983 */ /* 0x0009220000300800 */
[----:B------:R-:W-:-:S03]  /*da60*/  F2FP.BF16.F32.PACK_AB R245, R19, R211 ;  /* 0x000000d313f5723e */ /* 0x000fc600000010ff */
[----:B------:R0:W4:Y:S01]  /*da70*/  LDL.LU R211, [R1+0x300] ;  /* 0x0003000001d37983 */ /* 0x0001220000300800 */
[----:B------:R-:W-:Y:S02]  /*da80*/  F2FP.BF16.F32.PACK_AB R44, R44, R47 ;  /* 0x0000002f2c2c723e */ /* 0x000fe400000010ff */
[----:B------:R-:W-:Y:S02]  /*da90*/  F2FP.BF16.F32.PACK_AB R43, R43, R48 ;  /* 0x000000302b2b723e */ /* 0x000fe400000010ff */
[----:B------:R-:W-:Y:S02]  /*daa0*/  F2FP.BF16.F32.PACK_AB R42, R42, R49 ;  /* 0x000000312a2a723e */ /* 0x000fe400000010ff */
[----:B------:R-:W-:Y:S02]  /*dab0*/  F2FP.BF16.F32.PACK_AB R41, R41, R50 ;  /* 0x000000322929723e */ /* 0x000fe400000010ff */
[----:B------:R-:W-:Y:S02]  /*dac0*/  F2FP.BF16.F32.PACK_AB R40, R40, R51 ;  /* 0x000000332828723e */ /* 0x000fe400000010ff */
[----:B------:R-:W-:-:S02]  /*dad0*/  F2FP.BF16.F32.PACK_AB R39, R39, R52 ;  /* 0x000000342727723e */ /* 0x000fc400000010ff */
[----:B------:R-:W-:Y:S02]  /*dae0*/  F2FP.BF16.F32.PACK_AB R38, R38, R53 ;  /* 0x000000352626723e */ /* 0x000fe400000010ff */
[C---:B------:R-:W-:Y:S02]  /*daf0*/  PRMT R85, R45.reuse, 0x7610, R85 ;  /* 0x000076102d557816 */ /* 0x040fe40000000055 */
[----:B------:R-:W-:Y:S02]  /*db00*/  PRMT R86, R45, 0x7632, R86 ;  /* 0x000076322d567816 */ /* 0x000fe40000000056 */
[C---:B------:R-:W-:Y:S02]  /*db10*/  PRMT R83, R44.reuse, 0x7610, R83 ;  /* 0x000076102c537816 */ /* 0x040fe40000000053 */
[----:B------:R-:W-:Y:S02]  /*db20*/  PRMT R84, R44, 0x7632, R84 ;  /* 0x000076322c547816 */ /* 0x000fe40000000054 */
[----:B------:R-:W-:-:S02]  /*db30*/  PRMT R81, R43, 0x7610, R81 ;  /* 0x000076102b517816 */ /* 0x000fc40000000051 */
[----:B------:R-:W-:Y:S02]  /*db40*/  PRMT R82, R43, 0x7632, R82 ;  /* 0x000076322b527816 */ /* 0x000fe40000000052 */
[C---:B------:R-:W-:Y:S02]  /*db50*/  PRMT R79, R42.reuse, 0x7610, R79 ;  /* 0x000076102a4f7816 */ /* 0x040fe4000000004f */
[----:B------:R-:W-:Y:S02]  /*db60*/  PRMT R80, R42, 0x7632, R80 ;  /* 0x000076322a507816 */ /* 0x000fe40000000050 */
[C---:B------:R-:W-:Y:S02]  /*db70*/  PRMT R77, R41.reuse, 0x7610, R77 ;  /* 0x00007610294d7816 */ /* 0x040fe4000000004d */
[----:B------:R-:W-:Y:S02]  /*db80*/  PRMT R78, R41, 0x7632, R78 ;  /* 0x00007632294e7816 */ /* 0x000fe4000000004e */
[----:B-1----:R-:W-:-:S02]  /*db90*/  PRMT R129, R40, 0x7610, R129 ;  /* 0x0000761028817816 */ /* 0x002fc40000000081 */
[----:B------:R-:W-:Y:S02]  /*dba0*/  PRMT R76, R40, 0x7632, R76 ;  /* 0x00007632284c7816 */ /* 0x000fe4000000004c */
[C---:B0-----:R-:W-:Y:S02]  /*dbb0*/  PRMT R127, R39.reuse, 0x7610, R127 ;  /* 0x00007610277f7816 */ /* 0x041fe4000000007f */
        /* <DEDUP_REMOVED lines=33> */
[----:B------:R-:W-:-:S02]  /*ddd0*/  F2FP.BF16.F32.PACK_AB R243, R18, R252 ;  /* 0x000000fc12f3723e */ /* 0x000fc400000010ff */
[----:B------:R-:W-:Y:S01]  /*dde0*/  F2FP.BF16.F32.PACK_AB R241, R17, R54 ;  /* 0x0000003611f1723e */ /* 0x000fe200000010ff */
[----:B------:R-:W4:Y:S01]  /*ddf0*/  LDL.LU R252, [R1+0x2fc] ;  /* 0x0002fc0001fc7983 */ /* 0x000f220000300800 */
        /* <DEDUP_REMOVED lines=9> */
[----:B--2---:R-:W-:Y:S02]  /*de90*/  F2FP.BF16.F32.PACK_AB R221, R7, R64 ;  /* 0x0000004007dd723e */ /* 0x004fe400000010ff */
[----:B---3--:R-:W-:-:S02]  /*dea0*/  F2FP.BF16.F32.PACK_AB R219, R6, R65 ;  /* 0x0000004106db723e */ /* 0x008fc400000010ff */
[----:B----4-:R-:W-:Y:S02]  /*deb0*/  F2FP.BF16.F32.PACK_AB R217, R5, R66 ;  /* 0x0000004205d9723e */ /* 0x010fe400000010ff */
[----:B------:R-:W-:Y:S02]  /*dec0*/  F2FP.BF16.F32.PACK_AB R211, R4, R67 ;  /* 0x0000004304d3723e */ /* 0x000fe400000010ff */
[----:B------:R-:W0:Y:S02]  /*ded0*/  LDTM.x64 R4, tmem[UR10+0x180] ;  /* 0x0001800a000479ee */ /* 0x000e240008340000 */
[----:B0-----:R-:W-:Y:S02]  /*dee0*/  F2FP.BF16.F32.PACK_AB R195, R67, R195 ;  /* 0x000000c343c3723e */ /* 0x001fe400000010ff */
        /* <DEDUP_REMOVED lines=63> */
[----:B------:R-:W0:Y:S01]  /*e2e0*/  LDTM.x64 R4, tmem[UR10+0x1c0] ;  /* 0x0001c00a000479ee */ /* 0x000e220008340000 */
[----:B------:R-:W-:Y:S01]  /*e2f0*/  NOP ;  /* 0x0000000000007918 */ /* 0x000fe20000000000 */
[----:B------:R-:W1:Y:S01]  /*e300*/  LDCU.64 UR10, c[0x0][0x398] ;  /* 0x00007300ff0a77ac */ /* 0x000e620008000a00 */
[----:B0-----:R-:W-:Y:S02]  /*e310*/  F2FP.BF16.F32.PACK_AB R67, R67, R131 ;  /* 0x000000834343723e */ /* 0x001fe400000010ff */
[----:B------:R-:W-:-:S03]  /*e320*/  F2FP.BF16.F32.PACK_AB R11, R11, R75 ;  /* 0x0000004b0b0b723e */ /* 0x000fc600000010ff */
[----:B------:R0:W-:Y:S04]  /*e330*/  STL [R1+0x190], R67 ;  /* 0x0001904301007387 */ /* 0x0001e80000100800 */
[----:B0-----:R-:W2:Y:S04]  /*e340*/  LDL.LU R67, [R1+0x18c] ;  /* 0x00018c0001437983 */ /* 0x001ea80000300800 */
[----:B------:R-:W3:Y:S01]  /*e350*/  LDL R75, [R1+0x188] ;  /* 0x00018800014b7983 */ /* 0x000ee20000100800 */
[----:B------:R-:W-:Y:S02]  /*e360*/  F2FP.BF16.F32.PACK_AB R10, R10, R74 ;  /* 0x0000004a0a0a723e */ /* 0x000fe400000010ff */
[----:B------:R-:W3:Y:S01]  /*e370*/  LDC R74, c[0x0][0x3b4] ;  /* 0x0000ed00ff4a7b82 */ /* 0x000ee20000000800 */
[----:B------:R-:W-:-:S02]  /*e380*/  F2FP.BF16.F32.PACK_AB R71, R7, R71 ;  /* 0x000000470747723e */ /* 0x000fc400000010ff */
[----:B------:R-:W-:Y:S02]  /*e390*/  F2FP.BF16.F32.PACK_AB R70, R6, R70 ;  /* 0x000000460646723e */ /* 0x000fe400000010ff */
[----:B------:R-:W-:Y:S02]  /*e3a0*/  F2FP.BF16.F32.PACK_AB R69, R5, R69 ;  /* 0x000000450545723e */ /* 0x000fe400000010ff */
[----:B------:R-:W-:Y:S02]  /*e3b0*/  F2FP.BF16.F32.PACK_AB R73, R9, R73 ;  /* 0x000000490949723e */ /* 0x000fe400000010ff */
[----:B------:R-:W-:Y:S02]  /*e3c0*/  F2FP.BF16.F32.PACK_AB R72, R8, R72 ;  /* 0x000000480848723e */ /* 0x000fe400000010ff */
[----:B------:R-:W-:Y:S01]  /*e3d0*/  F2FP.BF16.F32.PACK_AB R68, R4, R68 ;  /* 0x000000440444723e */ /* 0x000fe200000010ff */
[C---:B---3--:R-:W-:Y:S01]  /*e3e0*/  IMAD R7, R75.reuse, R74, RZ ;  /* 0x0000004a4b077224 */ /* 0x048fe200078e02ff */
[----:B------:R-:W-:-:S04]  /*e3f0*/  ISETP.GE.AND P0, PT, R75, UR14, PT ;  /* 0x0000000e4b007c0c */ /* 0x000fc8000bf06270 */
[C---:B------:R-:W-:Y:S02]  /*e400*/  LEA R6, P2, R7.reuse, UR12, 0x1 ;  /* 0x0000000c07067c11 */ /* 0x040fe4000f8408ff */
[----:B------:R-:W-:Y:S01]  /*e410*/  ISETP.LT.AND P0, PT, R252, UR33, !P0 ;  /* 0x00000021fc007c0c */ /* 0x000fe2000c701270 */
[----:B------:R-:W-:Y:S01]  /*e420*/  IMAD R5, R74, 0x80, R7 ;  /* 0x000000804a057824 */ /* 0x000fe200078e0207 */
[----:B------:R-:W-:Y:S01]  /*e430*/  LEA.HI.X.SX32 R7, R7, UR13, 0x1, P2 ;  /* 0x0000000d07077c11 */ /* 0x000fe200090f0eff */
[----:B------:R-:W-:Y:S01]  /*e440*/  IMAD R74, R252, UR30, RZ ;  /* 0x0000001efc4a7c24 */ /* 0x000fe2000f8e02ff */
[----:B------:R-:W0:Y:S03]  /*e450*/  LDCU UR33, c[0x0][0x398] ;  /* 0x00007300ff2177ac */ /* 0x000e260008000800 */
[----:B------:R-:W-:Y:S01]  /*e460*/  IMAD.WIDE R8, R74, 0x2, R6 ;  /* 0x000000024a087825 */ /* 0x000fe200078e0206 */
[----:B------:R-:W-:-:S05]  /*e470*/  LEA R4, P1, R5, UR12, 0x1 ;  /* 0x0000000c05047c11 */ /* 0x000fca000f8208ff */
[----:B------:R3:W-:Y:S01]  /*e480*/  @P0 STG.E.U16 desc[UR22][R8.64], R0 ;  /* 0x0000000008000986 */ /* 0x0007e2000c101516 */
[----:B------:R-:W-:Y:S01]  /*e490*/  ISETP.GE.AND P0, PT, R252, UR15, PT ;  /* 0x0000000ffc007c0c */ /* 0x000fe2000bf06270 */
[----:B------:R-:W4:Y:S03]  /*e4a0*/  LDCU.64 UR14, c[0x0][0x398] ;  /* 0x00007300ff0e77ac */ /* 0x000f260008000a00 */
[----:B--2---:R-:W-:Y:S01]  /*e4b0*/  ISETP.LT.AND P0, PT, R67, UR4, !P0 ;  /* 0x0000000443007c0c */ /* 0x004fe2000c701270 */
[----:B------:R-:W2:Y:S01]  /*e4c0*/  LDCU UR4, c[0x0][0x39c] ;  /* 0x00007380ff0477ac */ /* 0x000ea20008000800 */
[----:B------:R-:W-:Y:S01]  /*e4d0*/  LEA.HI.X.SX32 R5, R5, UR13, 0x1, P1 ;  /* 0x0000000d05057c11 */ /* 0x000fe200088f0eff */
[----:B------:R-:W0:Y:S01]  /*e4e0*/  LDCU.64 UR12, c[0x0][0x398] ;  /* 0x00007300ff0c77ac */ /* 0x000e220008000a00 */
[----:B---3--:R-:W-:Y:S01]  /*e4f0*/  PRMT R0, R0, 0x7632, R0 ;  /* 0x0000763200007816 */ /* 0x008fe20000000000 */
[----:B------:R-:W-:-:S08]  /*e500*/  IMAD.WIDE R8, R74, 0x2, R4 ;  /* 0x000000024a087825 */ /* 0x000fd000078e0204 */
[----:B------:R3:W-:Y:S02]  /*e510*/  @P0 STG.E.U16 desc[UR22][R8.64], R0 ;  /* 0x0000000008000986 */ /* 0x0007e4000c101516 */
[----:B---3--:R-:W-:-:S05]  /*e520*/  VIADD R0, R252, 0x1 ;  /* 0x00000001fc007836 */ /* 0x008fca0000000000 */
[----:B------:R-:W-:Y:S01]  /*e530*/  ISETP.GE.AND P0, PT, R0, UR6, PT ;  /* 0x0000000600007c0c */ /* 0x000fe2000bf06270 */
[----:B------:R-:W-:Y:S01]  /*e540*/  VIADD R74, R74, UR30 ;  /* 0x0000001e4a4a7c36 */ /* 0x000fe20008000000 */
[----:B------:R-:W-:Y:S01]  /*e550*/  PRMT R0, R2, 0x7632, R0 ;  /* 0x0000763202007816 */ /* 0x000fe20000000000 */
[----:B------:R-:W3:Y:S01]  /*e560*/  LDCU.64 UR6, c[0x0][0x398] ;  /* 0x00007300ff0677ac */ /* 0x000ee20008000a00 */
[----:B----4-:R-:W-:Y:S02]  /*e570*/  ISETP.LT.AND P1, PT, R75, UR14, !P0 ;  /* 0x0000000e4b007c0c */ /* 0x010fe4000c721270 */
[----:B------:R-:W-:Y:S01]  /*e580*/  ISETP.LT.AND P0, PT, R67, UR26, !P0 ;  /* 0x0000001a43007c0c */ /* 0x000fe2000c701270 */
[C---:B------:R-:W-:Y:S01]  /*e590*/  IMAD.WIDE R8, R74.reuse, 0x2, R6 ;  /* 0x000000024a087825 */ /* 0x040fe200078e0206 */
[----:B------:R-:W4:Y:S01]  /*e5a0*/  LDCU UR26, c[0x0][0x398] ;  /* 0x00007300ff1a77ac */ /* 0x000f220008000800 */
[----:B------:R-:W0:Y:S08]  /*e5b0*/  LDCU UR14, c[0x0][0x398] ;  /* 0x00007300ff0e77ac */ /* 0x000e300008000800 */
[----:B------:R0:W-:Y:S02]  /*e5c0*/  @P1 STG.E.U16 desc[UR22][R8.64], R2 ;  /* 0x0000000208001986 */ /* 0x0001e4000c101516 */
[----:B0-----:R-:W-:-:S05]  /*e5d0*/  IMAD.WIDE R8, R74, 0x2, R4 ;  /* 0x000000024a087825 */ /* 0x001fca00078e0204 */
[----:B------:R0:W-:Y:S02]  /*e5e0*/  @P0 STG.E.U16 desc[UR22][R8.64], R0 ;  /* 0x0000000008000986 */ /* 0x0001e4000c101516 */
[----:B0-----:R-:W-:-:S05]  /*e5f0*/  VIADD R0, R252, 0x2 ;  /* 0x00000002fc007836 */ /* 0x001fca0000000000 */
[----:B--2---:R-:W-:Y:S01]  /*e600*/  ISETP.GE.AND P0, PT, R0, UR4, PT ;  /* 0x0000000400007c0c */ /* 0x004fe2000bf06270 */
[----:B------:R-:W-:Y:S01]  /*e610*/  VIADD R74, R74, UR30 ;  /* 0x0000001e4a4a7c36 */ /* 0x000fe20008000000 */
[----:B------:R-:W0:Y:S02]  /*e620*/  LDCU UR4, c[0x0][0x39c] ;  /* 0x00007380ff0477ac */ /* 0x000e240008000800 */
[----:B------:R-:W-:Y:S02]  /*e630*/  ISETP.LT.AND P1, PT, R75, UR20, !P0 ;  /* 0x000000144b007c0c */ /* 0x000fe4000c721270 */
[----:B------:R-:W-:Y:S01]  /*e640*/  ISETP.LT.AND P0, PT, R67, UR12, !P0 ;  /* 0x0000000c43007c0c */ /* 0x000fe2000c701270 */
[C---:B------:R-:W-:Y:S01]  /*e650*/  IMAD.WIDE R8, R74.reuse, 0x2, R6 ;  /* 0x000000024a087825 */ /* 0x040fe200078e0206 */
[----:B------:R-:W-:Y:S01]  /*e660*/  PRMT R0, R3, 0x7632, R0 ;  /* 0x0000763203007816 */ /* 0x000fe20000000000 */
[----:B------:R-:W2:Y:S01]  /*e670*/  LDCU UR20, c[0x0][0x398] ;  /* 0x00007300ff1477ac */ /* 0x000ea20008000800 */
[----:B------:R-:W0:Y:S07]  /*e680*/  LDCU UR12, c[0x0][0x398] ;  /* 0x00007300ff0c77ac */ /* 0x000e2e0008000800 */
[----:B------:R0:W-:Y:S02]  /*e690*/  @P1 STG.E.U16 desc[UR22][R8.64], R3 ;  /* 0x0000000308001986 */ /* 0x0001e4000c101516 */
[----:B0-----:R-:W-:-:S05]  /*e6a0*/  IMAD.WIDE R2, R74, 0x2, R4 ;  /* 0x000000024a027825 */ /* 0x001fca00078e0204 */
[----:B------:R0:W-:Y:S02]  /*e6b0*/  @P0 STG.E.U16 desc[UR22][R2.64], R0 ;  /* 0x0000000002000986 */ /* 0x0001e4000c101516 */
[----:B0-----:R-:W-:-:S05]  /*e6c0*/  VIADD R0, R252, 0x3 ;  /* 0x00000003fc007836 */ /* 0x001fca0000000000 */
[----:B------:R-:W-:Y:S01]  /*e6d0*/  ISETP.GE.AND P0, PT, R0, UR4, PT ;  /* 0x0000000400007c0c */ /* 0x000fe2000bf06270 */
[----:B------:R-:W-:Y:S01]  /*e6e0*/  VIADD R74, R74, UR30 ;  /* 0x0000001e4a4a7c36 */ /* 0x000fe20008000000 */
[----:B------:R-:W0:Y:S02]  /*e6f0*/  LDCU UR4, c[0x0][0x39c] ;  /* 0x00007380ff0477ac */ /* 0x000e240008000800 */
[----:B---3--:R-:W-:Y:S02]  /*e700*/  ISETP.LT.AND P1, PT, R75, UR6, !P0 ;  /* 0x000000064b007c0c */ /* 0x008fe4000c721270 */
[----:B------:R-:W-:Y:S01]  /*e710*/  ISETP.LT.AND P0, PT, R67, UR24, !P0 ;  /* 0x0000001843007c0c */ /* 0x000fe2000c701270 */
[----:B------:R-:W-:Y:S01]  /*e720*/  IMAD.WIDE R2, R74, 0x2, R6 ;  /* 0x000000024a027825 */ /* 0x000fe200078e0206 */
[----:B------:R-:W-:Y:S01]  /*e730*/  PRMT R0, R196, 0x7632, R0 ;  /* 0x00007632c4007816 */ /* 0x000fe20000000000 */
[----:B------:R-:W3:Y:S01]  /*e740*/  LDCU UR6, c[0x0][0x398] ;  /* 0x00007300ff0677ac */ /* 0x000ee20008000800 */
[----:B------:R-:W-:Y:S01]  /*e750*/  PRMT R9, R215, 0x7632, R9 ;  /* 0x00007632d7097816 */ /* 0x000fe20000000009 */
[----:B------:R-:W0:Y:S06]  /*e760*/  LDCU UR24, c[0x0][0x398] ;  /* 0x00007300ff1877ac */ /* 0x000e2c0008000800 */
[----:B------:R0:W-:Y:S02]  /*e770*/  @P1 STG.E.U16 desc[UR22][R2.64], R196 ;  /* 0x000000c402001986 */ /* 0x0001e4000c101516 */
[----:B0-----:R-:W-:-:S05]  /*e780*/  IMAD.WIDE R2, R74, 0x2, R4 ;  /* 0x000000024a027825 */ /* 0x001fca00078e0204 */
[----:B------:R0:W-:Y:S02]  /*e790*/  @P0 STG.E.U16 desc[UR22][R2.64], R0 ;  /* 0x0000000002000986 */ /* 0x0001e4000c101516 */
[----:B0-----:R-:W-:-:S05]  /*e7a0*/  VIADD R0, R252, 0x4 ;  /* 0x00000004fc007836 */ /* 0x001fca0000000000 */
[----:B------:R-:W-:Y:S01]  /*e7b0*/  ISETP.GE.AND P0, PT, R0, UR4, PT ;  /* 0x0000000400007c0c */ /* 0x000fe2000bf06270 */
[----:B------:R-:W-:Y:S01]  /*e7c0*/  VIADD R74, R74, UR30 ;  /* 0x0000001e4a4a7c36 */ /* 0x000fe20008000000 */
[----:B------:R-:W0:Y:S02]  /*e7d0*/  LDCU UR4, c[0x0][0x39c] ;  /* 0x00007380ff0477ac */ /* 0x000e240008000800 */
[----:B------:R-:W-:Y:S02]  /*e7e0*/  ISETP.LT.AND P1, PT, R75, UR28, !P0 ;  /* 0x0000001c4b007c0c */ /* 0x000fe4000c721270 */
[----:B------:R-:W-:Y:S01]  /*e7f0*/  ISETP.LT.AND P0, PT, R67, UR16, !P0 ;  /* 0x0000001043007c0c */ /* 0x000fe2000c701270 */
[----:B------:R-:W-:Y:S01]  /*e800*/  IMAD.WIDE R2, R74, 0x2, R6 ;  /* 0x000000024a027825 */ /* 0x000fe200078e0206 */
[----:B------:R-:W-:Y:S01]  /*e810*/  PRMT R0, R197, 0x7632, R0 ;  /* 0x00007632c5007816 */ /* 0x000fe20000000000 */
[----:B------:R-:W0:Y:S02]  /*e820*/  LDCU UR28, c[0x0][0x39c] ;  /* 0x00007380ff1c77ac */ /* 0x000e240008000800 */
[----:B------:R-:W-:Y:S01]  /*e830*/  VIADD R8, R252, 0x17 ;  /* 0x00000017fc087836 */ /* 0x000fe20000000000 */
[----:B------:R-:W0:Y:S05]  /*e840*/  LDCU UR16, c[0x0][0x398] ;  /* 0x00007300ff1077ac */ /* 0x000e2a0008000800 */
[----:B------:R1:W-:Y:S02]  /*e850*/  @P1 STG.E.U16 desc[UR22][R2.64], R197 ;  /* 0x000000c502001986 */ /* 0x0003e4000c101516 */
[----:B-1----:R-:W-:-:S02]  /*e860*/  IMAD.WIDE R2, R74, 0x2, R4 ;  /* 0x000000024a027825 */ /* 0x002fc400078e0204 */
[----:B------:R-:W2:Y:S04]  /*e870*/  LDL.S16 R197, [R1+0x12a] ;  /* 0x00012a0001c57983 */ /* 0x000ea80000100600 */
[----:B------:R1:W-:Y:S02]  /*e880*/  @P0 STG.E.U16 desc[UR22][R2.64], R0 ;  /* 0x0000000002000986 */ /* 0x0003e4000c101516 */
[----:B-1----:R-:W-:-:S05]  /*e890*/  VIADD R0, R252, 0x5 ;  /* 0x00000005fc007836 */ /* 0x002fca0000000000 */
[----:B0-----:R-:W-:Y:S01]  /*e8a0*/  ISETP.GE.AND P0, PT, R0, UR4, PT ;  /* 0x0000000400007c0c */ /* 0x001fe2000bf06270 */
[----:B------:R-:W-:Y:S01]  /*e8b0*/  VIADD R74, R74, UR30 ;  /* 0x0000001e4a4a7c36 */ /* 0x000fe20008000000 */
[----:B------:R-:W0:Y:S02]  /*e8c0*/  LDCU UR4, c[0x0][0x39c] ;  /* 0x00007380ff0477ac */ /* 0x000e240008000800 */
[----:B------:R-:W-:Y:S02]  /*e8d0*/  ISETP.LT.AND P1, PT, R75, UR10, !P0 ;  /* 0x0000000a4b007c0c */ /* 0x000fe4000c721270 */
[----:B------:R-:W-:Y:S01]  /*e8e0*/  ISETP.LT.AND P0, PT, R67, UR18, !P0 ;  /* 0x0000001243007c0c */ /* 0x000fe2000c701270 */
[----:B------:R-:W-:Y:S01]  /*e8f0*/  IMAD.WIDE R2, R74, 0x2, R6 ;  /* 0x000000024a027825 */ /* 0x000fe200078e0206 */
[----:B------:R-:W-:Y:S01]  /*e900*/  PRMT R0, R198, 0x7632, R0 ;  /* 0x00007632c6007816 */ /* 0x000fe20000000000 */
[----:B------:R-:W1:Y:S01]  /*e910*/  LDCU UR18, c[0x0][0x39c] ;  /* 0x00007380ff1277ac */ /* 0x000e620008000800 */
[----:B------:R-:W-:Y:S01]  /*e920*/  ISETP.GE.AND P5, PT, R8, UR48, PT ;  /* 0x0000003008007c0c */ /* 0x000fe2000bfa6270 */
[----:B------:R-:W0:Y:S06]  /*e930*/  LDCU UR10, c[0x0][0x398] ;  /* 0x00007300ff0a77ac */ /* 0x000e2c0008000800 */
[----:B------:R0:W-:Y:S01]  /*e940*/  @P1 STG.E.U16 desc[UR22][R2.64], R198 ;  /* 0x000000c602001986 */ /* 0x0001e2000c101516 */
[----:B------:R-:W-:Y:S01]  /*e950*/  VIADD R8, R252, 0x18 ;  /* 0x00000018fc087836 */ /* 0x000fe20000000000 */
[----:B------:R-:W1:Y:S01]  /*e960*/  LDCU UR48, c[0x0][0x398] ;  /* 0x00007300ff3077ac */ /* 0x000e620008000800 */
[----:B0-----:R-:W-:-:S05]  /*e970*/  IMAD.WIDE R2, R74, 0x2, R4 ;  /* 0x000000024a027825 */ /* 0x001fca00078e0204 */
[----:B------:R0:W-:Y:S02]  /*e980*/  @P0 STG.E.U16 desc[UR22][R2.64], R0 ;  /* 0x0000000002000986 */ /* 0x0001e4000c101516 */
[----:B0-----:R-:W-:-:S05]  /*e990*/  VIADD R0, R252, 0x6 ;  /* 0x00000006fc007836 */ /* 0x001fca0000000000 */
[----:B------:R-:W-:Y:S01]  /*e9a0*/  ISETP.GE.AND P0, PT, R0, UR4, PT ;  /* 0x0000000400007c0c */ /* 0x000fe2000bf06270 */
[----:B------:R-:W-:Y:S01]  /*e9b0*/  VIADD R74, R74, UR30 ;  /* 0x0000001e4a4a7c36 */ /* 0x000fe20008000000 */
[----:B------:R-:W0:Y:S02]  /*e9c0*/  LDCU UR4, c[0x0][0x39c] ;  /* 0x00007380ff0477ac */ /* 0x000e240008000800 */
[----:B------:R-:W-:Y:S02]  /*e9d0*/  ISETP.LT.AND P1, PT, R75, UR32, !P0 ;  /* 0x000000204b007c0c */ /* 0x000fe4000c721270 */
[----:B---3--:R-:W-:Y:S01]  /*e9e0*/  ISETP.LT.AND P0, PT, R67, UR6, !P0 ;  /* 0x0000000643007c0c */ /* 0x008fe2000c701270 */
[----:B------:R-:W-:Y:S01]  /*e9f0*/  IMAD.WIDE R2, R74, 0x2, R6 ;  /* 0x000000024a027825 */ /* 0x000fe200078e0206 */
[----:B------:R-:W3:Y:S01]  /*ea00*/  LDCU UR6, c[0x0][0x398] ;  /* 0x00007300ff0677ac */ /* 0x000ee20008000800 */
[----:B------:R-:W-:Y:S02]  /*ea10*/  PRMT R0, R199, 0x7632, R0 ;  /* 0x00007632c7007816 */ /* 0x000fe40000000000 */
[----:B------:R-:W-:Y:S01]  /*ea20*/  ISETP.GE.AND P4, PT, R8, UR52, PT ;  /* 0x0000003408007c0c */ /* 0x000fe2000bf86270 */
[----:B------:R-:W0:Y:S05]  /*ea30*/  LDCU UR32, c[0x0][0x398] ;  /* 0x00007300ff2077ac */ /* 0x000e2a0008000800 */
[----:B------:R1:W-:Y:S01]  /*ea40*/  @P1 STG.E.U16 desc[UR22][R2.64], R199 ;  /* 0x000000c702001986 */ /* 0x0003e2000c101516 */
[----:B------:R-:W-:Y:S01]  /*ea50*/  VIADD R8, R252, 0x19 ;  /* 0x00000019fc087836 */ /* 0x000fe20000000000 */
[----:B------:R-:W0:Y:S01]  /*ea60*/  LDCU UR52, c[0x0][0x398] ;  /* 0x00007300ff3477ac */ /* 0x000e220008000800 */
[----:B-1----:R-:W-:-:S05]  /*ea70*/  IMAD.WIDE R2, R74, 0x2, R4 ;  /* 0x000000024a027825 */ /* 0x002fca00078e0204 */
[----:B------:R1:W-:Y:S02]  /*ea80*/  @P0 STG.E.U16 desc[UR22][R2.64], R0 ;  /* 0x0000000002000986 */ /* 0x0003e4000c101516 */
[----:B-1----:R-:W-:-:S05]  /*ea90*/  VIADD R0, R252, 0x7 ;  /* 0x00000007fc007836 */ /* 0x002fca0000000000 */
[----:B0-----:R-:W-:Y:S01]  /*eaa0*/  ISETP.GE.AND P0, PT, R0, UR4, PT ;  /* 0x0000000400007c0c */ /* 0x001fe2000bf06270 */
[----:B------:R-:W-:Y:S01]  /*eab0*/  VIADD R74, R74, UR30 ;  /* 0x0000001e4a4a7c36 */ /* 0x000fe20008000000 */
[----:B------:R-:W-:Y:S01]  /*eac0*/  PRMT R0, R200, 0x7632, R0 ;  /* 0x00007632c8007816 */ /* 0x000fe20000000000 */
[----:B------:R-:W0:Y:S01]  /*ead0*/  LDCU UR4, c[0x0][0x39c] ;  /* 0x00007380ff0477ac */ /* 0x000e220008000800 */
[----:B---3--:R-:W-:Y:S01]  /*eae0*/  ISETP.LT.AND P1, PT, R75, UR6, !P0 ;  /* 0x000000064b007c0c */ /* 0x008fe2000c721270 */
[C---:B------:R-:W-:Y:S01]  /*eaf0*/  IMAD.WIDE R2, R74.reuse, 0x2, R6 ;  /* 0x000000024a027825 */ /* 0x040fe200078e0206 */
[----:B------:R-:W1:Y:S11]  /*eb00*/  LDCU UR6, c[0x0][0x398] ;  /* 0x00007300ff0677ac */ /* 0x000e760008000800 */
[----:B------:R3:W-:Y:S04]  /*eb10*/  @P1 STG.E.U16 desc[UR22][R2.64], R200 ;  /* 0x000000c802001986 */ /* 0x0007e8000c101516 */
[----:B---3--:R-:W1:Y:S01]  /*eb20*/  LDL.LU R200, [R1+0x188] ;  /* 0x0001880001c87983 */ /* 0x008e620000300800 */
[----:B------:R-:W-:Y:S01]  /*eb30*/  ISETP.LT.AND P0, PT, R67, UR9, !P0 ;  /* 0x0000000943007c0c */ /* 0x000fe2000c701270 */
[----:B------:R-:W-:Y:S01]  /*eb40*/  IMAD.WIDE R2, R74, 0x2, R4 ;  /* 0x000000024a027825 */ /* 0x000fe200078e0204 */
[----:B------:R-:W3:Y:S11]  /*eb50*/  LDCU UR9, c[0x0][0x398] ;  /* 0x00007300ff0977ac */ /* 0x000ef60008000800 */
[----:B------:R0:W-:Y:S02]  /*eb60*/  @P0 STG.E.U16 desc[UR22][R2.64], R0 ;  /* 0x0000000002000986 */ /* 0x0001e4000c101516 */
[----:B0-----:R-:W-:-:S05]  /*eb70*/  VIADD R0, R252, 0x8 ;  /* 0x00000008fc007836 */ /* 0x001fca0000000000 */
[----:B------:R-:W-:Y:S01]  /*eb80*/  ISETP.GE.AND P0, PT, R0, UR4, PT ;  /* 0x0000000400007c0c */ /* 0x000fe2000bf06270 */
[----:B------:R-:W-:Y:S01]  /*eb90*/  VIADD R74, R74, UR30 ;  /* 0x0000001e4a4a7c36 */ /* 0x000fe20008000000 */
[----:B------:R-:W0:Y:S03]  /*eba0*/  LDCU UR4, c[0x0][0x39c] ;  /* 0x00007380ff0477ac */ /* 0x000e260008000800 */
[----:B------:R-:W-:Y:S01]  /*ebb0*/  IMAD.WIDE R2, R74, 0x2, R6 ;  /* 0x000000024a027825 */ /* 0x000fe200078e0206 */
[----:B------:R-:W-:Y:S02]  /*ebc0*/  PRMT R0, R201, 0x7632, R0 ;  /* 0x00007632c9007816 */ /* 0x000fe40000000000 */
[----:B-1----:R-:W-:Y:S01]  /*ebd0*/  ISETP.LT.AND P1, PT, R200, UR6, !P0 ;  /* 0x00000006c8007c0c */ /* 0x002fe2000c721270 */
[----:B------:R-:W1:Y:S01]  /*ebe0*/  LDCU UR6, c[0x0][0x398] ;  /* 0x00007300ff0677ac */ /* 0x000e620008000800 */
[----:B---3--:R-:W-:Y:S01]  /*ebf0*/  ISETP.LT.AND P0, PT, R67, UR9, !P0 ;  /* 0x0000000943007c0c */ /* 0x008fe2000c701270 */
[----:B------:R-:W3:Y:S10]  /*ec00*/  LDCU UR9, c[0x0][0x398] ;  /* 0x00007300ff0977ac */ /* 0x000ef40008000800 */
[----:B------:R0:W-:Y:S02]  /*ec10*/  @P1 STG.E.U16 desc[UR22][R2.64], R201 ;  /* 0x000000c902001986 */ /* 0x0001e4000c101516 */
[----:B0-----:R-:W-:-:S02]  /*ec20*/  IMAD.WIDE R2, R74, 0x2, R4 ;  /* 0x000000024a027825 */ /* 0x001fc400078e0204 */
[----:B------:R-:W2:Y:S04]  /*ec30*/  LDL.S16 R201, [R1+0x12e] ;  /* 0x00012e0001c97983 */ /* 0x000ea80000100600 */
[----:B------:R0:W-:Y:S02]  /*ec40*/  @P0 STG.E.U16 desc[UR22][R2.64], R0 ;  /* 0x0000000002000986 */ /* 0x0001e4000c101516 */
[----:B0-----:R-:W-:-:S05]  /*ec50*/  VIADD R0, R252, 0x9 ;  /* 0x00000009fc007836 */ /* 0x001fca0000000000 */
[----:B------:R-:W-:Y:S01]  /*ec60*/  ISETP.GE.AND P0, PT, R0, UR4, PT ;  /* 0x0000000400007c0c */ /* 0x000fe2000bf06270 */
[----:B------:R-:W-:Y:S01]  /*ec70*/  VIADD R74, R74, UR30 ;  /* 0x0000001e4a4a7c36 */ /* 0x000fe20008000000 */
[----:B------:R-:W0:Y:S02]  /*ec80*/  LDCU UR4, c[0x0][0x39c] ;  /* 0x00007380ff0477ac */ /* 0x000e240008000800 */
[----:B-1----:R-:W-:Y:S02]  /*ec90*/  ISETP.LT.AND P1, PT, R200, UR6, !P0 ;  /* 0x00000006c8007c0c */ /* 0x002fe4000c721270 */
[----:B---3--:R-:W-:Y:S01]  /*eca0*/  ISETP.LT.AND P0, PT, R67, UR9, !P0 ;  /* 0x0000000943007c0c */ /* 0x008fe2000c701270 */
[----:B------:R-:W-:Y:S01]  /*ecb0*/  IMAD.WIDE R2, R74, 0x2, R6 ;  /* 0x000000024a027825 */ /* 0x000fe200078e0206 */
[----:B------:R-:W1:Y:S01]  /*ecc0*/  LDCU UR6, c[0x0][0x398] ;  /* 0x00007300ff0677ac */ /* 0x000e620008000800 */
[----:B------:R-:W-:Y:S01]  /*ecd0*/  PRMT R0, R202, 0x7632, R0 ;  /* 0x00007632ca007816 */ /* 0x000fe20000000000 */
[----:B------:R-:W3:Y:S07]  /*ece0*/  LDCU UR9, c[0x0][0x398] ;  /* 0x00007300ff0977ac */ /* 0x000eee0008000800 */
        /* <DEDUP_REMOVED lines=10> */
[C---:B------:R-:W-:Y:S01]  /*ed90*/  IMAD.WIDE R2, R74.reuse, 0x2, R6 ;  /* 0x000000024a027825 */ /* 0x040fe200078e0206 */
[----:B------:R-:W1:Y:S01]  /*eda0*/  LDCU UR6, c[0x0][0x398] ;  /* 0x00007300ff0677ac */ /* 0x000e620008000800 */
[----:B------:R-:W-:Y:S01]  /*edb0*/  PRMT R0, R203, 0x7632, R0 ;  /* 0x00007632cb007816 */ /* 0x000fe20000000000 */
[----:B------:R-:W3:Y:S07]  /*edc0*/  LDCU UR9, c[0x0][0x398] ;  /* 0x00007300ff0977ac */ /* 0x000eee0008000800 */
[----:B------:R0:W-:Y:S02]  /*edd0*/  @P1 STG.E.U16 desc[UR22][R2.64], R203 ;  /* 0x000000cb02001986 */ /* 0x0001e4000c101516 */
[----:B0-----:R-:W-:-:S02]  /*ede0*/  IMAD.WIDE R2, R74, 0x2, R4 ;  /* 0x000000024a027825 */ /* 0x001fc400078e0204 */
[----:B------:R-:W2:Y:S04]  /*edf0*/  LDL.LU.S16 R203, [R1+0x12c] ;  /* 0x00012c0001cb7983 */ /* 0x000ea80000300600 */
        /* <DEDUP_REMOVED lines=26> */
[----:B0-----:R-:W-:-:S05]  /*efa0*/  IMAD.WIDE R2, R74, 0x2, R4 ;  /* 0x000000024a027825 */ /* 0x001fca00078e0204 */
        /* <DEDUP_REMOVED lines=82> */
[----:B------:R-:W-:Y:S01]  /*f4d0*/  PRMT R0, R213, 0x7632, R0 ;  /* 0x00007632d5007816 */ /* 0x000fe20000000000 */
[----:B------:R-:W-:Y:S01]  /*f4e0*/  VIADD R75, R252, 0x1c ;  /* 0x0000001cfc4b7836 */ /* 0x000fe20000000000 */
[----:B-1----:R-:W-:Y:S01]  /*f4f0*/  ISETP.LT.AND P1, PT, R200, UR6, !P0 ;  /* 0x00000006c8007c0c */ /* 0x002fe2000c721270 */
[C---:B------:R-:W-:Y:S01]  /*f500*/  IMAD.WIDE R2, R74.reuse, 0x2, R6 ;  /* 0x000000024a027825 */ /* 0x040fe200078e0206 */
[----:B---3--:R-:W-:Y:S01]  /*f510*/  ISETP.LT.AND P0, PT, R67, UR9, !P0 ;  /* 0x0000000943007c0c */ /* 0x008fe2000c701270 */
[----:B------:R-:W0:Y:S01]  /*f520*/  LDCU UR9, c[0x0][0x39c] ;  /* 0x00007380ff0977ac */ /* 0x000e220008000800 */
[----:B------:R-:W1:Y:S01]  /*f530*/  LDCU UR4, c[0x0][0x398] ;  /* 0x00007300ff0477ac */ /* 0x000e620008000800 */
[----:B------:R-:W3:Y:S08]  /*f540*/  LDCU UR6, c[0x0][0x398] ;  /* 0x00007300ff0677ac */ /* 0x000ef00008000800 */
[----:B------:R0:W-:Y:S02]  /*f550*/  @P1 STG.E.U16 desc[UR22][R2.64], R213 ;  /* 0x000000d502001986 */ /* 0x0001e4000c101516 */
[----:B0-----:R-:W-:-:S05]  /*f560*/  IMAD.WIDE R2, R74, 0x2, R4 ;  /* 0x000000024a027825 */ /* 0x001fca00078e0204 */
[----:B------:R0:W-:Y:S02]  /*f570*/  @P0 STG.E.U16 desc[UR22][R2.64], R0 ;  /* 0x0000000002000986 */ /* 0x0001e4000c101516 */
[----:B0-----:R-:W-:-:S05]  /*f580*/  VIADD R0, R252, 0x14 ;  /* 0x00000014fc007836 */ /* 0x001fca0000000000 */
[----:B------:R-:W-:Y:S01]  /*f590*/  ISETP.GE.AND P0, PT, R0, UR28, PT ;  /* 0x0000001c00007c0c */ /* 0x000fe2000bf06270 */
[----:B------:R-:W-:Y:S01]  /*f5a0*/  VIADD R0, R252, 0x15 ;  /* 0x00000015fc007836 */ /* 0x000fe20000000000 */
[----:B------:R-:W0:Y:S02]  /*f5b0*/  LDCU UR28, c[0x0][0x398] ;  /* 0x00007300ff1c77ac */ /* 0x000e240008000800 */
[----:B------:R-:W-:Y:S01]  /*f5c0*/  ISETP.LT.AND P1, PT, R200, UR44, !P0 ;  /* 0x0000002cc8007c0c */ /* 0x000fe2000c721270 */
[----:B------:R-:W-:Y:S01]  /*f5d0*/  VIADD R74, R74, UR30 ;  /* 0x0000001e4a4a7c36 */ /* 0x000fe20008000000 */
[----:B------:R-:W-:Y:S01]  /*f5e0*/  ISETP.LT.AND P3, PT, R67, UR38, !P0 ;  /* 0x0000002643007c0c */ /* 0x000fe2000c761270 */
[----:B------:R-:W0:Y:S01]  /*f5f0*/  LDCU UR44, c[0x0][0x39c] ;  /* 0x00007380ff2c77ac */ /* 0x000e220008000800 */
[----:B------:R-:W-:Y:S01]  /*f600*/  ISETP.GE.AND P2, PT, R0, UR18, PT ;  /* 0x0000001200007c0c */ /* 0x000fe2000bf46270 */
[----:B------:R-:W-:Y:S01]  /*f610*/  IMAD.WIDE R2, R74, 0x2, R6 ;  /* 0x000000024a027825 */ /* 0x000fe200078e0206 */
[----:B------:R-:W0:Y:S03]  /*f620*/  LDCU UR38, c[0x0][0x398] ;  /* 0x00007300ff2677ac */ /* 0x000e260008000800 */
[----:B------:R-:W-:Y:S01]  /*f630*/  VIADD R0, R252, 0x16 ;  /* 0x00000016fc007836 */ /* 0x000fe20000000000 */
[----:B------:R-:W0:Y:S03]  /*f640*/  LDCU UR18, c[0x0][0x398] ;  /* 0x00007300ff1277ac */ /* 0x000e260008000800 */
[----:B------:R1:W-:Y:S01]  /*f650*/  @P1 STG.E.U16 desc[UR22][R2.64], R214 ;  /* 0x000000d602001986 */ /* 0x0003e2000c101516 */
[----:B------:R-:W-:Y:S01]  /*f660*/  ISETP.GE.AND P1, PT, R0, UR75, PT ;  /* 0x0000004b00007c0c */ /* 0x000fe2000bf26270 */
[----:B------:R-:W0:Y:S01]  /*f670*/  LDCU UR75, c[0x0][0x398] ;  /* 0x00007300ff4b77ac */ /* 0x000e220008000800 */
[----:B------:R-:W-:-:S02]  /*f680*/  PRMT R0, R214, 0x7632, R0 ;  /* 0x00007632d6007816 */ /* 0x000fc40000000000 */
[----:B------:R-:W-:Y:S01]  /*f690*/  ISETP.LT.AND P0, PT, R200, UR68, !P2 ;  /* 0x00000044c8007c0c */ /* 0x000fe2000d701270 */
[----:B------:R-:W0:Y:S01]  /*f6a0*/  LDCU UR68, c[0x0][0x39c] ;  /* 0x00007380ff4477ac */ /* 0x000e220008000800 */
[----:B-1----:R-:W-:Y:S01]  /*f6b0*/  IMAD.WIDE R2, R74, 0x2, R4 ;  /* 0x000000024a027825 */ /* 0x002fe200078e0204 */
[----:B------:R-:W-:Y:S01]  /*f6c0*/  ISETP.LT.AND P2, PT, R67, UR34, !P2 ;  /* 0x0000002243007c0c */ /* 0x000fe2000d741270 */
[----:B------:R-:W1:Y:S03]  /*f6d0*/  LDCU UR34, c[0x0][0x398] ;  /* 0x00007300ff2277ac */ /* 0x000e660008000800 */
[----:B------:R0:W-:Y:S01]  /*f6e0*/  @P3 STG.E.U16 desc[UR22][R2.64], R0 ;  /* 0x0000000002003986 */ /* 0x0001e2000c101516 */
[----:B------:R-:W-:Y:S01]  /*f6f0*/  ISETP.LT.AND P3, PT, R200, UR67, !P1 ;  /* 0x00000043c8007c0c */ /* 0x000fe2000cf61270 */
[----:B------:R-:W1:Y:S01]  /*f700*/  LDCU UR67, c[0x0][0x39c] ;  /* 0x00007380ff4377ac */ /* 0x000e620008000800 */
[----:B0-----:R-:W-:-:S04]  /*f710*/  VIADD R0, R74, UR30 ;  /* 0x0000001e4a007c36 */ /* 0x001fc80008000000 */
[----:B------:R-:W-:-:S05]  /*f720*/  IMAD.WIDE R2, R0, 0x2, R6 ;  /* 0x0000000200027825 */ /* 0x000fca00078e0206 */
[----:B------:R0:W-:Y:S01]  /*f730*/  @P0 STG.E.U16 desc[UR22][R2.64], R215 ;  /* 0x000000d702000986 */ /* 0x0001e2000c101516 */
[----:B------:R-:W-:Y:S01]  /*f740*/  ISETP.LT.AND P1, PT, R67, UR43, !P1 ;  /* 0x0000002b43007c0c */ /* 0x000fe2000cf21270 */
[----:B------:R-:W1:Y:S01]  /*f750*/  LDCU UR43, c[0x0][0x398] ;  /* 0x00007300ff2b77ac */ /* 0x000e620008000800 */
[----:B0-----:R-:W-:-:S04]  /*f760*/  IMAD.WIDE R2, R0, 0x2, R4 ;  /* 0x0000000200027825 */ /* 0x001fc800078e0204 */
[----:B------:R-:W-:Y:S01]  /*f770*/  VIADD R0, R0, UR30 ;  /* 0x0000001e00007c36 */ /* 0x000fe20008000000 */
[----:B------:R0:W-:Y:S01]  /*f780*/  @P2 STG.E.U16 desc[UR22][R2.64], R9 ;  /* 0x0000000902002986 */ /* 0x0001e2000c101516 */
[----:B------:R-:W-:Y:S01]  /*f790*/  ISETP.LT.AND P0, PT, R200, UR24, !P5 ;  /* 0x00000018c8007c0c */ /* 0x000fe2000ef01270 */
[----:B------:R-:W1:Y:S01]  /*f7a0*/  LDCU UR24, c[0x0][0x39c] ;  /* 0x00007380ff1877ac */ /* 0x000e620008000800 */
[----:B0-----:R-:W-:Y:S01]  /*f7b0*/  IMAD.WIDE R2, R0, 0x2, R6 ;  /* 0x0000000200027825 */ /* 0x001fe200078e0206 */
[----:B------:R-:W-:-:S04]  /*f7c0*/  PRMT R9, R216, 0x7632, R9 ;  /* 0x00007632d8097816 */ /* 0x000fc80000000009 */
[----:B------:R0:W-:Y:S01]  /*f7d0*/  @P3 STG.E.U16 desc[UR22][R2.64], R216 ;  /* 0x000000d802003986 */ /* 0x0001e2000c101516 */
[----:B------:R-:W-:Y:S01]  /*f7e0*/  ISETP.LT.AND P5, PT, R67, UR33, !P5 ;  /* 0x0000002143007c0c */ /* 0x000fe2000efa1270 */
[----:B------:R-:W1:Y:S01]  /*f7f0*/  LDCU UR33, c[0x0][0x398] ;  /* 0x00007300ff2177ac */ /* 0x000e620008000800 */
[----:B0-----:R-:W-:-:S05]  /*f800*/  IMAD.WIDE R2, R0, 0x2, R4 ;  /* 0x0000000200027825 */ /* 0x001fca00078e0204 */
[----:B------:R0:W-:Y:S01]  /*f810*/  @P1 STG.E.U16 desc[UR22][R2.64], R9 ;  /* 0x0000000902001986 */ /* 0x0001e2000c101516 */
[----:B------:R-:W-:Y:S01]  /*f820*/  VIADD R0, R0, UR30 ;  /* 0x0000001e00007c36 */ /* 0x000fe20008000000 */
[----:B------:R-:W-:Y:S01]  /*f830*/  ISETP.GE.AND P3, PT, R8, UR76, PT ;  /* 0x0000004c08007c0c */ /* 0x000fe2000bf66270 */
[----:B------:R-:W1:Y:S01]  /*f840*/  LDCU UR76, c[0x0][0x398] ;  /* 0x00007300ff4c77ac */ /* 0x000e620008000800 */
[----:B------:R-:W-:Y:S01]  /*f850*/  PRMT R74, R218, 0x7632, R74 ;  /* 0x00007632da4a7816 */ /* 0x000fe2000000004a */
[----:B0-----:R-:W-:Y:S02]  /*f860*/  VIADD R2, R252, 0x1a ;  /* 0x0000001afc027836 */ /* 0x001fe40000000000 */
[----:B------:R-:W-:-:S03]  /*f870*/  IMAD.WIDE R8, R0, 0x2, R4 ;  /* 0x0000000200087825 */ /* 0x000fc600078e0204 */
[----:B------:R-:W-:Y:S01]  /*f880*/  ISETP.GE.AND P6, PT, R2, UR35, PT ;  /* 0x0000002302007c0c */ /* 0x000fe2000bfc6270 */
[----:B------:R-:W-:Y:S01]  /*f890*/  IMAD.WIDE R2, R0, 0x2, R6 ;  /* 0x0000000200027825 */ /* 0x000fe200078e0206 */
[C---:B------:R-:W-:Y:S01]  /*f8a0*/  ISETP.LT.AND P2, PT, R200.reuse, UR66, !P4 ;  /* 0x00000042c8007c0c */ /* 0x040fe2000e741270 */
[----:B------:R-:W0:Y:S03]  /*f8b0*/  LDCU UR66, c[0x0][0x39c] ;  /* 0x00007380ff4277ac */ /* 0x000e260008000800 */
[----:B------:R-:W-:Y:S01]  /*f8c0*/  @P0 STG.E.U16 desc[UR22][R2.64], R218 ;  /* 0x000000da02000986 */ /* 0x000fe2000c101516 */
[C---:B------:R-:W-:Y:S01]  /*f8d0*/  ISETP.LT.AND P4, PT, R67.reuse, UR77, !P4 ;  /* 0x0000004d43007c0c */ /* 0x040fe2000e781270 */
[----:B------:R-:W0:Y:S02]  /*f8e0*/  LDCU UR77, c[0x0][0x398] ;  /* 0x00007300ff4d77ac */ /* 0x000e240008000800 */
[----:B------:R1:W-:Y:S01]  /*f8f0*/  @P5 STG.E.U16 desc[UR22][R8.64], R74 ;  /* 0x0000004a08005986 */ /* 0x0003e2000c101516 */
[----:B------:R-:W-:Y:S01]  /*f900*/  ISETP.LT.AND P1, PT, R200, UR53, !P3 ;  /* 0x00000035c8007c0c */ /* 0x000fe2000df21270 */
[----:B------:R-:W0:Y:S01]  /*f910*/  LDCU UR53, c[0x0][0x39c] ;  /* 0x00007380ff3577ac */ /* 0x000e220008000800 */
[----:B------:R-:W-:-:S02]  /*f920*/  ISETP.LT.AND P3, PT, R67, UR32, !P3 ;  /* 0x0000002043007c0c */ /* 0x000fc4000df61270 */
[----:B--2---:R-:W-:Y:S01]  /*f930*/  ISETP.LT.AND P0, PT, R200, UR20, !P6 ;  /* 0x00000014c8007c0c */ /* 0x004fe2000f701270 */
[----:B------:R-:W2:Y:S01]  /*f940*/  LDCU UR20, c[0x0][0x39c] ;  /* 0x00007380ff1477ac */ /* 0x000ea20008000800 */
[----:B------:R-:W-:Y:S01]  /*f950*/  PRMT R131, R204, 0x7610, R131 ;  /* 0x00007610cc837816 */ /* 0x000fe20000000083 */
[----:B------:R-:W0:Y:S01]  /*f960*/  LDCU UR35, c[0x0][0x398] ;  /* 0x00007300ff2377ac */ /* 0x000e220008000800 */
[----:B-1----:R-:W-:Y:S02]  /*f970*/  VIADD R8, R0, UR30 ;  /* 0x0000001e00087c36 */ /* 0x002fe40008000000 */
[----:B------:R-:W-:Y:S01]  /*f980*/  VIADD R0, R252, 0x1b ;  /* 0x0000001bfc007836 */ /* 0x000fe20000000000 */
[----:B------:R-:W1:Y:S01]  /*f990*/  LDCU UR32, c[0x0][0x398] ;  /* 0x00007300ff2077ac */ /* 0x000e620008000800 */
[----:B------:R-:W-:-:S03]  /*f9a0*/  IMAD.WIDE R2, R8, 0x2, R6 ;  /* 0x0000000208027825 */ /* 0x000fc600078e0206 */
[----:B------:R-:W-:Y:S01]  /*f9b0*/  ISETP.GE.AND P5, PT, R0, UR59, PT ;  /* 0x0000003b00007c0c */ /* 0x000fe2000bfa6270 */
[----:B------:R-:W-:Y:S01]  /*f9c0*/  VIADD R74, R8, UR30 ;  /* 0x0000001e084a7c36 */ /* 0x000fe20008000000 */
[----:B------:R0:W-:Y:S01]  /*f9d0*/  @P2 STG.E.U16 desc[UR22][R2.64], R220 ;  /* 0x000000dc02002986 */ /* 0x0001e2000c101516 */
[----:B------:R-:W-:Y:S01]  /*f9e0*/  PRMT R0, R220, 0x7632, R0 ;  /* 0x00007632dc007816 */ /* 0x000fe20000000000 */
[----:B------:R-:W1:Y:S01]  /*f9f0*/  LDCU UR59, c[0x0][0x398] ;  /* 0x00007300ff3b77ac */ /* 0x000e620008000800 */
[----:B------:R-:W-:Y:S01]  /*fa00*/  ISETP.LT.AND P6, PT, R67, UR51, !P6 ;  /* 0x0000003343007c0c */ /* 0x000fe2000f7c1270 */
[----:B0-----:R-:W-:Y:S01]  /*fa10*/  IMAD.WIDE R2, R8, 0x2, R4 ;  /* 0x0000000208027825 */ /* 0x001fe200078e0204 */
[----:B------:R-:W-:Y:S01]  /*fa20*/  ISETP.LT.AND P2, PT, R200, UR65, !P5 ;  /* 0x00000041c8007c0c */ /* 0x000fe2000ef41270 */
[----:B------:R-:W0:Y:S02]  /*fa30*/  LDCU UR65, c[0x0][0x39c] ;  /* 0x00007380ff4177ac */ /* 0x000e240008000800 */
[C---:B------:R-:W-:Y:S01]  /*fa40*/  IMAD.WIDE R8, R74.reuse, 0x2, R6 ;  /* 0x000000024a087825 */ /* 0x040fe200078e0206 */
[----:B------:R1:W-:Y:S01]  /*fa50*/  @P4 STG.E.U16 desc[UR22][R2.64], R0 ;  /* 0x0000000002004986 */ /* 0x0003e2000c101516 */
[----:B------:R-:W-:Y:S01]  /*fa60*/  ISETP.GE.AND P4, PT, R75, UR42, PT ;  /* 0x0000002a4b007c0c */ /* 0x000fe2000bf86270 */
[----:B------:R-:W0:Y:S01]  /*fa70*/  LDCU UR51, c[0x0][0x398] ;  /* 0x00007300ff3377ac */ /* 0x000e220008000800 */
[----:B------:R-:W-:Y:S01]  /*fa80*/  VIADD R75, R74, UR30 ;  /* 0x0000001e4a4b7c36 */ /* 0x000fe20008000000 */
[----:B------:R2:W-:Y:S01]  /*fa90*/  @P1 STG.E.U16 desc[UR22][R8.64], R222 ;  /* 0x000000de08001986 */ /* 0x0005e2000c101516 */
[----:B------:R-:W-:Y:S01]  /*faa0*/  ISETP.LT.AND P5, PT, R67, UR12, !P5 ;  /* 0x0000000c43007c0c */ /* 0x000fe2000efa1270 */
[----:B------:R-:W0:Y:S01]  /*fab0*/  LDCU UR12, c[0x0][0x398] ;  /* 0x00007300ff0c77ac */ /* 0x000e220008000800 */
[----:B-1----:R-:W-:Y:S01]  /*fac0*/  PRMT R0, R222, 0x7632, R0 ;  /* 0x00007632de007816 */ /* 0x002fe20000000000 */
[----:B------:R-:W-:Y:S01]  /*fad0*/  IMAD.WIDE R2, R74, 0x2, R4 ;  /* 0x000000024a027825 */ /* 0x000fe200078e0204 */
[----:B------:R-:W1:Y:S03]  /*fae0*/  LDCU UR42, c[0x0][0x398] ;  /* 0x00007300ff2a77ac */ /* 0x000e660008000800 */
[----:B------:R-:W-:Y:S01]  /*faf0*/  VIADD R74, R252, 0x1d ;  /* 0x0000001dfc4a7836 */ /* 0x000fe20000000000 */
[----:B------:R0:W-:Y:S01]  /*fb00*/  @P3 STG.E.U16 desc[UR22][R2.64], R0 ;  /* 0x0000000002003986 */ /* 0x0001e2000c101516 */
[----:B--2---:R-:W-:-:S03]  /*fb10*/  IMAD.WIDE R8, R75, 0x2, R6 ;  /* 0x000000024b087825 */ /* 0x004fc600078e0206 */
[----:B------:R-:W-:Y:S01]  /*fb20*/  ISETP.GE.AND P3, PT, R74, UR74, PT ;  /* 0x0000004a4a007c0c */ /* 0x000fe2000bf66270 */
[C---:B------:R-:W-:Y:S01]  /*fb30*/  VIADD R74, R75.reuse, UR30 ;  /* 0x0000001e4b4a7c36 */ /* 0x040fe20008000000 */
[----:B------:R2:W-:Y:S01]  /*fb40*/  @P0 STG.E.U16 desc[UR22][R8.64], R224 ;  /* 0x000000e008000986 */ /* 0x0005e2000c101516 */
[----:B------:R-:W-:Y:S01]  /*fb50*/  ISETP.LT.AND P1, PT, R200, UR10, !P4 ;  /* 0x0000000ac8007c0c */ /* 0x000fe2000e721270 */
[----:B------:R-:W1:Y:S01]  /*fb60*/  LDCU UR10, c[0x0][0x39c] ;  /* 0x00007380ff0a77ac */ /* 0x000e620008000800 */
[----:B0-----:R-:W-:Y:S01]  /*fb70*/  PRMT R0, R224, 0x7632, R0 ;  /* 0x00007632e0007816 */ /* 0x001fe20000000000 */
[----:B------:R-:W-:Y:S01]  /*fb80*/  IMAD.WIDE R2, R75, 0x2, R4 ;  /* 0x000000024b027825 */ /* 0x000fe200078e0204 */
[----:B------:R-:W0:Y:S03]  /*fb90*/  LDCU UR74, c[0x0][0x398] ;  /* 0x00007300ff4a77ac */ /* 0x000e260008000800 */
[----:B------:R-:W-:Y:S01]  /*fba0*/  VIADD R75, R252, 0x1e ;  /* 0x0000001efc4b7836 */ /* 0x000fe20000000000 */
[----:B------:R1:W-:Y:S01]  /*fbb0*/  @P6 STG.E.U16 desc[UR22][R2.64], R0 ;  /* 0x0000000002006986 */ /* 0x0003e2000c101516 */
[----:B------:R-:W-:Y:S01]  /*fbc0*/  ISETP.LT.AND P4, PT, R67, UR37, !P4 ;  /* 0x0000002543007c0c */ /* 0x000fe2000e781270 */
[----:B--2---:R-:W-:Y:S01]  /*fbd0*/  IMAD.WIDE R8, R74, 0x2, R6 ;  /* 0x000000024a087825 */ /* 0x004fe200078e0206 */
[----:B------:R-:W-:Y:S01]  /*fbe0*/  ISETP.LT.AND P0, PT, R200, UR57, !P3 ;  /* 0x00000039c8007c0c */ /* 0x000fe2000df01270 */
[----:B------:R-:W2:Y:S01]  /*fbf0*/  LDCU UR57, c[0x0][0x39c] ;  /* 0x00007380ff3977ac */ /* 0x000ea20008000800 */
[----:B------:R-:W-:Y:S01]  /*fc00*/  ISETP.GE.AND P6, PT, R75, UR9, PT ;  /* 0x000000094b007c0c */ /* 0x000fe2000bfc6270 */
[----:B------:R-:W-:Y:S01]  /*fc10*/  VIADD R75, R74, UR30 ;  /* 0x0000001e4a4b7c36 */ /* 0x000fe20008000000 */
[----:B------:R0:W-:Y:S01]  /*fc20*/  @P2 STG.E.U16 desc[UR22][R8.64], R226 ;  /* 0x000000e208002986 */ /* 0x0001e2000c101516 */
[----:B-1----:R-:W-:Y:S01]  /*fc30*/  PRMT R0, R226, 0x7632, R0 ;  /* 0x00007632e2007816 */ /* 0x002fe20000000000 */
[----:B------:R-:W-:Y:S01]  /*fc40*/  IMAD.WIDE R2, R74, 0x2, R4 ;  /* 0x000000024a027825 */ /* 0x000fe200078e0204 */
[----:B------:R-:W-:Y:S01]  /*fc50*/  ISETP.LT.AND P3, PT, R67, UR31, !P3 ;  /* 0x0000001f43007c0c */ /* 0x000fe2000df61270 */
[----:B------:R-:W1:Y:S02]  /*fc60*/  LDCU UR37, c[0x0][0x398] ;  /* 0x00007300ff2577ac */ /* 0x000e640008000800 */
[----:B------:R-:W-:Y:S01]  /*fc70*/  VIADD R74, R252, 0x1f ;  /* 0x0000001ffc4a7836 */ /* 0x000fe20000000000 */
[----:B------:R2:W-:Y:S01]  /*fc80*/  @P5 STG.E.U16 desc[UR22][R2.64], R0 ;  /* 0x0000000002005986 */ /* 0x0005e2000c101516 */
[C---:B0-----:R-:W-:Y:S01]  /*fc90*/  IMAD.WIDE R8, R75.reuse, 0x2, R6 ;  /* 0x000000024b087825 */ /* 0x041fe200078e0206 */
[----:B------:R-:W-:Y:S01]  /*fca0*/  ISETP.LT.AND P2, PT, R200, UR64, !P6 ;  /* 0x00000040c8007c0c */ /* 0x000fe2000f741270 */
[----:B------:R-:W0:Y:S01]  /*fcb0*/  LDCU UR64, c[0x0][0x39c] ;  /* 0x00007380ff4077ac */ /* 0x000e220008000800 */
[----:B------:R-:W-:Y:S01]  /*fcc0*/  ISETP.GE.AND P5, PT, R74, UR73, PT ;  /* 0x000000494a007c0c */ /* 0x000fe2000bfa6270 */
[C---:B------:R-:W-:Y:S01]  /*fcd0*/  VIADD R74, R75.reuse, UR30 ;  /* 0x0000001e4b4a7c36 */ /* 0x040fe20008000000 */
[----:B------:R1:W-:Y:S01]  /*fce0*/  @P1 STG.E.U16 desc[UR22][R8.64], R228 ;  /* 0x000000e408001986 */ /* 0x0003e2000c101516 */
[----:B------:R-:W0:Y:S01]  /*fcf0*/  LDCU UR31, c[0x0][0x398] ;  /* 0x00007300ff1f77ac */ /* 0x000e220008000800 */
[----:B------:R-:W0:Y:S01]  /*fd00*/  LDCU UR9, c[0x0][0x398] ;  /* 0x00007300ff0977ac */ /* 0x000e220008000800 */
[----:B--2---:R-:W-:Y:S01]  /*fd10*/  PRMT R0, R228, 0x7632, R0 ;  /* 0x00007632e4007816 */ /* 0x004fe20000000000 */
[----:B------:R-:W-:Y:S01]  /*fd20*/  IMAD.WIDE R2, R75, 0x2, R4 ;  /* 0x000000024b027825 */ /* 0x000fe200078e0204 */
[----:B------:R-:W-:Y:S01]  /*fd30*/  ISETP.LT.AND P6, PT, R67, UR58, !P6 ;  /* 0x0000003a43007c0c */ /* 0x000fe2000f7c1270 */
[----:B------:R-:W2:Y:S02]  /*fd40*/  LDCU UR58, c[0x0][0x398] ;  /* 0x00007300ff3a77ac */ /* 0x000ea40008000800 */
[----:B------:R-:W-:Y:S01]  /*fd50*/  VIADD R75, R252, 0x20 ;  /* 0x00000020fc4b7836 */ /* 0x000fe20000000000 */
[----:B------:R0:W-:Y:S01]  /*fd60*/  @P4 STG.E.U16 desc[UR22][R2.64], R0 ;  /* 0x0000000002004986 */ /* 0x0001e2000c101516 */
[C---:B-1----:R-:W-:Y:S01]  /*fd70*/  IMAD.WIDE R8, R74.reuse, 0x2, R6 ;  /* 0x000000024a087825 */ /* 0x042fe200078e0206 */
[----:B------:R-:W1:Y:S02]  /*fd80*/  LDCU UR73, c[0x0][0x398] ;  /* 0x00007300ff4977ac */ /* 0x000e640008000800 */
[----:B------:R-:W-:Y:S01]  /*fd90*/  ISETP.GE.AND P4, PT, R75, UR46, PT ;  /* 0x0000002e4b007c0c */ /* 0x000fe2000bf86270 */
[----:B------:R-:W-:Y:S01]  /*fda0*/  VIADD R75, R74, UR30 ;  /* 0x0000001e4a4b7c36 */ /* 0x000fe20008000000 */
[----:B------:R1:W-:Y:S01]  /*fdb0*/  @P0 STG.E.U16 desc[UR22][R8.64], R230 ;  /* 0x000000e608000986 */ /* 0x0003e2000c101516 */
[----:B------:R-:W-:Y:S01]  /*fdc0*/  ISETP.LT.AND P1, PT, R200, UR40, !P5 ;  /* 0x00000028c8007c0c */ /* 0x000fe2000ef21270 */
[----:B------:R-:W2:Y:S01]  /*fdd0*/  LDCU UR40, c[0x0][0x39c] ;  /* 0x00007380ff2877ac */ /* 0x000ea20008000800 */
[----:B0-----:R-:W-:Y:S01]  /*fde0*/  PRMT R0, R230, 0x7632, R0 ;  /* 0x00007632e6007816 */ /* 0x001fe20000000000 */
[----:B------:R-:W-:Y:S01]  /*fdf0*/  IMAD.WIDE R2, R74, 0x2, R4 ;  /* 0x000000024a027825 */ /* 0x000fe200078e0204 */
[----:B------:R-:W0:Y:S03]  /*fe00*/  LDCU UR46, c[0x0][0x398] ;  /* 0x00007300ff2e77ac */ /* 0x000e260008000800 */
[----:B------:R-:W-:Y:S01]  /*fe10*/  VIADD R74, R252, 0x21 ;  /* 0x00000021fc4a7836 */ /* 0x000fe20000000000 */
[----:B------:R2:W-:Y:S01]  /*fe20*/  @P3 STG.E.U16 desc[UR22][R2.64], R0 ;  /* 0x0000000002003986 */ /* 0x0005e2000c101516 */
[----:B------:R-:W-:Y:S01]  /*fe30*/  ISETP.LT.AND P5, PT, R67, UR63, !P5 ;  /* 0x0000003f43007c0c */ /* 0x000fe2000efa1270 */
[C---:B-1----:R-:W-:Y:S01]  /*fe40*/  IMAD.WIDE R8, R75.reuse, 0x2, R6 ;  /* 0x000000024b087825 */ /* 0x042fe200078e0206 */
[----:B----4-:R-:W-:Y:S01]  /*fe50*/  ISETP.LT.AND P0, PT, R200, UR26, !P4 ;  /* 0x0000001ac8007c0c */ /* 0x010fe2000e701270 */
[----:B------:R-:W1:Y:S01]  /*fe60*/  LDCU UR26, c[0x0][0x39c] ;  /* 0x00007380ff1a77ac */ /* 0x000e620008000800 */
[----:B------:R-:W-:Y:S01]  /*fe70*/  ISETP.GE.AND P3, PT, R74, UR72, PT ;  /* 0x000000484a007c0c */ /* 0x000fe2000bf66270 */
[C---:B------:R-:W-:Y:S01]  /*fe80*/  VIADD R74, R75.reuse, UR30 ;  /* 0x0000001e4b4a7c36 */ /* 0x040fe20008000000 */
[----:B------:R4:W-:Y:S01]  /*fe90*/  @P2 STG.E.U16 desc[UR22][R8.64], R232 ;  /* 0x000000e808002986 */ /* 0x0009e2000c101516 */
[----:B--2---:R-:W-:Y:S01]  /*fea0*/  PRMT R0, R232, 0x7632, R0 ;  /* 0x00007632e8007816 */ /* 0x004fe20000000000 */
[----:B------:R-:W-:Y:S01]  /*feb0*/  IMAD.WIDE R2, R75, 0x2, R4 ;  /* 0x000000024b027825 */ /* 0x000fe200078e0204 */
[----:B------:R-:W-:Y:S01]  /*fec0*/  ISETP.LT.AND P4, PT, R67, UR49, !P4 ;  /* 0x0000003143007c0c */ /* 0x000fe2000e781270 */
[----:B------:R-:W2:Y:S02]  /*fed0*/  LDCU UR63, c[0x0][0x398] ;  /* 0x00007300ff3f77ac */ /* 0x000ea40008000800 */
[----:B------:R-:W-:Y:S01]  /*fee0*/  VIADD R75, R252, 0x22 ;  /* 0x00000022fc4b7836 */ /* 0x000fe20000000000 */
[----:B------:R0:W-:Y:S01]  /*fef0*/  @P6 STG.E.U16 desc[UR22][R2.64], R0 ;  /* 0x0000000002006986 */ /* 0x0001e2000c101516 */
[----:B----4-:R-:W-:Y:S01]  /*ff00*/  IMAD.WIDE R8, R74, 0x2, R6 ;  /* 0x000000024a087825 */ /* 0x010fe200078e0206 */
[----:B------:R-:W-:Y:S01]  /*ff10*/  ISETP.LT.AND P2, PT, R200, UR45, !P3 ;  /* 0x0000002dc8007c0c */ /* 0x000fe2000df41270 */
[----:B------:R-:W4:Y:S01]  /*ff20*/  LDCU UR45, c[0x0][0x39c] ;  /* 0x00007380ff2d77ac */ /* 0x000f220008000800 */
[----:B------:R-:W-:Y:S01]  /*ff30*/  ISETP.GE.AND P6, PT, R75, UR41, PT ;  /* 0x000000294b007c0c */ /* 0x000fe2000bfc6270 */
[----:B------:R-:W-:Y:S01]  /*ff40*/  VIADD R75, R74, UR30 ;  /* 0x0000001e4a4b7c36 */ /* 0x000fe20008000000 */
[----:B------:R1:W-:Y:S01]  /*ff50*/  @P1 STG.E.U16 desc[UR22][R8.64], R234 ;  /* 0x000000ea08001986 */ /* 0x0003e2000c101516 */
[----:B------:R-:W2:Y:S01]  /*ff60*/  LDCU UR49, c[0x0][0x398] ;  /* 0x00007300ff3177ac */ /* 0x000ea20008000800 */
[----:B------:R-:W2:Y:S01]  /*ff70*/  LDCU UR72, c[0x0][0x398] ;  /* 0x00007300ff4877ac */ /* 0x000ea20008000800 */
[----:B0-----:R-:W-:Y:S01]  /*ff80*/  PRMT R0, R234, 0x7632, R0 ;  /* 0x00007632ea007816 */ /* 0x001fe20000000000 */
[----:B------:R-:W-:Y:S01]  /*ff90*/  IMAD.WIDE R2, R74, 0x2, R4 ;  /* 0x000000024a027825 */ /* 0x000fe200078e0204 */
[----:B------:R-:W-:Y:S01]  /*ffa0*/  ISETP.LT.AND P3, PT, R67, UR39, !P3 ;  /* 0x0000002743007c0c */ /* 0x000fe2000df61270 */
[----:B------:R-:W0:Y:S02]  /*ffb0*/  LDCU UR39, c[0x0][0x398] ;  /* 0x00007300ff2777ac */ /* 0x000e240008000800 */
[----:B------:R-:W-:Y:S01]  /*ffc0*/  VIADD R74, R252, 0x23 ;  /* 0x00000023fc4a7836 */ /* 0x000fe20000000000 */
[----:B------:R2:W-:Y:S01]  /*ffd0*/  @P5 STG.E.U16 desc[UR22][R2.64], R0 ;  /* 0x0000000002005986 */ /* 0x0005e2000c101516 */
[C---:B-1----:R-:W-:Y:S01]  /*ffe0*/  IMAD.WIDE R8, R75.reuse, 0x2, R6 ;  /* 0x000000024b087825 */ /* 0x042fe200078e0206 */
[----:B------:R-:W1:Y:S02]  /*fff0*/  LDCU UR41, c[0x0][0x398] ;  /* 0x00007300ff2977ac */ /* 0x000e640008000800 */
[----:B------:R-:W-:Y:S01]  /*10000*/  ISETP.GE.AND P5, PT, R74, UR71, PT ;  /* 0x000000474a007c0c */ /* 0x000fe2000bfa6270 */
[C---:B------:R-:W-:Y:S01]  /*10010*/  VIADD R74, R75.reuse, UR30 ;  /* 0x0000001e4b4a7c36 */ /* 0x040fe20008000000 */
[----:B------:R0:W-:Y:S01]  /*10020*/  @P0 STG.E.U16 desc[UR22][R8.64], R236 ;  /* 0x000000ec08000986 */ /* 0x0001e2000c101516 */
[----:B------:R-:W-:Y:S01]  /*10030*/  ISETP.LT.AND P1, PT, R200, UR16, !P6 ;  /* 0x00000010c8007c0c */ /* 0x000fe2000f721270 */
[----:B------:R-:W1:Y:S01]  /*10040*/  LDCU UR16, c[0x0][0x39c] ;  /* 0x00007380ff1077ac */ /* 0x000e620008000800 */
[----:B--2---:R-:W-:Y:S01]  /*10050*/  PRMT R0, R236, 0x7632, R0 ;  /* 0x00007632ec007816 */ /* 0x004fe20000000000 */
[----:B------:R-:W-:Y:S01]  /*10060*/  IMAD.WIDE R2, R75, 0x2, R4 ;  /* 0x000000024b027825 */ /* 0x000fe200078e0204 */
[----:B------:R-:W2:Y:S03]  /*10070*/  LDCU UR71, c[0x0][0x398] ;  /* 0x00007300ff4777ac */ /* 0x000ea60008000800 */
[----:B------:R-:W-:Y:S01]  /*10080*/  VIADD R75, R252, 0x24 ;  /* 0x00000024fc4b7836 */ /* 0x000fe20000000000 */
[----:B------:R1:W-:Y:S01]  /*10090*/  @P4 STG.E.U16 desc[UR22][R2.64], R0 ;  /* 0x0000000002004986 */ /* 0x0003e2000c101516 */
[----:B------:R-:W-:Y:S01]  /*100a0*/  ISETP.LT.AND P6, PT, R67, UR4, !P6 ;  /* 0x0000000443007c0c */ /* 0x000fe2000f7c1270 */
[----:B0-----:R-:W-:Y:S01]  /*100b0*/  IMAD.WIDE R8, R74, 0x2, R6 ;  /* 0x000000024a087825 */ /* 0x001fe200078e0206 */
[----:B------:R-:W-:Y:S01]  /*100c0*/  ISETP.LT.AND P0, PT, R200, UR36, !P5 ;  /* 0x00000024c8007c0c */ /* 0x000fe2000ef01270 */
[----:B------:R-:W0:Y:S01]  /*100d0*/  LDCU UR36, c[0x0][0x39c] ;  /* 0x00007380ff2477ac */ /* 0x000e220008000800 */
        /* <DEDUP_REMOVED lines=9> */
[C---:B--2---:R-:W-:Y:S01]  /*10170*/  IMAD.WIDE R8, R75.reuse, 0x2, R6 ;  /* 0x000000024b087825 */ /* 0x044fe200078e0206 */
[----:B------:R-:W-:Y:S01]  /*10180*/  ISETP.LT.AND P2, PT, R200, UR50, !P4 ;  /* 0x00000032c8007c0c */ /* 0x000fe2000e741270 */
[----:B------:R-:W2:Y:S01]  /*10190*/  LDCU UR50, c[0x0][0x39c] ;  /* 0x00007380ff3277ac */ /* 0x000ea20008000800 */
[----:B------:R-:W-:Y:S01]  /*101a0*/  ISETP.GE.AND P3, PT, R74, UR70, PT ;  /* 0x000000464a007c0c */ /* 0x000fe2000bf66270 */
[C---:B------:R-:W-:Y:S01]  /*101b0*/  VIADD R74, R75.reuse, UR30 ;  /* 0x0000001e4b4a7c36 */ /* 0x040fe20008000000 */
        /* <DEDUP_REMOVED lines=21> */
[----:B---3--:R-:W-:Y:S01]  /*10310*/  ISETP.LT.AND P3, PT, R67, UR6, !P3 ;  /* 0x0000000643007c0c */ /* 0x008fe2000df61270 */
[C---:B0-----:R-:W-:Y:S01]  /*10320*/  IMAD.WIDE R8, R75.reuse, 0x2, R6 ;  /* 0x000000024b087825 */ /* 0x041fe200078e0206 */
[----:B------:R-:W-:Y:S01]  /*10330*/  ISETP.LT.AND P0, PT, R200, UR54, !P6 ;  /* 0x00000036c8007c0c */ /* 0x000fe2000f701270 */
[----:B------:R-:W0:Y:S01]  /*10340*/  LDCU UR54, c[0x0][0x39c] ;  /* 0x00007380ff3677ac */ /* 0x000e220008000800 */
[----:B------:R-:W-:Y:S01]  /*10350*/  ISETP.GE.AND P5, PT, R74, UR69, PT ;  /* 0x000000454a007c0c */ /* 0x000fe2000bfa6270 */
[C---:B------:R-:W-:Y:S01]  /*10360*/  VIADD R74, R75.reuse, UR30 ;  /* 0x0000001e4b4a7c36 */ /* 0x040fe20008000000 */
[----:B------:R3:W-:Y:S01]  /*10370*/  @P2 STG.E.U16 desc[UR22][R8.64], R244 ;  /* 0x000000f408002986 */ /* 0x0007e2000c101516 */
[----:B-1----:R-:W-:Y:S01]  /*10380*/  PRMT R0, R244, 0x7632, R0 ;  /* 0x00007632f4007816 */ /* 0x002fe20000000000 */
[----:B------:R-:W-:Y:S01]  /*10390*/  IMAD.WIDE R2, R75, 0x2, R4 ;  /* 0x000000024b027825 */ /* 0x000fe200078e0204 */
[----:B------:R-:W-:Y:S01]  /*103a0*/  ISETP.LT.AND P6, PT, R67, UR28, !P6 ;  /* 0x0000001c43007c0c */ /* 0x000fe2000f7c1270 */
[----:B------:R-:W1:Y:S02]  /*103b0*/  LDCU UR6, c[0x0][0x398] ;  /* 0x00007300ff0677ac */ /* 0x000e640008000800 */
[----:B------:R-:W-:Y:S01]  /*103c0*/  VIADD R75, R252, 0x28 ;  /* 0x00000028fc4b7836 */ /* 0x000fe20000000000 */
[----:B------:R0:W-:Y:S01]  /*103d0*/  @P4 STG.E.U16 desc[UR22][R2.64], R0 ;  /* 0x0000000002004986 */ /* 0x0001e2000c101516 */
[----:B---3--:R-:W-:Y:S01]  /*103e0*/  IMAD.WIDE R8, R74, 0x2, R6 ;  /* 0x000000024a087825 */ /* 0x008fe200078e0206 */
[----:B------:R-:W-:Y:S01]  /*103f0*/  ISETP.LT.AND P2, PT, R200, UR60, !P5 ;  /* 0x0000003cc8007c0c */ /* 0x000fe2000ef41270 */
[----:B------:R-:W3:Y:S01]  /*10400*/  LDCU UR60, c[0x0][0x39c] ;  /* 0x00007380ff3c77ac */ /* 0x000ee20008000800 */
[----:B------:R-:W-:Y:S01]  /*10410*/  ISETP.GE.AND P4, PT, R75, UR44, PT ;  /* 0x0000002c4b007c0c */ /* 0x000fe2000bf86270 */
[----:B------:R-:W-:Y:S01]  /*10420*/  VIADD R75, R74, UR30 ;  /* 0x0000001e4a4b7c36 */ /* 0x000fe20008000000 */
[----:B------:R-:W-:Y:S01]  /*10430*/  ISETP.LT.AND P5, PT, R67, UR47, !P5 ;  /* 0x0000002f43007c0c */ /* 0x000fe2000efa1270 */
[----:B------:R1:W-:Y:S01]  /*10440*/  @P1 STG.E.U16 desc[UR22][R8.64], R246 ;  /* 0x000000f608001986 */ /* 0x0003e2000c101516 */
[----:B------:R-:W2:Y:S01]  /*10450*/  LDCU UR28, c[0x0][0x398] ;  /* 0x00007300ff1c77ac */ /* 0x000ea20008000800 */
[----:B0-----:R-:W-:Y:S01]  /*10460*/  PRMT R0, R246, 0x7632, R0 ;  /* 0x00007632f6007816 */ /* 0x001fe20000000000 */
[----:B------:R-:W-:Y:S01]  /*10470*/  IMAD.WIDE R2, R74, 0x2, R4 ;  /* 0x000000024a027825 */ /* 0x000fe200078e0204 */
[----:B------:R-:W0:Y:S03]  /*10480*/  LDCU UR69, c[0x0][0x398] ;  /* 0x00007300ff4577ac */ /* 0x000e260008000800 */
        /* <DEDUP_REMOVED lines=12> */
[----:B0-----:R-:W-:Y:S01]  /*10550*/  IMAD.WIDE R8, R74, 0x2, R6 ;  /* 0x000000024a087825 */ /* 0x001fe200078e0206 */
[----:B------:R0:W-:Y:S01]  /*10560*/  @P6 STG.E.U16 desc[UR22][R2.64], R0 ;  /* 0x0000000002006986 */ /* 0x0001e2000c101516 */
[----:B------:R-:W1:Y:S03]  /*10570*/  LDCU UR68, c[0x0][0x398] ;  /* 0x00007300ff4477ac */ /* 0x000e660008000800 */
[----:B------:R-:W-:Y:S01]  /*10580*/  @P2 STG.E.U16 desc[UR22][R8.64], R250 ;  /* 0x000000fa08002986 */ /* 0x000fe2000c101516 */
[----:B0-----:R-:W-:Y:S01]  /*10590*/  PRMT R0, R250, 0x7632, R0 ;  /* 0x00007632fa007816 */ /* 0x001fe20000000000 */
[----:B------:R-:W-:-:S05]  /*105a0*/  IMAD.WIDE R2, R74, 0x2, R4 ;  /* 0x000000024a027825 */ /* 0x000fca00078e0204 */
[----:B------:R0:W-:Y:S02]  /*105b0*/  @P5 STG.E.U16 desc[UR22][R2.64], R0 ;  /* 0x0000000002005986 */ /* 0x0001e4000c101516 */
[----:B0-----:R-:W-:Y:S02]  /*105c0*/  PRMT R0, R197, 0x7610, R0 ;  /* 0x00007610c5007816 */ /* 0x001fe40000000000 */
[----:B------:R-:W2:Y:S01]  /*105d0*/  LDL.LU.S16 R197, [R1+0x132] ;  /* 0x0001320001c57983 */ /* 0x000ea20000300600 */
[----:B------:R-:W-:Y:S01]  /*105e0*/  VIADD R75, R252, 0x2a ;  /* 0x0000002afc4b7836 */ /* 0x000fe20000000000 */
[----:B------:R-:W-:Y:S01]  /*105f0*/  ISETP.LT.AND P4, PT, R67, UR18, !P4 ;  /* 0x0000001243007c0c */ /* 0x000fe2000e781270 */
[----:B------:R-:W0:Y:S01]  /*10600*/  LDCU UR18, c[0x0][0x398] ;  /* 0x00007300ff1277ac */ /* 0x000e220008000800 */
[----:B------:R-:W-:Y:S01]  /*10610*/  ISETP.LT.AND P0, PT, R200, UR34, !P3 ;  /* 0x00000022c8007c0c */ /* 0x000fe2000df01270 */
[----:B------:R-:W3:Y:S01]  /*10620*/  LDL.S16 R204, [R1+0x134] ;  /* 0x0001340001cc7983 */ /* 0x000ee20000100600 */
[----:B------:R-:W-:Y:S01]  /*10630*/  ISETP.GE.AND P6, PT, R75, UR67, PT ;  /* 0x000000434b007c0c */ /* 0x000fe2000bfc6270 */
[----:B------:R-:W-:Y:S01]  /*10640*/  VIADD R75, R74, UR30 ;  /* 0x0000001e4a4b7c36 */ /* 0x000fe20008000000 */
[----:B------:R-:W-:Y:S01]  /*10650*/  ISETP.LT.AND P3, PT, R67, UR75, !P3 ;  /* 0x0000004b43007c0c */ /* 0x000fe2000df61270 */
[----:B------:R-:W-:Y:S01]  /*10660*/  VIADD R74, R252, 0x2b ;  /* 0x0000002bfc4a7836 */ /* 0x000fe20000000000 */
[----:B------:R-:W-:Y:S01]  /*10670*/  ISETP.LT.AND P2, PT, R200, UR43, !P6 ;  /* 0x0000002bc8007c0c */ /* 0x000fe2000f741270 */
[C---:B------:R-:W-:Y:S01]  /*10680*/  IMAD.WIDE R8, R75.reuse, 0x2, R6 ;  /* 0x000000024b087825 */ /* 0x040fe200078e0206 */
[----:B------:R-:W0:Y:S02]  /*10690*/  LDCU UR34, c[0x0][0x39c] ;  /* 0x00007380ff2277ac */ /* 0x000e240008000800 */
[----:B------:R-:W-:Y:S01]  /*106a0*/  ISETP.GE.AND P5, PT, R74, UR24, PT ;  /* 0x000000184a007c0c */ /* 0x000fe2000bfa6270 */
[----:B------:R-:W-:Y:S01]  /*106b0*/  IMAD.WIDE R2, R75, 0x2, R4 ;  /* 0x000000024b027825 */ /* 0x000fe200078e0204 */
[----:B------:R1:W-:Y:S01]  /*106c0*/  @P1 STG.E.U16 desc[UR22][R8.64], R131 ;  /* 0x0000008308001986 */ /* 0x0003e2000c101516 */
[----:B------:R-:W-:Y:S01]  /*106d0*/  ISETP.LT.AND P6, PT, R67, UR48, !P6 ;  /* 0x0000003043007c0c */ /* 0x000fe2000f7c1270 */
[----:B------:R-:W0:Y:S01]  /*106e0*/  LDCU UR43, c[0x0][0x39c] ;  /* 0x00007380ff2b77ac */ /* 0x000e220008000800 */
[----:B------:R-:W-:Y:S01]  /*106f0*/  VIADD R74, R75, UR30 ;  /* 0x0000001e4b4a7c36 */ /* 0x000fe20008000000 */
[----:B------:R4:W-:Y:S01]  /*10700*/  @P4 STG.E.U16 desc[UR22][R2.64], R0 ;  /* 0x0000000002004986 */ /* 0x0009e2000c101516 */
[----:B------:R-:W0:Y:S01]  /*10710*/  LDCU UR75, c[0x0][0x398] ;  /* 0x00007300ff4b77ac */ /* 0x000e220008000800 */
[----:B------:R-:W0:Y:S01]  /*10720*/  LDCU UR67, c[0x0][0x398] ;  /* 0x00007300ff4377ac */ /* 0x000e220008000800 */
[----:B-1----:R-:W-:Y:S01]  /*10730*/  PRMT R131, R203, 0x7610, R131 ;  /* 0x00007610cb837816 */ /* 0x002fe20000000083 */
[----:B------:R-:W-:Y:S01]  /*10740*/  IMAD.WIDE R8, R74, 0x2, R6 ;  /* 0x000000024a087825 */ /* 0x000fe200078e0206 */
[----:B------:R-:W-:Y:S01]  /*10750*/  ISETP.LT.AND P1, PT, R200, UR33, !P5 ;  /* 0x00000021c8007c0c */ /* 0x000fe2000ef21270 */
[----:B------:R-:W1:Y:S01]  /*10760*/  LDCU UR33, c[0x0][0x39c] ;  /* 0x00007380ff2177ac */ /* 0x000e620008000800 */
[----:B----4-:R-:W-:Y:S01]  /*10770*/  PRMT R0, R201, 0x7610, R0 ;  /* 0x00007610c9007816 */ /* 0x010fe20000000000 */
[----:B------:R-:W-:Y:S01]  /*10780*/  IMAD.WIDE R2, R74, 0x2, R4 ;  /* 0x000000024a027825 */ /* 0x000fe200078e0204 */
[----:B------:R-:W4:Y:S01]  /*10790*/  LDL.LU.S16 R201, [R1+0x136] ;  /* 0x0001360001c97983 */ /* 0x000f220000300600 */
[----:B------:R-:W0:Y:S03]  /*107a0*/  LDCU UR48, c[0x0][0x398] ;  /* 0x00007300ff3077ac */ /* 0x000e260008000800 */
[----:B------:R-:W-:Y:S01]  /*107b0*/  @P0 STG.E.U16 desc[UR22][R8.64], R131 ;  /* 0x0000008308000986 */ /* 0x000fe2000c101516 */
[----:B------:R-:W0:Y:S03]  /*107c0*/  LDCU UR24, c[0x0][0x398] ;  /* 0x00007300ff1877ac */ /* 0x000e260008000800 */
[----:B------:R2:W-:Y:S04]  /*107d0*/  @P3 STG.E.U16 desc[UR22][R2.64], R0 ;  /* 0x0000000002003986 */ /* 0x0005e8000c101516 */
[----:B------:R-:W4:Y:S01]  /*107e0*/  LDL.S16 R203, [R1+0x138] ;  /* 0x0001380001cb7983 */ /* 0x000f220000100600 */
[----:B--2---:R-:W-:-:S03]  /*107f0*/  PRMT R0, R197, 0x7610, R0 ;  /* 0x00007610c5007816 */ /* 0x004fc60000000000 */
[----:B------:R-:W2:Y:S01]  /*10800*/  LDL.LU.S16 R197, [R1+0x13a] ;  /* 0x00013a0001c57983 */ /* 0x000ea20000300600 */
[----:B------:R-:W-:-:S05]  /*10810*/  VIADD R75, R252, 0x2c ;  /* 0x0000002cfc4b7836 */ /* 0x000fca0000000000 */
[----:B------:R-:W-:Y:S01]  /*10820*/  ISETP.GE.AND P4, PT, R75, UR66, PT ;  /* 0x000000424b007c0c */ /* 0x000fe2000bf86270 */
[----:B------:R-:W-:Y:S01]  /*10830*/  VIADD R75, R74, UR30 ;  /* 0x0000001e4a4b7c36 */ /* 0x000fe20008000000 */
[----:B------:R-:W-:Y:S01]  /*10840*/  ISETP.LT.AND P5, PT, R67, UR52, !P5 ;  /* 0x0000003443007c0c */ /* 0x000fe2000efa1270 */
[----:B------:R-:W-:Y:S01]  /*10850*/  VIADD R74, R252, 0x2d ;  /* 0x0000002dfc4a7836 */ /* 0x000fe20000000000 */
[----:B------:R-:W-:Y:S01]  /*10860*/  PRMT R131, R202, 0x7610, R131 ;  /* 0x00007610ca837816 */ /* 0x000fe20000000083 */
[C---:B------:R-:W-:Y:S01]  /*10870*/  IMAD.WIDE R8, R75.reuse, 0x2, R6 ;  /* 0x000000024b087825 */ /* 0x040fe200078e0206 */
[----:B------:R-:W2:Y:S01]  /*10880*/  LDL.S16 R202, [R1+0x13c] ;  /* 0x00013c0001ca7983 */ /* 0x000ea20000100600 */
[----:B------:R-:W-:Y:S01]  /*10890*/  ISETP.LT.AND P0, PT, R200, UR77, !P4 ;  /* 0x0000004dc8007c0c */ /* 0x000fe2000e701270 */
[----:B------:R-:W0:Y:S01]  /*108a0*/  LDCU UR77, c[0x0][0x39c] ;  /* 0x00007380ff4d77ac */ /* 0x000e220008000800 */
        /* <DEDUP_REMOVED lines=9> */
[----:B---3--:R-:W-:Y:S01]  /*10940*/  PRMT R131, R204, 0x7610, R131 ;  /* 0x00007610cc837816 */ /* 0x008fe20000000083 */
[----:B------:R-:W-:Y:S01]  /*10950*/  IMAD.WIDE R8, R74, 0x2, R6 ;  /* 0x000000024a087825 */ /* 0x000fe200078e0206 */
[----:B------:R-:W-:Y:S01]  /*10960*/  ISETP.LT.AND P2, PT, R200, UR32, !P3 ;  /* 0x00000020c8007c0c */ /* 0x000fe2000df41270 */
[----:B------:R-:W3:Y:S01]  /*10970*/  LDCU UR32, c[0x0][0x39c] ;  /* 0x00007380ff2077ac */ /* 0x000ee20008000800 */
[----:B----4-:R-:W-:Y:S01]  /*10980*/  PRMT R0, R201, 0x7610, R0 ;  /* 0x00007610c9007816 */ /* 0x010fe20000000000 */
[----:B------:R-:W-:Y:S01]  /*10990*/  IMAD.WIDE R2, R74, 0x2, R4 ;  /* 0x000000024a027825 */ /* 0x000fe200078e0204 */
[----:B------:R-:W4:Y:S01]  /*109a0*/  LDL.LU.S16 R201, [R1+0x13e] ;  /* 0x00013e0001c97983 */ /* 0x000f220000300600 */
[----:B------:R-:W0:Y:S03]  /*109b0*/  LDCU UR76, c[0x0][0x398] ;  /* 0x00007300ff4c77ac */ /* 0x000e260008000800 */
[----:B------:R-:W-:Y:S04]  /*109c0*/  @P1 STG.E.U16 desc[UR22][R8.64], R131 ;  /* 0x0000008308001986 */ /* 0x000fe8000c101516 */
[----:B------:R2:W-:Y:S04]  /*109d0*/  @P5 STG.E.U16 desc[UR22][R2.64], R0 ;  /* 0x0000000002005986 */ /* 0x0005e8000c101516 */
[----:B------:R-:W3:Y:S01]  /*109e0*/  LDL.S16 R204, [R1+0x140] ;  /* 0x0001400001cc7983 */ /* 0x000ee20000100600 */
        /* <DEDUP_REMOVED lines=9> */
[----:B------:R-:W3:Y:S01]  /*10a80*/  LDL.S16 R203, [R1+0x144] ;  /* 0x0001440001cb7983 */ /* 0x000ee20000100600 */
        /* <DEDUP_REMOVED lines=19> */
[----:B------:R-:W-:Y:S04]  /*10bc0*/  @P2 STG.E.U16 desc[UR22][R8.64], R131 ;  /* 0x0000008308002986 */ /* 0x000fe8000c101516 */
        /* <DEDUP_REMOVED lines=9> */
[----:B---3--:R-:W-:Y:S01]  /*10c60*/  PRMT R131, R204, 0x7610, R131 ;  /* 0x00007610cc837816 */ /* 0x008fe20000000083 */
        /* <DEDUP_REMOVED lines=175> */
[----:B------:R-:W3:Y:S01]  /*11760*/  LDL.LU.S16 R202, [R1+0x176] ;  /* 0x0001760001ca7983 */ /* 0x000ee20000300600 */
[----:B------:R-:W-:Y:S01]  /*11770*/  ISETP.LT.AND P0, PT, R200, UR47, !P5 ;  /* 0x0000002fc8007c0c */ /* 0x000fe2000ef01270 */
[----:B------:R-:W1:Y:S01]  /*11780*/  LDCU UR69, c[0x0][0x398] ;  /* 0x00007300ff4577ac */ /* 0x000e620008000800 */
[----:B----4-:R-:W-:Y:S01]  /*11790*/  PRMT R0, R201, 0x7610, R0 ;  /* 0x00007610c9007816 */ /* 0x010fe20000000000 */
[----:B------:R-:W-:Y:S01]  /*117a0*/  IMAD.WIDE R2, R74, 0x2, R4 ;  /* 0x000000024a027825 */ /* 0x000fe200078e0204 */
[----:B------:R-:W4:Y:S04]  /*117b0*/  LDL.S16 R201, [R1+0x178] ;  /* 0x0001780001c97983 */ /* 0x000f280000100600 */
[----:B------:R-:W-:Y:S01]  /*117c0*/  @P2 STG.E.U16 desc[UR22][R8.64], R131 ;  /* 0x0000008308002986 */ /* 0x000fe2000c101516 */
[----:B------:R-:W-:Y:S01]  /*117d0*/  VIADD R75, R252, 0x3c ;  /* 0x0000003cfc4b7836 */ /* 0x000fe20000000000 */
[----:B------:R-:W0:Y:S02]  /*117e0*/  LDCU UR47, c[0x0][0x39c] ;  /* 0x00007380ff2f77ac */ /* 0x000e240008000800 */
[----:B------:R2:W-:Y:S02]  /*117f0*/  @P3 STG.E.U16 desc[UR22][R2.64], R0 ;  /* 0x0000000002003986 */ /* 0x0005e4000c101516 */
[----:B--2---:R-:W-:-:S02]  /*11800*/  PRMT R0, R197, 0x7610, R0 ;  /* 0x00007610c5007816 */ /* 0x004fc40000000000 */
[----:B------:R-:W2:Y:S01]  /*11810*/  LDL.LU.S16 R197, [R1+0x17a] ;  /* 0x00017a0001c57983 */ /* 0x000ea20000300600 */
[----:B------:R-:W-:Y:S01]  /*11820*/  ISETP.GE.AND P4, PT, R75, UR38, PT ;  /* 0x000000264b007c0c */ /* 0x000fe2000bf86270 */
[----:B------:R-:W-:Y:S01]  /*11830*/  VIADD R75, R74, UR30 ;  /* 0x0000001e4a4b7c36 */ /* 0x000fe20008000000 */
[----:B---3--:R-:W-:Y:S01]  /*11840*/  PRMT R131, R204, 0x7610, R131 ;  /* 0x00007610cc837816 */ /* 0x008fe20000000083 */
[----:B------:R-:W-:Y:S01]  /*11850*/  VIADD R74, R252, 0x3d ;  /* 0x0000003dfc4a7836 */ /* 0x000fe20000000000 */
[----:B------:R-:W3:Y:S01]  /*11860*/  LDL.S16 R205, [R1+0x17c] ;  /* 0x00017c0001cd7983 */ /* 0x000ee20000100600 */
[----:B------:R-:W-:Y:S01]  /*11870*/  IMAD.WIDE R8, R75, 0x2, R6 ;  /* 0x000000024b087825 */ /* 0x000fe200078e0206 */
[----:B------:R-:W-:Y:S01]  /*11880*/  ISETP.LT.AND P5, PT, R67, UR44, !P5 ;  /* 0x0000002c43007c0c */ /* 0x000fe2000efa1270 */
[----:B------:R-:W1:Y:S01]  /*11890*/  LDCU UR44, c[0x0][0x398] ;  /* 0x00007300ff2c77ac */ /* 0x000e620008000800 */
[----:B0-----:R-:W-:Y:S01]  /*118a0*/  ISETP.GE.AND P3, PT, R74, UR34, PT ;  /* 0x000000224a007c0c */ /* 0x001fe2000bf66270 */
[C---:B------:R-:W-:Y:S01]  /*118b0*/  VIADD R74, R75.reuse, UR30 ;  /* 0x0000001e4b4a7c36 */ /* 0x040fe20008000000 */
[----:B------:R-:W3:Y:S01]  /*118c0*/  LDL.LU.S16 R204, [R1+0x17e] ;  /* 0x00017e0001cc7983 */ /* 0x000ee20000300600 */
[----:B------:R-:W-:Y:S01]  /*118d0*/  IMAD.WIDE R2, R75, 0x2, R4 ;  /* 0x000000024b027825 */ /* 0x000fe200078e0204 */
[----:B------:R-:W-:Y:S01]  /*118e0*/  ISETP.LT.AND P2, PT, R200, UR18, !P4 ;  /* 0x00000012c8007c0c */ /* 0x000fe2000e741270 */
[----:B------:R-:W0:Y:S01]  /*118f0*/  LDCU UR38, c[0x0][0x398] ;  /* 0x00007300ff2677ac */ /* 0x000e220008000800 */
[----:B------:R1:W-:Y:S01]  /*11900*/  @P1 STG.E.U16 desc[UR22][R8.64], R131 ;  /* 0x0000008308001986 */ /* 0x0003e2000c101516 */
[----:B------:R-:W-:Y:S01]  /*11910*/  VIADD R75, R252, 0x3e ;  /* 0x0000003efc4b7836 */ /* 0x000fe20000000000 */
[----:B------:R-:W0:Y:S02]  /*11920*/  LDCU UR18, c[0x0][0x39c] ;  /* 0x00007380ff1277ac */ /* 0x000e240008000800 */
[----:B------:R4:W-:Y:S01]  /*11930*/  @P6 STG.E.U16 desc[UR22][R2.64], R0 ;  /* 0x0000000002006986 */ /* 0x0009e2000c101516 */
[----:B------:R-:W-:Y:S01]  /*11940*/  PRMT R196, R239, 0x7632, R196 ;  /* 0x00007632efc47816 */ /* 0x000fe200000000c4 */
[----:B------:R-:W0:Y:S01]  /*11950*/  LDCU UR34, c[0x0][0x398] ;  /* 0x00007300ff2277ac */ /* 0x000e220008000800 */
[----:B-1----:R-:W-:Y:S01]  /*11960*/  PRMT R131, R203, 0x7610, R131 ;  /* 0x00007610cb837816 */ /* 0x002fe20000000083 */
[----:B------:R-:W-:Y:S01]  /*11970*/  IMAD.WIDE R8, R74, 0x2, R6 ;  /* 0x000000024a087825 */ /* 0x000fe200078e0206 */
[----:B------:R-:W3:Y:S01]  /*11980*/  LDL.S16 R203, [R1+0x180] ;  /* 0x0001800001cb7983 */ /* 0x000ee20000100600 */
[----:B----4-:R-:W-:-:S02]  /*11990*/  PRMT R0, R202, 0x7610, R0 ;  /* 0x00007610ca007816 */ /* 0x010fc40000000000 */
[----:B------:R-:W-:Y:S01]  /*119a0*/  IMAD.WIDE R2, R74, 0x2, R4 ;  /* 0x000000024a027825 */ /* 0x000fe200078e0204 */
[----:B------:R1:W-:Y:S04]  /*119b0*/  @P0 STG.E.U16 desc[UR22][R8.64], R131 ;  /* 0x0000008308000986 */ /* 0x0003e8000c101516 */
[----:B------:R-:W4:Y:S01]  /*119c0*/  LDL.LU.S16 R202, [R1+0x182] ;  /* 0x0001820001ca7983 */ /* 0x000f220000300600 */
[----:B-1----:R-:W-:-:S03]  /*119d0*/  PRMT R131, R201, 0x7610, R131 ;  /* 0x00007610c9837816 */ /* 0x002fc60000000083 */
[----:B------:R-:W4:Y:S04]  /*119e0*/  LDL.S16 R201, [R1+0x184] ;  /* 0x0001840001c97983 */ /* 0x000f280000100600 */
[----:B------:R2:W-:Y:S02]  /*119f0*/  @P5 STG.E.U16 desc[UR22][R2.64], R0 ;  /* 0x0000000002005986 */ /* 0x0005e4000c101516 */
[----:B--2---:R-:W-:Y:S02]  /*11a00*/  PRMT R0, R197, 0x7610, R0 ;  /* 0x00007610c5007816 */ /* 0x004fe40000000000 */
[----:B------:R-:W2:Y:S01]  /*11a10*/  LDL.LU.S16 R197, [R1+0x186] ;  /* 0x0001860001c57983 */ /* 0x000ea20000300600 */
[----:B------:R-:W-:Y:S01]  /*11a20*/  ISETP.LT.AND P4, PT, R67, UR68, !P4 ;  /* 0x0000004443007c0c */ /* 0x000fe2000e781270 */
[----:B------:R-:W1:Y:S01]  /*11a30*/  LDCU UR68, c[0x0][0x398] ;  /* 0x00007300ff4477ac */ /* 0x000e620008000800 */
[----:B------:R-:W-:Y:S01]  /*11a40*/  ISETP.GE.AND P6, PT, R75, UR43, PT ;  /* 0x0000002b4b007c0c */ /* 0x000fe2000bfc6270 */
[----:B------:R-:W-:-:S02]  /*11a50*/  VIADD R75, R74, UR30 ;  /* 0x0000001e4a4b7c36 */ /* 0x000fc40008000000 */
[----:B------:R-:W-:Y:S01]  /*11a60*/  VIADD R74, R252, 0x3f ;  /* 0x0000003ffc4a7836 */ /* 0x000fe20000000000 */
[----:B------:R-:W-:Y:S01]  /*11a70*/  ISETP.LT.AND P1, PT, R200, UR75, !P3 ;  /* 0x0000004bc8007c0c */ /* 0x000fe2000df21270 */
[----:B------:R-:W-:Y:S01]  /*11a80*/  IMAD.WIDE R8, R75, 0x2, R6 ;  /* 0x000000024b087825 */ /* 0x000fe200078e0206 */
[----:B------:R-:W-:Y:S01]  /*11a90*/  ISETP.LT.AND P3, PT, R67, UR67, !P3 ;  /* 0x0000004343007c0c */ /* 0x000fe2000df61270 */
[----:B------:R-:W0:Y:S01]  /*11aa0*/  LDCU UR75, c[0x0][0x39c] ;  /* 0x00007380ff4b77ac */ /* 0x000e220008000800 */
[----:B------:R-:W-:Y:S01]  /*11ab0*/  ISETP.GE.AND P5, PT, R74, UR33, PT ;  /* 0x000000214a007c0c */ /* 0x000fe2000bfa6270 */
[C---:B------:R-:W-:Y:S02]  /*11ac0*/  VIADD R74, R75.reuse, UR30 ;  /* 0x0000001e4b4a7c36 */ /* 0x040fe40008000000 */
[----:B------:R-:W-:Y:S01]  /*11ad0*/  IMAD.WIDE R2, R75, 0x2, R4 ;  /* 0x000000024b027825 */ /* 0x000fe200078e0204 */
[----:B------:R-:W-:Y:S01]  /*11ae0*/  ISETP.LT.AND P0, PT, R200, UR48, !P6 ;  /* 0x00000030c8007c0c */ /* 0x000fe2000f701270 */
[----:B------:R3:W-:Y:S01]  /*11af0*/  @P2 STG.E.U16 desc[UR22][R8.64], R131 ;  /* 0x0000008308002986 */ /* 0x0007e2000c101516 */
[----:B------:R-:W0:Y:S01]  /*11b00*/  LDCU UR67, c[0x0][0x398] ;  /* 0x00007300ff4377ac */ /* 0x000e220008000800 */
[----:B------:R-:W-:-:S02]  /*11b10*/  VIADD R75, R252, 0x40 ;  /* 0x00000040fc4b7836 */ /* 0x000fc40000000000 */
[----:B------:R1:W-:Y:S01]  /*11b20*/  @P4 STG.E.U16 desc[UR22][R2.64], R0 ;  /* 0x0000000002004986 */ /* 0x0003e2000c101516 */
[----:B------:R-:W0:Y:S02]  /*11b30*/  LDCU UR43, c[0x0][0x398] ;  /* 0x00007300ff2b77ac */ /* 0x000e240008000800 */
[----:B------:R-:W-:Y:S01]  /*11b40*/  ISETP.GE.AND P4, PT, R75, UR77, PT ;  /* 0x0000004d4b007c0c */ /* 0x000fe2000bf86270 */
[C---:B------:R-:W-:Y:S01]  /*11b50*/  VIADD R75, R74.reuse, UR30 ;  /* 0x0000001e4a4b7c36 */ /* 0x040fe20008000000 */
[----:B------:R-:W-:Y:S01]  /*11b60*/  ISETP.LT.AND P6, PT, R67, UR24, !P6 ;  /* 0x0000001843007c0c */ /* 0x000fe2000f7c1270 */
[----:B------:R-:W0:Y:S01]  /*11b70*/  LDCU UR48, c[0x0][0x39c] ;  /* 0x00007380ff3077ac */ /* 0x000e220008000800 */
[----:B---3--:R-:W-:Y:S01]  /*11b80*/  PRMT R131, R205, 0x7610, R131 ;  /* 0x00007610cd837816 */ /* 0x008fe20000000083 */
[----:B------:R-:W-:Y:S01]  /*11b90*/  IMAD.WIDE R8, R74, 0x2, R6 ;  /* 0x000000024a087825 */ /* 0x000fe200078e0206 */
[----:B------:R-:W-:Y:S01]  /*11ba0*/  ISETP.LT.AND P2, PT, R200, UR52, !P5 ;  /* 0x00000034c8007c0c */ /* 0x000fe2000ef41270 */
[----:B------:R-:W3:Y:S01]  /*11bb0*/  LDCU UR24, c[0x0][0x398] ;  /* 0x00007300ff1877ac */ /* 0x000ee20008000800 */
[----:B-1----:R-:W-:Y:S01]  /*11bc0*/  PRMT R0, R204, 0x7610, R0 ;  /* 0x00007610cc007816 */ /* 0x002fe20000000000 */
[----:B------:R-:W-:Y:S01]  /*11bd0*/  IMAD.WIDE R2, R74, 0x2, R4 ;  /* 0x000000024a027825 */ /* 0x000fe200078e0204 */
[----:B------:R1:W-:Y:S01]  /*11be0*/  @P1 STG.E.U16 desc[UR22][R8.64], R131 ;  /* 0x0000008308001986 */ /* 0x0003e2000c101516 */
[----:B------:R-:W0:Y:S02]  /*11bf0*/  LDCU UR33, c[0x0][0x398] ;  /* 0x00007300ff2177ac */ /* 0x000e240008000800 */
[----:B------:R-:W-:Y:S01]  /*11c00*/  VIADD R74, R252, 0x41 ;  /* 0x00000041fc4a7836 */ /* 0x000fe20000000000 */
[----:B------:R4:W-:Y:S01]  /*11c10*/  @P3 STG.E.U16 desc[UR22][R2.64], R0 ;  /* 0x0000000002003986 */ /* 0x0009e2000c101516 */
[----:B------:R-:W-:Y:S01]  /*11c20*/  ISETP.LT.AND P5, PT, R67, UR66, !P5 ;  /* 0x0000004243007c0c */ /* 0x000fe2000efa1270 */
[----:B------:R-:W0:Y:S02]  /*11c30*/  LDCU UR52, c[0x0][0x39c] ;  /* 0x00007380ff3477ac */ /* 0x000e240008000800 */
[----:B------:R-:W-:Y:S01]  /*11c40*/  ISETP.GE.AND P3, PT, R74, UR32, PT ;  /* 0x000000204a007c0c */ /* 0x000fe2000bf66270 */
[----:B------:R-:W-:Y:S01]  /*11c50*/  VIADD R74, R75, UR30 ;  /* 0x0000001e4b4a7c36 */ /* 0x000fe20008000000 */
[----:B------:R-:W0:Y:S01]  /*11c60*/  LDCU UR77, c[0x0][0x398] ;  /* 0x00007300ff4d77ac */ /* 0x000e220008000800 */
[----:B-1----:R-:W-:Y:S01]  /*11c70*/  PRMT R131, R203, 0x7610, R131 ;  /* 0x00007610cb837816 */ /* 0x002fe20000000083 */
[C---:B------:R-:W-:Y:S01]  /*11c80*/  IMAD.WIDE R8, R75.reuse, 0x2, R6 ;  /* 0x000000024b087825 */ /* 0x040fe200078e0206 */
[----:B------:R-:W-:Y:S01]  /*11c90*/  ISETP.LT.AND P1, PT, R200, UR76, !P4 ;  /* 0x0000004cc8007c0c */ /* 0x000fe2000e721270 */
[----:B------:R-:W1:Y:S01]  /*11ca0*/  LDCU UR66, c[0x0][0x398] ;  /* 0x00007300ff4277ac */ /* 0x000e620008000800 */
[----:B----4-:R-:W-:Y:S01]  /*11cb0*/  PRMT R0, R202, 0x7610, R0 ;  /* 0x00007610ca007816 */ /* 0x010fe20000000000 */
[----:B------:R-:W-:Y:S01]  /*11cc0*/  IMAD.WIDE R2, R75, 0x2, R4 ;  /* 0x000000024b027825 */ /* 0x000fe200078e0204 */
[----:B------:R4:W-:Y:S01]  /*11cd0*/  @P0 STG.E.U16 desc[UR22][R8.64], R131 ;  /* 0x0000008308000986 */ /* 0x0009e2000c101516 */
[----:B------:R-:W0:Y:S02]  /*11ce0*/  LDCU UR76, c[0x0][0x39c] ;  /* 0x00007380ff4c77ac */ /* 0x000e240008000800 */
[----:B------:R-:W-:Y:S01]  /*11cf0*/  VIADD R75, R252, 0x42 ;  /* 0x00000042fc4b7836 */ /* 0x000fe20000000000 */
[----:B------:R0:W-:Y:S01]  /*11d00*/  @P6 STG.E.U16 desc[UR22][R2.64], R0 ;  /* 0x0000000002006986 */ /* 0x0001e2000c101516 */
[----:B------:R-:W-:Y:S01]  /*11d10*/  ISETP.LT.AND P4, PT, R67, UR53, !P4 ;  /* 0x0000003543007c0c */ /* 0x000fe2000e781270 */
[----:B------:R-:W1:Y:S01]  /*11d20*/  LDCU UR53, c[0x0][0x398] ;  /* 0x00007300ff3577ac */ /* 0x000e620008000800 */
[----:B------:R-:W1:Y:S01]  /*11d30*/  LDCU UR32, c[0x0][0x398] ;  /* 0x00007300ff2077ac */ /* 0x000e620008000800 */
[----:B----4-:R-:W-:Y:S01]  /*11d40*/  PRMT R131, R201, 0x7610, R131 ;  /* 0x00007610c9837816 */ /* 0x010fe20000000083 */
[C-C-:B------:R-:W-:Y:S01]  /*11d50*/  IMAD.WIDE R8, R74.reuse, 0x2, R6.reuse ;  /* 0x000000024a087825 */ /* 0x140fe200078e0206 */
[----:B------:R-:W-:Y:S01]  /*11d60*/  ISETP.GE.AND P6, PT, R75, UR51, PT ;  /* 0x000000334b007c0c */ /* 0x000fe2000bfc6270 */
[----:B------:R-:W4:Y:S02]  /*11d70*/  LDCU UR51, c[0x0][0x398] ;  /* 0x00007300ff3377ac */ /* 0x000f240008000800 */
[----:B------:R-:W-:Y:S01]  /*11d80*/  VIADD R75, R74, UR30 ;  /* 0x0000001e4a4b7c36 */ /* 0x000fe20008000000 */
[----:B------:R1:W-:Y:S01]  /*11d90*/  @P2 STG.E.U16 desc[UR22][R8.64], R131 ;  /* 0x0000008308002986 */ /* 0x0003e2000c101516 */
[----:B------:R-:W-:Y:S01]  /*11da0*/  ISETP.LT.AND P0, PT, R200, UR35, !P3 ;  /* 0x00000023c8007c0c */ /* 0x000fe2000df01270 */
[----:B------:R-:W2:Y:S01]  /*11db0*/  LDCU UR35, c[0x0][0x39c] ;  /* 0x00007380ff2377ac */ /* 0x000ea20008000800 */
[----:B------:R-:W-:Y:S01]  /*11dc0*/  ISETP.LT.AND P3, PT, R67, UR20, !P3 ;  /* 0x0000001443007c0c */ /* 0x000fe2000df61270 */
[----:B0-----:R-:W-:-:S04]  /*11dd0*/  IMAD.WIDE R2, R75, 0x2, R6 ;  /* 0x000000024b027825 */ /* 0x001fc800078e0206 */
[----:B-1----:R-:W-:Y:S01]  /*11de0*/  IMAD.WIDE R8, R74, 0x2, R4 ;  /* 0x000000024a087825 */ /* 0x002fe200078e0204 */
[----:B------:R-:W-:Y:S01]  /*11df0*/  ISETP.LT.AND P2, PT, R200, UR59, !P6 ;  /* 0x0000003bc8007c0c */ /* 0x000fe2000f741270 */
[----:B------:R-:W0:Y:S02]  /*11e00*/  LDCU UR20, c[0x0][0x398] ;  /* 0x00007300ff1477ac */ /* 0x000e240008000800 */
[----:B------:R-:W-:Y:S01]  /*11e10*/  VIADD R74, R252, 0x43 ;  /* 0x00000043fc4a7836 */ /* 0x000fe20000000000 */
[----:B------:R-:W-:Y:S01]  /*11e20*/  ISETP.LT.AND P6, PT, R67, UR65, !P6 ;  /* 0x0000004143007c0c */ /* 0x000fe2000f7c1270 */
[----:B------:R-:W1:Y:S01]  /*11e30*/  LDCU UR59, c[0x0][0x39c] ;  /* 0x00007380ff3b77ac */ /* 0x000e620008000800 */
[----:B------:R-:W-:Y:S01]  /*11e40*/  PRMT R131, R233, 0x7632, R131 ;  /* 0x00007632e9837816 */ /* 0x000fe20000000083 */
[----:B------:R-:W0:Y:S01]  /*11e50*/  LDCU UR65, c[0x0][0x398] ;  /* 0x00007300ff4177ac */ /* 0x000e220008000800 */
[----:B--2---:R-:W-:-:S05]  /*11e60*/  PRMT R0, R197, 0x7610, R0 ;  /* 0x00007610c5007816 */ /* 0x004fca0000000000 */
[----:B------:R2:W-:Y:S01]  /*11e70*/  @P5 STG.E.U16 desc[UR22][R8.64], R0 ;  /* 0x0000000008005986 */ /* 0x0005e2000c101516 */
[----:B------:R-:W-:Y:S01]  /*11e80*/  ISETP.GE.AND P5, PT, R74, UR12, PT ;  /* 0x0000000c4a007c0c */ /* 0x000fe2000bfa6270 */
[----:B------:R-:W-:Y:S01]  /*11e90*/  VIADD R74, R75, UR30 ;  /* 0x0000001e4b4a7c36 */ /* 0x000fe20008000000 */
[----:B------:R-:W0:Y:S01]  /*11ea0*/  LDCU UR12, c[0x0][0x398] ;  /* 0x00007300ff0c77ac */ /* 0x000e220008000800 */
[----:B------:R1:W-:Y:S01]  /*11eb0*/  @P1 STG.E.U16 desc[UR22][R2.64], R211 ;  /* 0x000000d302001986 */ /* 0x0003e2000c101516 */
[----:B--2---:R-:W-:Y:S01]  /*11ec0*/  PRMT R0, R211, 0x7632, R0 ;  /* 0x00007632d3007816 */ /* 0x004fe20000000000 */
[----:B------:R-:W-:-:S04]  /*11ed0*/  IMAD.WIDE R8, R75, 0x2, R4 ;  /* 0x000000024b087825 */ /* 0x000fc800078e0204 */
[----:B------:R-:W-:Y:S01]  /*11ee0*/  VIADD R75, R252, 0x44 ;  /* 0x00000044fc4b7836 */ /* 0x000fe20000000000 */
[----:B------:R2:W-:Y:S01]  /*11ef0*/  @P4 STG.E.U16 desc[UR22][R8.64], R0 ;  /* 0x0000000008004986 */ /* 0x0005e2000c101516 */
[----:B-1----:R-:W-:-:S03]  /*11f00*/  IMAD.WIDE R2, R74, 0x2, R6 ;  /* 0x000000024a027825 */ /* 0x002fc600078e0206 */
[----:B------:R-:W-:Y:S01]  /*11f10*/  ISETP.GE.AND P4, PT, R75, UR37, PT ;  /* 0x000000254b007c0c */ /* 0x000fe2000bf86270 */
[----:B------:R-:W-:Y:S01]  /*11f20*/  VIADD R75, R74, UR30 ;  /* 0x0000001e4a4b7c36 */ /* 0x000fe20008000000 */
[----:B------:R1:W-:Y:S01]  /*11f30*/  @P0 STG.E.U16 desc[UR22][R2.64], R217 ;  /* 0x000000d902000986 */ /* 0x0003e2000c101516 */
[----:B------:R-:W-:Y:S01]  /*11f40*/  ISETP.LT.AND P1, PT, R200, UR42, !P5 ;  /* 0x0000002ac8007c0c */ /* 0x000fe2000ef21270 */
[----:B------:R-:W0:Y:S01]  /*11f50*/  LDCU UR42, c[0x0][0x39c] ;  /* 0x00007380ff2a77ac */ /* 0x000e220008000800 */
[----:B--2---:R-:W-:Y:S01]  /*11f60*/  PRMT R0, R217, 0x7632, R0 ;  /* 0x00007632d9007816 */ /* 0x004fe20000000000 */
[----:B------:R-:W-:Y:S01]  /*11f70*/  IMAD.WIDE R8, R74, 0x2, R4 ;  /* 0x000000024a087825 */ /* 0x000fe200078e0204 */
[----:B------:R-:W2:Y:S03]  /*11f80*/  LDCU UR37, c[0x0][0x398] ;  /* 0x00007300ff2577ac */ /* 0x000ea60008000800 */
[----:B------:R-:W-:Y:S01]  /*11f90*/  VIADD R74, R252, 0x45 ;  /* 0x00000045fc4a7836 */ /* 0x000fe20000000000 */
[----:B------:R0:W-:Y:S01]  /*11fa0*/  @P3 STG.E.U16 desc[UR22][R8.64], R0 ;  /* 0x0000000008003986 */ /* 0x0001e2000c101516 */
[----:B------:R-:W-:Y:S01]  /*11fb0*/  ISETP.LT.AND P5, PT, R67, UR10, !P5 ;  /* 0x0000000a43007c0c */ /* 0x000fe2000efa1270 */
[C---:B-1----:R-:W-:Y:S01]  /*11fc0*/  IMAD.WIDE R2, R75.reuse, 0x2, R6 ;  /* 0x000000024b027825 */ /* 0x042fe200078e0206 */
[----:B------:R-:W-:Y:S01]  /*11fd0*/  ISETP.LT.AND P0, PT, R200, UR74, !P4 ;  /* 0x0000004ac8007c0c */ /* 0x000fe2000e701270 */
[----:B------:R-:W1:Y:S01]  /*11fe0*/  LDCU UR10, c[0x0][0x398] ;  /* 0x00007300ff0a77ac */ /* 0x000e620008000800 */
[----:B------:R-:W-:Y:S01]  /*11ff0*/  ISETP.GE.AND P3, PT, R74, UR31, PT ;  /* 0x0000001f4a007c0c */ /* 0x000fe2000bf66270 */
[----:B------:R-:W-:Y:S01]  /*12000*/  VIADD R74, R75, UR30 ;  /* 0x0000001e4b4a7c36 */ /* 0x000fe20008000000 */
[----:B------:R2:W-:Y:S01]  /*12010*/  @P2 STG.E.U16 desc[UR22][R2.64], R219 ;  /* 0x000000db02002986 */ /* 0x0005e2000c101516 */
[----:B0-----:R-:W-:Y:S01]  /*12020*/  PRMT R0, R219, 0x7632, R0 ;  /* 0x00007632db007816 */ /* 0x001fe20000000000 */
[----:B------:R-:W-:Y:S01]  /*12030*/  IMAD.WIDE R8, R75, 0x2, R4 ;  /* 0x000000024b087825 */ /* 0x000fe200078e0204 */
[----:B------:R-:W-:Y:S01]  /*12040*/  ISETP.LT.AND P4, PT, R67, UR57, !P4 ;  /* 0x0000003943007c0c */ /* 0x000fe2000e781270 */
[----:B------:R-:W0:Y:S02]  /*12050*/  LDCU UR74, c[0x0][0x39c] ;  /* 0x00007380ff4a77ac */ /* 0x000e240008000800 */
[----:B------:R-:W-:Y:S01]  /*12060*/  VIADD R75, R252, 0x46 ;  /* 0x00000046fc4b7836 */ /* 0x000fe20000000000 */
[----:B------:R1:W-:Y:S01]  /*12070*/  @P6 STG.E.U16 desc[UR22][R8.64], R0 ;  /* 0x0000000008006986 */ /* 0x0003e2000c101516 */
[----:B--2---:R-:W-:Y:S01]  /*12080*/  IMAD.WIDE R2, R74, 0x2, R6 ;  /* 0x000000024a027825 */ /* 0x004fe200078e0206 */
[----:B------:R-:W-:Y:S01]  /*12090*/  ISETP.LT.AND P2, PT, R200, UR9, !P3 ;  /* 0x00000009c8007c0c */ /* 0x000fe2000df41270 */
[----:B------:R-:W2:Y:S01]  /*120a0*/  LDCU UR57, c[0x0][0x398] ;  /* 0x00007300ff3977ac */ /* 0x000ea20008000800 */
[----:B------:R-:W-:Y:S01]  /*120b0*/  ISETP.GE.AND P6, PT, R75, UR58, PT ;  /* 0x0000003a4b007c0c */ /* 0x000fe2000bfc6270 */
[C---:B------:R-:W-:Y:S01]  /*120c0*/  VIADD R75, R74.reuse, UR30 ;  /* 0x0000001e4a4b7c36 */ /* 0x040fe20008000000 */
[----:B------:R0:W-:Y:S01]  /*120d0*/  @P1 STG.E.U16 desc[UR22][R2.64], R221 ;  /* 0x000000dd02001986 */ /* 0x0001e2000c101516 */
[----:B------:R-:W2:Y:S01]  /*120e0*/  LDCU UR31, c[0x0][0x398] ;  /* 0x00007300ff1f77ac */ /* 0x000ea20008000800 */
        /* <DEDUP_REMOVED lines=10> */
[----:B------:R-:W-:Y:S01]  /*12190*/  VIADD R74, R75, UR30 ;  /* 0x0000001e4b4a7c36 */ /* 0x000fe20008000000 */
[----:B------:R1:W-:Y:S01]  /*121a0*/  @P0 STG.E.U16 desc[UR22][R2.64], R223 ;  /* 0x000000df02000986 */ /* 0x0003e2000c101516 */
[----:B------:R-:W0:Y:S01]  /*121b0*/  LDCU UR58, c[0x0][0x398] ;  /* 0x00007300ff3a77ac */ /* 0x000e220008000800 */
[----:B--2---:R-:W-:Y:S01]  /*121c0*/  PRMT R0, R223, 0x7632, R0 ;  /* 0x00007632df007816 */ /* 0x004fe20000000000 */
[----:B------:R-:W-:Y:S01]  /*121d0*/  IMAD.WIDE R8, R75, 0x2, R4 ;  /* 0x000000024b087825 */ /* 0x000fe200078e0204 */
[----:B------:R-:W-:Y:S01]  /*121e0*/  ISETP.LT.AND P6, PT, R67, UR40, !P6 ;  /* 0x0000002843007c0c */ /* 0x000fe2000f7c1270 */
[----:B------:R-:W2:Y:S02]  /*121f0*/  LDCU UR73, c[0x0][0x39c] ;  /* 0x00007380ff4977ac */ /* 0x000ea40008000800 */
[----:B------:R-:W-:Y:S01]  /*12200*/  VIADD R75, R252, 0x48 ;  /* 0x00000048fc4b7836 */ /* 0x000fe20000000000 */
[----:B------:R0:W-:Y:S01]  /*12210*/  @P4 STG.E.U16 desc[UR22][R8.64], R0 ;  /* 0x0000000008004986 */ /* 0x0001e2000c101516 */
[----:B-1----:R-:W-:Y:S01]  /*12220*/  IMAD.WIDE R2, R74, 0x2, R6 ;  /* 0x000000024a027825 */ /* 0x002fe200078e0206 */
[----:B------:R-:W-:Y:S01]  /*12230*/  ISETP.LT.AND P0, PT, R200, UR46, !P5 ;  /* 0x0000002ec8007c0c */ /* 0x000fe2000ef01270 */
[----:B------:R-:W1:Y:S01]  /*12240*/  LDCU UR40, c[0x0][0x398] ;  /* 0x00007300ff2877ac */ /* 0x000e620008000800 */
[----:B------:R-:W-:Y:S01]  /*12250*/  ISETP.GE.AND P4, PT, R75, UR49, PT ;  /* 0x000000314b007c0c */ /* 0x000fe2000bf86270 */
[C---:B------:R-:W-:Y:S01]  /*12260*/  VIADD R75, R74.reuse, UR30 ;  /* 0x0000001e4a4b7c36 */ /* 0x040fe20008000000 */
[----:B------:R2:W-:Y:S01]  /*12270*/  @P2 STG.E.U16 desc[UR22][R2.64], R225 ;  /* 0x000000e102002986 */ /* 0x0005e2000c101516 */
[----:B------:R-:W1:Y:S01]  /*12280*/  LDCU UR63, c[0x0][0x398] ;  /* 0x00007300ff3f77ac */ /* 0x000e620008000800 */
[----:B0-----:R-:W-:Y:S01]  /*12290*/  PRMT R0, R225, 0x7632, R0 ;  /* 0x00007632e1007816 */ /* 0x001fe20000000000 */
[----:B------:R-:W-:Y:S01]  /*122a0*/  IMAD.WIDE R8, R74, 0x2, R4 ;  /* 0x000000024a087825 */ /* 0x000fe200078e0204 */
[----:B------:R-:W-:Y:S01]  /*122b0*/  ISETP.LT.AND P5, PT, R67, UR26, !P5 ;  /* 0x0000001a43007c0c */ /* 0x000fe2000efa1270 */
[----:B------:R-:W0:Y:S02]  /*122c0*/  LDCU UR46, c[0x0][0x39c] ;  /* 0x00007380ff2e77ac */ /* 0x000e240008000800 */
[----:B------:R-:W-:Y:S01]  /*122d0*/  VIADD R74, R252, 0x49 ;  /* 0x00000049fc4a7836 */ /* 0x000fe20000000000 */
[----:B------:R1:W-:Y:S01]  /*122e0*/  @P3 STG.E.U16 desc[UR22][R8.64], R0 ;  /* 0x0000000008003986 */ /* 0x0003e2000c101516 */
[C---:B--2---:R-:W-:Y:S01]  /*122f0*/  IMAD.WIDE R2, R75.reuse, 0x2, R6 ;  /* 0x000000024b027825 */ /* 0x044fe200078e0206 */
[----:B------:R-:W-:Y:S01]  /*12300*/  ISETP.LT.AND P2, PT, R200, UR72, !P4 ;  /* 0x00000048c8007c0c */ /* 0x000fe2000e741270 */
[----:B------:R-:W2:Y:S01]  /*12310*/  LDCU UR26, c[0x0][0x398] ;  /* 0x00007300ff1a77ac */ /* 0x000ea20008000800 */
[----:B------:R-:W-:Y:S01]  /*12320*/  ISETP.GE.AND P3, PT, R74, UR39, PT ;  /* 0x000000274a007c0c */ /* 0x000fe2000bf66270 */
[----:B------:R-:W-:Y:S01]  /*12330*/  VIADD R74, R75, UR30 ;  /* 0x0000001e4b4a7c36 */ /* 0x000fe20008000000 */
[----:B------:R0:W-:Y:S01]  /*12340*/  @P1 STG.E.U16 desc[UR22][R2.64], R227 ;  /* 0x000000e302001986 */ /* 0x0001e2000c101516 */
[----:B------:R-:W-:Y:S01]  /*12350*/  ISETP.LT.AND P4, PT, R67, UR45, !P4 ;  /* 0x0000002d43007c0c */ /* 0x000fe2000e781270 */
        /* <DEDUP_REMOVED lines=8> */
[----:B------:R-:W0:Y:S02]  /*123e0*/  LDCU UR45, c[0x0][0x398] ;  /* 0x00007300ff2d77ac */ /* 0x000e240008000800 */
[----:B------:R-:W-:Y:S01]  /*123f0*/  ISETP.GE.AND P6, PT, R75, UR4, PT ;  /* 0x000000044b007c0c */ /* 0x000fe2000bfc6270 */
[C---:B------:R-:W-:Y:S01]  /*12400*/  VIADD R75, R74.reuse, UR30 ;  /* 0x0000001e4a4b7c36 */ /* 0x040fe20008000000 */
[----:B------:R-:W-:Y:S01]  /*12410*/  ISETP.LT.AND P3, PT, R67, UR16, !P3 ;  /* 0x0000001043007c0c */ /* 0x000fe2000df61270 */
[----:B------:R1:W-:Y:S01]  /*12420*/  @P0 STG.E.U16 desc[UR22][R2.64], R229 ;  /* 0x000000e502000986 */ /* 0x0003e2000c101516 */
[----:B------:R-:W0:Y:S01]  /*12430*/  LDCU UR39, c[0x0][0x398] ;  /* 0x00007300ff2777ac */ /* 0x000e220008000800 */
[----:B--2---:R-:W-:Y:S01]  /*12440*/  PRMT R0, R229, 0x7632, R0 ;  /* 0x00007632e5007816 */ /* 0x004fe20000000000 */
[----:B------:R-:W-:Y:S01]  /*12450*/  IMAD.WIDE R8, R74, 0x2, R4 ;  /* 0x000000024a087825 */ /* 0x000fe200078e0204 */
[----:B------:R-:W2:Y:S03]  /*12460*/  LDCU UR41, c[0x0][0x39c] ;  /* 0x00007380ff2977ac */ /* 0x000ea60008000800 */
[----:B------:R-:W-:Y:S01]  /*12470*/  VIADD R74, R252, 0x4b ;  /* 0x0000004bfc4a7836 */ /* 0x000fe20000000000 */
[----:B------:R0:W-:Y:S01]  /*12480*/  @P5 STG.E.U16 desc[UR22][R8.64], R0 ;  /* 0x0000000008005986 */ /* 0x0001e2000c101516 */
[C---:B-1----:R-:W-:Y:S01]  /*12490*/  IMAD.WIDE R2, R75.reuse, 0x2, R6 ;  /* 0x000000024b027825 */ /* 0x042fe200078e0206 */
[----:B------:R-:W1:Y:S02]  /*124a0*/  LDCU UR16, c[0x0][0x398] ;  /* 0x00007300ff1077ac */ /* 0x000e640008000800 */
[----:B------:R-:W-:Y:S01]  /*124b0*/  ISETP.GE.AND P5, PT, R74, UR55, PT ;  /* 0x000000374a007c0c */ /* 0x000fe2000bfa6270 */
[----:B------:R-:W-:Y:S01]  /*124c0*/  VIADD R74, R75, UR30 ;  /* 0x0000001e4b4a7c36 */ /* 0x000fe20008000000 */
[----:B------:R-:W-:Y:S01]  /*124d0*/  ISETP.LT.AND P0, PT, R200, UR71, !P6 ;  /* 0x00000047c8007c0c */ /* 0x000fe2000f701270 */
        /* <DEDUP_REMOVED lines=15> */
[----:B-1----:R-:W-:-:S04]  /*125d0*/  IMAD.WIDE R8, R74, 0x2, R4 ;  /* 0x000000024a087825 */ /* 0x002fc800078e0204 */
[----:B------:R-:W-:Y:S01]  /*125e0*/  VIADD R0, R252, 0x4d ;  /* 0x0000004dfc007836 */ /* 0x000fe20000000000 */
[----:B------:R1:W-:Y:S01]  /*125f0*/  @P3 STG.E.U16 desc[UR22][R8.64], R131 ;  /* 0x0000008308003986 */ /* 0x0003e2000c101516 */
[----:B------:R-:W-:Y:S01]  /*12600*/  ISETP.LT.AND P5, PT, R67, UR50, !P5 ;  /* 0x0000003243007c0c */ /* 0x000fe2000efa1270 */
[----:B0-----:R-:W-:Y:S01]  /*12610*/  IMAD.WIDE R2, R75, 0x2, R6 ;  /* 0x000000024b027825 */ /* 0x001fe200078e0206 */
[----:B------:R-:W-:Y:S01]  /*12620*/  ISETP.LT.AND P1, PT, R200, UR70, !P4 ;  /* 0x00000046c8007c0c */ /* 0x000fe2000e721270 */
[----:B------:R-:W0:Y:S01]  /*12630*/  LDCU UR56, c[0x0][0x39c] ;  /* 0x00007380ff3877ac */ /* 0x000e220008000800 */
[----:B------:R-:W-:Y:S01]  /*12640*/  ISETP.GE.AND P3, PT, R0, UR6, PT ;  /* 0x0000000600007c0c */ /* 0x000fe2000bf66270 */
[----:B------:R-:W-:Y:S01]  /*12650*/  VIADD R74, R252, 0x4e ;  /* 0x0000004efc4a7836 */ /* 0x000fe20000000000 */
[----:B------:R-:W-:Y:S01]  /*12660*/  PRMT R0, R235, 0x7632, R0 ;  /* 0x00007632eb007816 */ /* 0x000fe20000000000 */
[C---:B------:R-:W-:Y:S01]  /*12670*/  VIADD R197, R75.reuse, UR30 ;  /* 0x0000001e4bc57c36 */ /* 0x040fe20008000000 */
[----:B------:R-:W0:Y:S01]  /*12680*/  LDCU UR61, c[0x0][0x398] ;  /* 0x00007300ff3d77ac */ /* 0x000e220008000800 */
[----:B-1----:R-:W-:Y:S01]  /*12690*/  IMAD.WIDE R8, R75, 0x2, R4 ;  /* 0x000000024b087825 */ /* 0x002fe200078e0204 */
[----:B------:R1:W-:Y:S01]  /*126a0*/  @P0 STG.E.U16 desc[UR22][R2.64], R235 ;  /* 0x000000eb02000986 */ /* 0x0003e2000c101516 */
[----:B------:R-:W-:Y:S01]  /*126b0*/  ISETP.LT.AND P4, PT, R67, UR14, !P4 ;  /* 0x0000000e43007c0c */ /* 0x000fe2000e781270 */
[----:B------:R-:W0:Y:S02]  /*126c0*/  LDCU UR50, c[0x0][0x398] ;  /* 0x00007300ff3277ac */ /* 0x000e240008000800 */
[----:B------:R2:W-:Y:S01]  /*126d0*/  @P6 STG.E.U16 desc[UR22][R8.64], R0 ;  /* 0x0000000008006986 */ /* 0x0005e2000c101516 */
[----:B------:R-:W-:Y:S01]  /*126e0*/  ISETP.GE.AND P6, PT, R74, UR28, PT ;  /* 0x0000001c4a007c0c */ /* 0x000fe2000bfc6270 */
[----:B------:R-:W-:Y:S01]  /*126f0*/  VIADD R75, R197, UR30 ;  /* 0x0000001ec54b7c36 */ /* 0x000fe20008000000 */
[----:B------:R-:W-:Y:S01]  /*12700*/  PRMT R74, R237, 0x7632, R74 ;  /* 0x00007632ed4a7816 */ /* 0x000fe2000000004a */
[----:B------:R-:W0:Y:S01]  /*12710*/  LDCU UR70, c[0x0][0x39c] ;  /* 0x00007380ff4677ac */ /* 0x000e220008000800 */
[C---:B-1----:R-:W-:Y:S01]  /*12720*/  IMAD.WIDE R2, R197.reuse, 0x2, R6 ;  /* 0x00000002c5027825 */ /* 0x042fe200078e0206 */
[----:B------:R-:W-:Y:S01]  /*12730*/  ISETP.LT.AND P0, PT, R200, UR62, !P3 ;  /* 0x0000003ec8007c0c */ /* 0x000fe2000df01270 */
[----:B------:R-:W1:Y:S02]  /*12740*/  LDCU UR14, c[0x0][0x398] ;  /* 0x00007300ff0e77ac */ /* 0x000e640008000800 */
[----:B--2---:R-:W-:Y:S01]  /*12750*/  IMAD.WIDE R8, R197, 0x2, R4 ;  /* 0x00000002c5087825 */ /* 0x004fe200078e0204 */
[----:B------:R-:W-:Y:S01]  /*12760*/  ISETP.LT.AND P3, PT, R67, UR54, !P3 ;  /* 0x0000003643007c0c */ /* 0x000fe2000df61270 */
[----:B------:R2:W-:Y:S01]  /*12770*/  @P2 STG.E.U16 desc[UR22][R2.64], R237 ;  /* 0x000000ed02002986 */ /* 0x0005e2000c101516 */
[----:B------:R-:W0:Y:S01]  /*12780*/  LDCU UR6, c[0x0][0x398] ;  /* 0x00007300ff0677ac */ /* 0x000e220008000800 */
[----:B------:R-:W-:-:S02]  /*12790*/  VIADD R0, R252, 0x4f ;  /* 0x0000004ffc007836 */ /* 0x000fc40000000000 */
[----:B------:R1:W-:Y:S01]  /*127a0*/  @P5 STG.E.U16 desc[UR22][R8.64], R74 ;  /* 0x0000004a08005986 */ /* 0x0003e2000c101516 */
[C---:B------:R-:W-:Y:S01]  /*127b0*/  VIADD R131, R75.reuse, UR30 ;  /* 0x0000001e4b837c36 */ /* 0x040fe20008000000 */
[----:B------:R-:W-:Y:S01]  /*127c0*/  ISETP.LT.AND P2, PT, R200, UR69, !P6 ;  /* 0x00000045c8007c0c */ /* 0x000fe2000f741270 */
[----:B------:R-:W0:Y:S01]  /*127d0*/  LDCU UR62, c[0x0][0x39c] ;  /* 0x00007380ff3e77ac */ /* 0x000e220008000800 */
[----:B------:R-:W-:Y:S01]  /*127e0*/  PRMT R197, R98, 0x7610, R197 ;  /* 0x0000761062c57816 */ /* 0x000fe200000000c5 */
[----:B------:R-:W0:Y:S01]  /*127f0*/  LDCU UR54, c[0x0][0x398] ;  /* 0x00007300ff3677ac */ /* 0x000e220008000800 */
[C---:B--2---:R-:W-:Y:S01]  /*12800*/  IMAD.WIDE R2, R75.reuse, 0x2, R6 ;  /* 0x000000024b027825 */ /* 0x044fe200078e0206 */
[----:B------:R-:W2:Y:S03]  /*12810*/  LDCU UR28, c[0x0][0x398] ;  /* 0x00007300ff1c77ac */ /* 0x000ea60008000800 */
[----:B-1----:R-:W-:Y:S01]  /*12820*/  IMAD.WIDE R8, R75, 0x2, R4 ;  /* 0x000000024b087825 */ /* 0x002fe200078e0204 */
[----:B------:R-:W-:Y:S01]  /*12830*/  ISETP.LT.AND P6, PT, R67, UR60, !P6 ;  /* 0x0000003c43007c0c */ /* 0x000fe2000f7c1270 */
[----:B------:R1:W-:Y:S01]  /*12840*/  @P1 STG.E.U16 desc[UR22][R2.64], R239 ;  /* 0x000000ef02001986 */ /* 0x0003e2000c101516 */
[----:B------:R-:W-:Y:S01]  /*12850*/  ISETP.GE.AND P5, PT, R0, UR47, PT ;  /* 0x0000002f00007c0c */ /* 0x000fe2000bfa6270 */
[----:B------:R-:W-:Y:S01]  /*12860*/  VIADD R0, R252, 0x50 ;  /* 0x00000050fc007836 */ /* 0x000fe20000000000 */
[----:B------:R-:W-:Y:S01]  /*12870*/  PRMT R74, R241, 0x7632, R74 ;  /* 0x00007632f14a7816 */ /* 0x000fe2000000004a */
[----:B------:R0:W-:Y:S01]  /*12880*/  @P4 STG.E.U16 desc[UR22][R8.64], R196 ;  /* 0x000000c408004986 */ /* 0x0001e2000c101516 */
[C---:B------:R-:W-:Y:S01]  /*12890*/  VIADD R75, R131.reuse, UR30 ;  /* 0x0000001e834b7c36 */ /* 0x040fe20008000000 */
[----:B------:R-:W-:Y:S01]  /*128a0*/  ISETP.LT.AND P1, PT, R200, UR44, !P5 ;  /* 0x0000002cc8007c0c */ /* 0x000fe2000ef21270 */
[----:B------:R-:W2:Y:S01]  /*128b0*/  LDCU UR69, c[0x0][0x39c] ;  /* 0x00007380ff4577ac */ /* 0x000ea20008000800 */
[----:B------:R-:W2:Y:S01]  /*128c0*/  LDCU UR60, c[0x0][0x398] ;  /* 0x00007300ff3c77ac */ /* 0x000ea20008000800 */
[----:B-1----:R-:W-:Y:S01]  /*128d0*/  IMAD.WIDE R2, R131, 0x2, R6 ;  /* 0x0000000283027825 */ /* 0x002fe200078e0206 */
[----:B------:R-:W-:-:S02]  /*128e0*/  PRMT R198, R124, 0x7610, R198 ;  /* 0x000076107cc67816 */ /* 0x000fc400000000c6 */
[----:B------:R-:W-:Y:S01]  /*128f0*/  PRMT R199, R123, 0x7610, R199 ;  /* 0x000076107bc77816 */ /* 0x000fe200000000c7 */
[----:B0-----:R-:W-:Y:S01]  /*12900*/  IMAD.WIDE R8, R131, 0x2, R4 ;  /* 0x0000000283087825 */ /* 0x001fe200078e0204 */
        /* <DEDUP_REMOVED lines=10> */
[C---:B0-----:R-:W-:Y:S01]  /*129b0*/  IMAD.WIDE R2, R75.reuse, 0x2, R6 ;  /* 0x000000024b027825 */ /* 0x041fe200078e0206 */
[----:B------:R-:W0:Y:S03]  /*129c0*/  LDCU UR38, c[0x0][0x398] ;  /* 0x00007300ff2677ac */ /* 0x000e260008000800 */
[----:B-1----:R-:W-:Y:S01]  /*129d0*/  IMAD.WIDE R8, R75, 0x2, R4 ;  /* 0x000000024b087825 */ /* 0x002fe200078e0204 */
[----:B------:R-:W-:Y:S01]  /*129e0*/  ISETP.LT.AND P4, PT, R67, UR34, !P4 ;  /* 0x0000002243007c0c */ /* 0x000fe2000e781270 */
[----:B------:R1:W-:Y:S01]  /*129f0*/  @P2 STG.E.U16 desc[UR22][R2.64], R243 ;  /* 0x000000f302002986 */ /* 0x0003e2000c101516 */
[----:B------:R-:W-:Y:S01]  /*12a00*/  ISETP.GE.AND P3, PT, R0, UR75, PT ;  /* 0x0000004b00007c0c */ /* 0x000fe2000bf66270 */
[----:B------:R-:W-:Y:S01]  /*12a10*/  VIADD R75, R131, UR30 ;  /* 0x0000001e834b7c36 */ /* 0x000fe20008000000 */
[----:B------:R-:W-:Y:S01]  /*12a20*/  PRMT R74, R245, 0x7632, R74 ;  /* 0x00007632f54a7816 */ /* 0x000fe2000000004a */
[----:B------:R0:W-:Y:S01]  /*12a30*/  @P6 STG.E.U16 desc[UR22][R8.64], R196 ;  /* 0x000000c408006986 */ /* 0x0001e2000c101516 */
[----:B------:R-:W-:Y:S01]  /*12a40*/  ISETP.LT.AND P2, PT, R200, UR67, !P3 ;  /* 0x00000043c8007c0c */ /* 0x000fe2000df41270 */
[----:B------:R-:W2:Y:S01]  /*12a50*/  LDCU UR18, c[0x0][0x398] ;  /* 0x00007300ff1277ac */ /* 0x000ea20008000800 */
[----:B------:R-:W-:Y:S01]  /*12a60*/  ISETP.LT.AND P3, PT, R67, UR43, !P3 ;  /* 0x0000002b43007c0c */ /* 0x000fe2000df61270 */
[----:B------:R-:W2:Y:S01]  /*12a70*/  LDCU UR68, c[0x0][0x39c] ;  /* 0x00007380ff4477ac */ /* 0x000ea20008000800 */
[C---:B-1----:R-:W-:Y:S01]  /*12a80*/  IMAD.WIDE R2, R131.reuse, 0x2, R6 ;  /* 0x0000000283027825 */ /* 0x042fe200078e0206 */
[----:B------:R-:W1:Y:S03]  /*12a90*/  LDCU UR67, c[0x0][0x39c] ;  /* 0x00007380ff4377ac */ /* 0x000e660008000800 */
[----:B0-----:R-:W-:Y:S01]  /*12aa0*/  IMAD.WIDE R8, R131, 0x2, R4 ;  /* 0x0000000283087825 */ /* 0x001fe200078e0204 */
[----:B------:R0:W-:Y:S01]  /*12ab0*/  @P1 STG.E.U16 desc[UR22][R2.64], R245 ;  /* 0x000000f502001986 */ /* 0x0001e2000c101516 */
[----:B------:R-:W-:Y:S01]  /*12ac0*/  PRMT R196, R247, 0x7632, R196 ;  /* 0x00007632f7c47816 */ /* 0x000fe200000000c4 */
[----:B------:R-:W1:Y:S02]  /*12ad0*/  LDCU UR34, c[0x0][0x398] ;  /* 0x00007300ff2277ac */ /* 0x000e640008000800 */
[----:B------:R2:W-:Y:S01]  /*12ae0*/  @P5 STG.E.U16 desc[UR22][R8.64], R74 ;  /* 0x0000004a08005986 */ /* 0x0005e2000c101516 */
[C---:B------:R-:W-:Y:S01]  /*12af0*/  VIADD R131, R75.reuse, UR30 ;  /* 0x0000001e4b837c36 */ /* 0x040fe20008000000 */
[----:B------:R-:W1:Y:S01]  /*12b00*/  LDCU UR75, c[0x0][0x398] ;  /* 0x00007300ff4b77ac */ /* 0x000e620008000800 */
[----:B------:R-:W-:Y:S01]  /*12b10*/  VIADD R0, R252, 0x52 ;  /* 0x00000052fc007836 */ /* 0x000fe20000000000 */
[----:B------:R-:W1:Y:S01]  /*12b20*/  LDCU UR43, c[0x0][0x398] ;  /* 0x00007300ff2b77ac */ /* 0x000e620008000800 */
[----:B0-----:R-:W-:-:S04]  /*12b30*/  IMAD.WIDE R2, R75, 0x2, R6 ;  /* 0x000000024b027825 */ /* 0x001fc800078e0206 */
[----:B--2---:R-:W-:Y:S01]  /*12b40*/  IMAD.WIDE R8, R75, 0x2, R4 ;  /* 0x000000024b087825 */ /* 0x004fe200078e0204 */
[----:B------:R0:W-:Y:S01]  /*12b50*/  @P0 STG.E.U16 desc[UR22][R2.64], R247 ;  /* 0x000000f702000986 */ /* 0x0001e2000c101516 */
[----:B------:R-:W-:-:S03]  /*12b60*/  PRMT R74, R249, 0x7632, R74 ;  /* 0x00007632f94a7816 */ /* 0x000fc6000000004a */
[----:B------:R2:W-:Y:S01]  /*12b70*/  @P4 STG.E.U16 desc[UR22][R8.64], R196 ;  /* 0x000000c408004986 */ /* 0x0005e2000c101516 */
[----:B------:R-:W-:Y:S01]  /*12b80*/  ISETP.GE.AND P6, PT, R0, UR48, PT ;  /* 0x0000003000007c0c */ /* 0x000fe2000bfc6270 */
[----:B------:R-:W-:Y:S01]  /*12b90*/  VIADD R0, R252, 0x53 ;  /* 0x00000053fc007836 */ /* 0x000fe20000000000 */
[----:B------:R-:W1:Y:S01]  /*12ba0*/  LDCU UR48, c[0x0][0x398] ;  /* 0x00007300ff3077ac */ /* 0x000e620008000800 */
[----:B0-----:R-:W-:-:S04]  /*12bb0*/  IMAD.WIDE R2, R131, 0x2, R6 ;  /* 0x0000000283027825 */ /* 0x001fc800078e0206 */
[----:B--2---:R-:W-:Y:S01]  /*12bc0*/  IMAD.WIDE R8, R131, 0x2, R4 ;  /* 0x0000000283087825 */ /* 0x004fe200078e0204 */
[----:B------:R-:W-:Y:S01]  /*12bd0*/  @P2 STG.E.U16 desc[UR22][R2.64], R249 ;  /* 0x000000f902002986 */ /* 0x000fe2000c101516 */
[----:B---3--:R-:W-:Y:S01]  /*12be0*/  ISETP.LT.AND P1, PT, R200, UR24, !P6 ;  /* 0x00000018c8007c0c */ /* 0x008fe2000f721270 */
[----:B------:R-:W0:Y:S01]  /*12bf0*/  LDCU UR24, c[0x0][0x39c] ;  /* 0x00007380ff1877ac */ /* 0x000e220008000800 */
[----:B------:R-:W-:Y:S01]  /*12c00*/  ISETP.LT.AND P6, PT, R67, UR33, !P6 ;  /* 0x0000002143007c0c */ /* 0x000fe2000f7c1270 */
[----:B------:R2:W-:Y:S01]  /*12c10*/  @P3 STG.E.U16 desc[UR22][R8.64], R74 ;  /* 0x0000004a08003986 */ /* 0x0005e2000c101516 */
[----:B------:R-:W-:Y:S01]  /*12c20*/  ISETP.GE.AND P5, PT, R0, UR52, PT ;  /* 0x0000003400007c0c */ /* 0x000fe2000bfa6270 */
[----:B------:R-:W-:Y:S01]  /*12c30*/  VIADD R75, R131, UR30 ;  /* 0x0000001e834b7c36 */ /* 0x000fe20008000000 */
[----:B------:R-:W-:Y:S01]  /*12c40*/  PRMT R196, R251, 0x7632, R196 ;  /* 0x00007632fbc47816 */ /* 0x000fe200000000c4 */
[----:B------:R-:W3:Y:S01]  /*12c50*/  LDCU UR33, c[0x0][0x398] ;  /* 0x00007300ff2177ac */ /* 0x000ee20008000800 */
[----:B------:R-:W-:-:S02]  /*12c60*/  ISETP.LT.AND P0, PT, R200, UR66, !P5 ;  /* 0x00000042c8007c0c */ /* 0x000fc4000ef01270 */
[----:B--2---:R-:W-:Y:S01]  /*12c70*/  PRMT R74, R95, 0x7610, R74 ;  /* 0x000076105f4a7816 */ /* 0x004fe2000000004a */
[----:B------:R-:W-:Y:S01]  /*12c80*/  IMAD.WIDE R2, R75, 0x2, R6 ;  /* 0x000000024b027825 */ /* 0x000fe200078e0206 */
[----:B------:R-:W2:Y:S01]  /*12c90*/  LDL.LU R95, [R1+0x2f8] ;  /* 0x0002f800015f7983 */ /* 0x000ea20000300800 */
[----:B------:R-:W-:Y:S01]  /*12ca0*/  ISETP.LT.AND P5, PT, R67, UR77, !P5 ;  /* 0x0000004d43007c0c */ /* 0x000fe2000efa1270 */
[----:B------:R-:W0:Y:S01]  /*12cb0*/  LDCU UR66, c[0x0][0x39c] ;  /* 0x00007380ff4277ac */ /* 0x000e220008000800 */
[C---:B------:R-:W-:Y:S01]  /*12cc0*/  IMAD.WIDE R8, R75.reuse, 0x2, R4 ;  /* 0x000000024b087825 */ /* 0x040fe200078e0204 */
[----:B------:R1:W-:Y:S01]  /*12cd0*/  @P1 STG.E.U16 desc[UR22][R2.64], R251 ;  /* 0x000000fb02001986 */ /* 0x0003e2000c101516 */
[----:B------:R-:W0:Y:S02]  /*12ce0*/  LDCU UR52, c[0x0][0x398] ;  /* 0x00007300ff3477ac */ /* 0x000e240008000800 */
[----:B------:R-:W-:Y:S02]  /*12cf0*/  VIADD R131, R75, UR30 ;  /* 0x0000001e4b837c36 */ /* 0x000fe40008000000 */
[----:B------:R-:W-:Y:S01]  /*12d00*/  VIADD R0, R252, 0x54 ;  /* 0x00000054fc007836 */ /* 0x000fe20000000000 */
[----:B------:R3:W-:Y:S01]  /*12d10*/  @P6 STG.E.U16 desc[UR22][R8.64], R196 ;  /* 0x000000c408006986 */ /* 0x0007e2000c101516 */
[----:B------:R-:W0:Y:S03]  /*12d20*/  LDCU UR77, c[0x0][0x398] ;  /* 0x00007300ff4d77ac */ /* 0x000e260008000800 */
[----:B------:R-:W2:Y:S01]  /*12d30*/  LDL.LU R98, [R1+0x2f4] ;  /* 0x0002f40001627983 */ /* 0x000ea20000300800 */
[----:B-1----:R-:W-:Y:S01]  /*12d40*/  IMAD.WIDE R2, R131, 0x2, R6 ;  /* 0x0000000283027825 */ /* 0x002fe200078e0206 */
[----:B------:R-:W-:Y:S01]  /*12d50*/  ISETP.GE.AND P4, PT, R0, UR76, PT ;  /* 0x0000004c00007c0c */ /* 0x000fe2000bf86270 */
[----:B------:R-:W1:Y:S02]  /*12d60*/  LDCU UR76, c[0x0][0x398] ;  /* 0x00007300ff4c77ac */ /* 0x000e640008000800 */
[----:B------:R-:W-:-:S02]  /*12d70*/  VIADD R0, R252, 0x55 ;  /* 0x00000055fc007836 */ /* 0x000fc40000000000 */
[----:B---3--:R-:W-:Y:S01]  /*12d80*/  IMAD.WIDE R8, R131, 0x2, R4 ;  /* 0x0000000283087825 */ /* 0x008fe200078e0204 */
[----:B------:R-:W-:Y:S02]  /*12d90*/  PRMT R196, R97, 0x7610, R196 ;  /* 0x0000761061c47816 */ /* 0x000fe400000000c4 */
[----:B------:R-:W3:Y:S01]  /*12da0*/  LDL.LU R97, [R1+0x2f0] ;  /* 0x0002f00001617983 */ /* 0x000ee20000300800 */
[----:B------:R-:W-:Y:S01]  /*12db0*/  ISETP.LT.AND P2, PT, R200, UR53, !P4 ;  /* 0x00000035c8007c0c */ /* 0x000fe2000e741270 */
[----:B------:R-:W-:Y:S02]  /*12dc0*/  VIADD R75, R131, UR30 ;  /* 0x0000001e834b7c36 */ /* 0x000fe40008000000 */
[----:B------:R0:W-:Y:S01]  /*12dd0*/  @P0 STG.E.U16 desc[UR22][R2.64], R74 ;  /* 0x0000004a02000986 */ /* 0x0001e2000c101516 */
[----:B------:R-:W-:Y:S02]  /*12de0*/  ISETP.LT.AND P4, PT, R67, UR32, !P4 ;  /* 0x0000002043007c0c */ /* 0x000fe4000e781270 */
[----:B------:R-:W-:Y:S01]  /*12df0*/  ISETP.GE.AND P3, PT, R0, UR35, PT ;  /* 0x0000002300007c0c */ /* 0x000fe2000bf66270 */
[----:B------:R1:W-:Y:S01]  /*12e00*/  @P5 STG.E.U16 desc[UR22][R8.64], R197 ;  /* 0x000000c508005986 */ /* 0x0003e2000c101516 */
[----:B------:R-:W2:Y:S01]  /*12e10*/  LDCU UR53, c[0x0][0x39c] ;  /* 0x00007380ff3577ac */ /* 0x000ea20008000800 */
[----:B0-----:R-:W-:Y:S01]  /*12e20*/  PRMT R74, R100, 0x7610, R74 ;  /* 0x00007610644a7816 */ /* 0x001fe2000000004a */
[----:B------:R-:W-:Y:S01]  /*12e30*/  IMAD.WIDE R2, R75, 0x2, R6 ;  /* 0x000000024b027825 */ /* 0x000fe200078e0206 */
[----:B------:R-:W2:Y:S01]  /*12e40*/  LDL.LU R100, [R1+0x2ec] ;  /* 0x0002ec0001647983 */ /* 0x000ea20000300800 */
[----:B------:R-:W0:Y:S01]  /*12e50*/  LDCU UR32, c[0x0][0x398] ;  /* 0x00007300ff2077ac */ /* 0x000e220008000800 */
[----:B-1----:R-:W-:-:S02]  /*12e60*/  PRMT R197, R99, 0x7610, R197 ;  /* 0x0000761063c57816 */ /* 0x002fc400000000c5 */
[----:B------:R-:W2:Y:S01]  /*12e70*/  LDL.LU R99, [R1+0x2e8] ;  /* 0x0002e80001637983 */ /* 0x000ea20000300800 */
[----:B------:R-:W-:Y:S01]  /*12e80*/  ISETP.LT.AND P1, PT, R200, UR20, !P3 ;  /* 0x00000014c8007c0c */ /* 0x000fe2000df21270 */
[----:B------:R-:W-:Y:S01]  /*12e90*/  IMAD.WIDE R8, R75, 0x2, R4 ;  /* 0x000000024b087825 */ /* 0x000fe200078e0204 */
[----:B----4-:R-:W-:-:S03]  /*12ea0*/  ISETP.LT.AND P3, PT, R67, UR51, !P3 ;  /* 0x0000003343007c0c */ /* 0x010fc6000df61270 */
[----:B------:R-:W-:Y:S02]  /*12eb0*/  VIADD R131, R75, UR30 ;  /* 0x0000001e4b837c36 */ /* 0x000fe40008000000 */
[----:B------:R-:W-:Y:S01]  /*12ec0*/  VIADD R0, R252, 0x56 ;  /* 0x00000056fc007836 */ /* 0x000fe20000000000 */
[----:B------:R1:W-:Y:S01]  /*12ed0*/  @P2 STG.E.U16 desc[UR22][R2.64], R196 ;  /* 0x000000c402002986 */ /* 0x0003e2000c101516 */
[----:B------:R-:W4:Y:S03]  /*12ee0*/  LDCU UR35, c[0x0][0x398] ;  /* 0x00007300ff2377ac */ /* 0x000f260008000800 */
[----:B------:R0:W-:Y:S01]  /*12ef0*/  @P4 STG.E.U16 desc[UR22][R8.64], R74 ;  /* 0x0000004a08004986 */ /* 0x0001e2000c101516 */
[----:B------:R-:W-:Y:S01]  /*12f00*/  ISETP.GE.AND P6, PT, R0, UR59, PT ;  /* 0x0000003b00007c0c */ /* 0x000fe2000bfc6270 */
[----:B------:R-:W-:Y:S01]  /*12f10*/  VIADD R0, R252, 0x57 ;  /* 0x00000057fc007836 */ /* 0x000fe20000000000 */
[----:B------:R-:W2:Y:S01]  /*12f20*/  LDCU UR20, c[0x0][0x39c] ;  /* 0x00007380ff1477ac */ /* 0x000ea20008000800 */
[----:B------:R-:W2:Y:S01]  /*12f30*/  LDCU UR51, c[0x0][0x398] ;  /* 0x00007300ff3377ac */ /* 0x000ea20008000800 */
[----:B-1----:R-:W-:Y:S01]  /*12f40*/  IMAD.WIDE R2, R131, 0x2, R6 ;  /* 0x0000000283027825 */ /* 0x002fe200078e0206 */
[----:B------:R-:W-:-:S02]  /*12f50*/  PRMT R196, R102, 0x7610, R196 ;  /* 0x0000761066c47816 */ /* 0x000fc400000000c4 */
[----:B------:R-:W2:Y:S01]  /*12f60*/  LDL.LU R102, [R1+0x2e4] ;  /* 0x0002e40001667983 */ /* 0x000ea20000300800 */
[----:B0-----:R-:W-:Y:S01]  /*12f70*/  IMAD.WIDE R8, R131, 0x2, R4 ;  /* 0x0000000283087825 */ /* 0x001fe200078e0204 */
[----:B------:R-:W-:Y:S01]  /*12f80*/  PRMT R74, R101, 0x7610, R74 ;  /* 0x00007610654a7816 */ /* 0x000fe2000000004a */
[----:B------:R-:W0:Y:S01]  /*12f90*/  LDCU UR59, c[0x0][0x398] ;  /* 0x00007300ff3b77ac */ /* 0x000e220008000800 */
[----:B------:R-:W2:Y:S01]  /*12fa0*/  LDL.LU R101, [R1+0x2e0] ;  /* 0x0002e00001657983 */ /* 0x000ea20000300800 */
[----:B------:R-:W-:-:S03]  /*12fb0*/  ISETP.LT.AND P0, PT, R200, UR65, !P6 ;  /* 0x00000041c8007c0c */ /* 0x000fc6000f701270 */
[----:B------:R1:W-:Y:S01]  /*12fc0*/  @P1 STG.E.U16 desc[UR22][R2.64], R197 ;  /* 0x000000c502001986 */ /* 0x0003e2000c101516 */
[----:B------:R-:W-:Y:S01]  /*12fd0*/  ISETP.LT.AND P6, PT, R67, UR12, !P6 ;  /* 0x0000000c43007c0c */ /* 0x000fe2000f7c1270 */
[----:B------:R-:W-:Y:S01]  /*12fe0*/  VIADD R75, R131, UR30 ;  /* 0x0000001e834b7c36 */ /* 0x000fe20008000000 */
[----:B------:R-:W-:Y:S01]  /*12ff0*/  ISETP.GE.AND P5, PT, R0, UR42, PT ;  /* 0x0000002a00007c0c */ /* 0x000fe2000bfa6270 */
[----:B------:R0:W-:Y:S01]  /*13000*/  @P3 STG.E.U16 desc[UR22][R8.64], R196 ;  /* 0x000000c408003986 */ /* 0x0001e2000c101516 */
[----:B------:R-:W2:Y:S01]  /*13010*/  LDCU UR65, c[0x0][0x39c] ;  /* 0x00007380ff4177ac */ /* 0x000ea20008000800 */
[----:B-1----:R-:W-:Y:S01]  /*13020*/  PRMT R197, R104, 0x7610, R197 ;  /* 0x0000761068c57816 */ /* 0x002fe200000000c5 */
[----:B------:R-:W-:Y:S01]  /*13030*/  IMAD.WIDE R2, R75, 0x2, R6 ;  /* 0x000000024b027825 */ /* 0x000fe200078e0206 */
[----:B------:R-:W2:Y:S01]  /*13040*/  LDL.LU R104, [R1+0x2dc] ;  /* 0x0002dc0001687983 */ /* 0x000ea20000300800 */
[----:B------:R-:W1:Y:S01]  /*13050*/  LDCU UR12, c[0x0][0x398] ;  /* 0x00007300ff0c77ac */ /* 0x000e620008000800 */
[----:B0-----:R-:W-:-:S02]  /*13060*/  PRMT R196, R103, 0x7610, R196 ;  /* 0x0000761067c47816 */ /* 0x001fc400000000c4 */
[----:B------:R-:W2:Y:S01]  /*13070*/  LDL.LU R103, [R1+0x2d8] ;  /* 0x0002d80001677983 */ /* 0x000ea20000300800 */
[----:B------:R-:W-:Y:S01]  /*13080*/  ISETP.LT.AND P2, PT, R200, UR10, !P5 ;  /* 0x0000000ac8007c0c */ /* 0x000fe2000ef41270 */
[----:B------:R-:W-:Y:S01]  /*13090*/  IMAD.WIDE R8, R75, 0x2, R4 ;  /* 0x000000024b087825 */ /* 0x000fe200078e0204 */
[----:B------:R-:W-:-:S03]  /*130a0*/  ISETP.LT.AND P5, PT, R67, UR37, !P5 ;  /* 0x0000002543007c0c */ /* 0x000fc6000efa1270 */
[----:B------:R-:W-:Y:S02]  /*130b0*/  VIADD R131, R75, UR30 ;  /* 0x0000001e4b837c36 */ /* 0x000fe40008000000 */
[----:B------:R-:W-:Y:S01]  /*130c0*/  VIADD R0, R252, 0x58 ;  /* 0x00000058fc007836 */ /* 0x000fe20000000000 */
[----:B------:R0:W-:Y:S01]  /*130d0*/  @P0 STG.E.U16 desc[UR22][R2.64], R74 ;  /* 0x0000004a02000986 */ /* 0x0001e2000c101516 */
[----:B------:R-:W1:Y:S03]  /*130e0*/  LDCU UR42, c[0x0][0x398] ;  /* 0x00007300ff2a77ac */ /* 0x000e660008000800 */
[----:B------:R4:W-:Y:S01]  /*130f0*/  @P6 STG.E.U16 desc[UR22][R8.64], R197 ;  /* 0x000000c508006986 */ /* 0x0009e2000c101516 */
[----:B------:R-:W-:Y:S01]  /*13100*/  ISETP.GE.AND P4, PT, R0, UR74, PT ;  /* 0x0000004a00007c0c */ /* 0x000fe2000bf86270 */
[----:B------:R-:W-:Y:S01]  /*13110*/  VIADD R0, R252, 0x59 ;  /* 0x00000059fc007836 */ /* 0x000fe20000000000 */
[----:B------:R-:W1:Y:S01]  /*13120*/  LDCU UR10, c[0x0][0x39c] ;  /* 0x00007380ff0a77ac */ /* 0x000e620008000800 */
[----:B------:R-:W1:Y:S01]  /*13130*/  LDCU UR37, c[0x0][0x398] ;  /* 0x00007300ff2577ac */ /* 0x000e620008000800 */
[----:B0-----:R-:W-:Y:S01]  /*13140*/  IMAD.WIDE R2, R131, 0x2, R6 ;  /* 0x0000000283027825 */ /* 0x001fe200078e0206 */
[----:B------:R-:W-:-:S02]  /*13150*/  PRMT R74, R106, 0x7610, R74 ;  /* 0x000076106a4a7816 */ /* 0x000fc4000000004a */
[----:B------:R-:W2:Y:S01]  /*13160*/  LDL.LU R106, [R1+0x2d4] ;  /* 0x0002d400016a7983 */ /* 0x000ea20000300800 */
[----:B----4-:R-:W-:Y:S01]  /*13170*/  IMAD.WIDE R8, R131, 0x2, R4 ;  /* 0x0000000283087825 */ /* 0x010fe200078e0204 */
[----:B------:R-:W-:Y:S01]  /*13180*/  PRMT R197, R105, 0x7610, R197 ;  /* 0x0000761069c57816 */ /* 0x000fe200000000c5 */
[----:B------:R-:W0:Y:S01]  /*13190*/  LDCU UR74, c[0x0][0x398] ;  /* 0x00007300ff4a77ac */ /* 0x000e220008000800 */
[----:B------:R-:W4:Y:S01]  /*131a0*/  LDL.LU R105, [R1+0x2d0] ;  /* 0x0002d00001697983 */ /* 0x000f220000300800 */
        /* <DEDUP_REMOVED lines=23> */
[----:B------:R-:W2:Y:S01]  /*13320*/  LDCU UR64, c[0x0][0x39c] ;  /* 0x00007380ff4077ac */ /* 0x000ea20008000800 */
[----:B------:R-:W2:Y:S01]  /*13330*/  LDCU UR58, c[0x0][0x398] ;  /* 0x00007300ff3a77ac */ /* 0x000ea20008000800 */
[----:B0-----:R-:W-:Y:S01]  /*13340*/  IMAD.WIDE R2, R131, 0x2, R6 ;  /* 0x0000000283027825 */ /* 0x001fe200078e0206 */
[----:B------:R-:W-:-:S02]  /*13350*/  PRMT R197, R110, 0x7610, R197 ;  /* 0x000076106ec57816 */ /* 0x000fc400000000c5 */
[----:B------:R-:W3:Y:S01]  /*13360*/  LDL.LU R110, [R1+0x2c4] ;  /* 0x0002c400016e7983 */ /* 0x000ee20000300800 */
[----:B-1----:R-:W-:Y:S01]  /*13370*/  IMAD.WIDE R8, R131, 0x2, R4 ;  /* 0x0000000283087825 */ /* 0x002fe200078e0204 */
[----:B------:R-:W-:Y:S01]  /*13380*/  PRMT R196, R109, 0x7610, R196 ;  /* 0x000076106dc47816 */ /* 0x000fe200000000c4 */
[----:B------:R-:W0:Y:S01]  /*13390*/  LDCU UR73, c[0x0][0x398] ;  /* 0x00007300ff4977ac */ /* 0x000e220008000800 */
[----:B------:R-:W3:Y:S01]  /*133a0*/  LDL.LU R109, [R1+0x2c0] ;  /* 0x0002c000016d7983 */ /* 0x000ee20000300800 */
[----:B------:R-:W-:-:S03]  /*133b0*/  ISETP.LT.AND P2, PT, R200, UR40, !P6 ;  /* 0x00000028c8007c0c */ /* 0x000fc6000f741270 */
[----:B------:R1:W-:Y:S01]  /*133c0*/  @P0 STG.E.U16 desc[UR22][R2.64], R74 ;  /* 0x0000004a02000986 */ /* 0x0003e2000c101516 */
[----:B------:R-:W-:Y:S01]  /*133d0*/  ISETP.LT.AND P6, PT, R67, UR63, !P6 ;  /* 0x0000003f43007c0c */ /* 0x000fe2000f7c1270 */
[----:B------:R-:W-:Y:S01]  /*133e0*/  VIADD R75, R131, UR30 ;  /* 0x0000001e834b7c36 */ /* 0x000fe20008000000 */
[----:B------:R-:W-:Y:S01]  /*133f0*/  ISETP.GE.AND P5, PT, R0, UR46, PT ;  /* 0x0000002e00007c0c */ /* 0x000fe2000bfa6270 */
[----:B------:R0:W-:Y:S01]  /*13400*/  @P3 STG.E.U16 desc[UR22][R8.64], R197 ;  /* 0x000000c508003986 */ /* 0x0001e2000c101516 */
[----:B------:R-:W-:Y:S01]  /*13410*/  VIADD R0, R252, 0x5c ;  /* 0x0000005cfc007836 */ /* 0x000fe20000000000 */
[----:B------:R-:W2:Y:S01]  /*13420*/  LDCU UR40, c[0x0][0x39c] ;  /* 0x00007380ff2877ac */ /* 0x000ea20008000800 */
[----:B-1----:R-:W-:Y:S01]  /*13430*/  PRMT R74, R112, 0x7610, R74 ;  /* 0x00007610704a7816 */ /* 0x002fe2000000004a */
[----:B------:R-:W-:Y:S01]  /*13440*/  IMAD.WIDE R2, R75, 0x2, R6 ;  /* 0x000000024b027825 */ /* 0x000fe200078e0206 */
[----:B------:R-:W3:Y:S01]  /*13450*/  LDL.LU R112, [R1+0x2bc] ;  /* 0x0002bc0001707983 */ /* 0x000ee20000300800 */
[----:B------:R-:W1:Y:S01]  /*13460*/  LDCU UR63, c[0x0][0x398] ;  /* 0x00007300ff3f77ac */ /* 0x000e620008000800 */
[----:B0-----:R-:W-:-:S02]  /*13470*/  PRMT R197, R111, 0x7610, R197 ;  /* 0x000076106fc57816 */ /* 0x001fc400000000c5 */
[----:B------:R-:W3:Y:S01]  /*13480*/  LDL.LU R111, [R1+0x2b8] ;  /* 0x0002b800016f7983 */ /* 0x000ee20000300800 */
[----:B------:R-:W-:Y:S01]  /*13490*/  ISETP.LT.AND P1, PT, R200, UR26, !P5 ;  /* 0x0000001ac8007c0c */ /* 0x000fe2000ef21270 */
[----:B------:R-:W-:Y:S01]  /*134a0*/  IMAD.WIDE R8, R75, 0x2, R4 ;  /* 0x000000024b087825 */ /* 0x000fe200078e0204 */
[----:B------:R-:W-:Y:S01]  /*134b0*/  ISETP.LT.AND P5, PT, R67, UR49, !P5 ;  /* 0x0000003143007c0c */ /* 0x000fe2000efa1270 */
[----:B------:R-:W0:Y:S01]  /*134c0*/  LDCU UR46, c[0x0][0x398] ;  /* 0x00007300ff2e77ac */ /* 0x000e220008000800 */
[----:B------:R-:W-:Y:S01]  /*134d0*/  ISETP.GE.AND P4, PT, R0, UR72, PT ;  /* 0x0000004800007c0c */ /* 0x000fe2000bf86270 */
[----:B------:R-:W-:Y:S01]  /*134e0*/  VIADD R131, R75, UR30 ;  /* 0x0000001e4b837c36 */ /* 0x000fe20008000000 */
[----:B------:R1:W-:Y:S01]  /*134f0*/  @P2 STG.E.U16 desc[UR22][R2.64], R196 ;  /* 0x000000c402002986 */ /* 0x0003e2000c101516 */
[----:B------:R-:W-:Y:S01]  /*13500*/  VIADD R0, R252, 0x5d ;  /* 0x0000005dfc007836 */ /* 0x000fe20000000000 */
[----:B------:R-:W-:Y:S01]  /*13510*/  ISETP.LT.AND P0, PT, R200, UR45, !P4 ;  /* 0x0000002dc8007c0c */ /* 0x000fe2000e701270 */
[----:B------:R-:W-:Y:S01]  /*13520*/  VIADD R75, R131, UR30 ;  /* 0x0000001e834b7c36 */ /* 0x000fe20008000000 */
[----:B------:R0:W-:Y:S01]  /*13530*/  @P6 STG.E.U16 desc[UR22][R8.64], R74 ;  /* 0x0000004a08006986 */ /* 0x0001e2000c101516 */
[----:B------:R-:W-:Y:S01]  /*13540*/  ISETP.LT.AND P4, PT, R67, UR39, !P4 ;  /* 0x0000002743007c0c */ /* 0x000fe2000e781270 */
[----:B------:R-:W2:Y:S01]  /*13550*/  LDCU UR26, c[0x0][0x39c] ;  /* 0x00007380ff1a77ac */ /* 0x000ea20008000800 */
[----:B------:R-:W-:Y:S01]  /*13560*/  ISETP.GE.AND P3, PT, R0, UR41, PT ;  /* 0x0000002900007c0c */ /* 0x000fe2000bf66270 */
[----:B------:R-:W2:Y:S01]  /*13570*/  LDCU UR49, c[0x0][0x398] ;  /* 0x00007300ff3177ac */ /* 0x000ea20008000800 */
[C---:B-1----:R-:W-:Y:S01]  /*13580*/  IMAD.WIDE R2, R131.reuse, 0x2, R6 ;  /* 0x0000000283027825 */ /* 0x042fe200078e0206 */
[----:B------:R-:W-:Y:S01]  /*13590*/  PRMT R196, R114, 0x7610, R196 ;  /* 0x0000761072c47816 */ /* 0x000fe200000000c4 */
[----:B------:R-:W1:Y:S01]  /*135a0*/  LDCU UR45, c[0x0][0x39c] ;  /* 0x00007380ff2d77ac */ /* 0x000e620008000800 */
[----:B------:R-:W3:Y:S01]  /*135b0*/  LDL.LU R114, [R1+0x2b4] ;  /* 0x0002b40001727983 */ /* 0x000ee20000300800 */
[----:B0-----:R-:W-:Y:S01]  /*135c0*/  IMAD.WIDE R8, R131, 0x2, R4 ;  /* 0x0000000283087825 */ /* 0x001fe200078e0204 */
[----:B------:R-:W-:Y:S01]  /*135d0*/  PRMT R74, R113, 0x7610, R74 ;  /* 0x00007610714a7816 */ /* 0x000fe2000000004a */
[----:B------:R-:W0:Y:S01]  /*135e0*/  LDCU UR72, c[0x0][0x398] ;  /* 0x00007300ff4877ac */ /* 0x000e220008000800 */
[----:B------:R-:W3:Y:S01]  /*135f0*/  LDL.LU R113, [R1+0x2b0] ;  /* 0x0002b00001717983 */ /* 0x000ee20000300800 */
[----:B------:R-:W-:Y:S01]  /*13600*/  ISETP.LT.AND P2, PT, R200, UR16, !P3 ;  /* 0x00000010c8007c0c */ /* 0x000fe2000df41270 */
[----:B------:R-:W-:Y:S01]  /*13610*/  VIADD R0, R252, 0x5e ;  /* 0x0000005efc007836 */ /* 0x000fe20000000000 */
[----:B------:R-:W0:Y:S01]  /*13620*/  LDCU UR39, c[0x0][0x398] ;  /* 0x00007300ff2777ac */ /* 0x000e220008000800 */
[----:B------:R1:W-:Y:S01]  /*13630*/  @P1 STG.E.U16 desc[UR22][R2.64], R197 ;  /* 0x000000c502001986 */ /* 0x0003e2000c101516 */
[----:B------:R-:W-:Y:S01]  /*13640*/  ISETP.LT.AND P3, PT, R67, UR4, !P3 ;  /* 0x0000000443007c0c */ /* 0x000fe2000df61270 */
[C---:B------:R-:W-:Y:S01]  /*13650*/  VIADD R131, R75.reuse, UR30 ;  /* 0x0000001e4b837c36 */ /* 0x040fe20008000000 */
[----:B------:R-:W-:Y:S01]  /*13660*/  ISETP.GE.AND P6, PT, R0, UR71, PT ;  /* 0x0000004700007c0c */ /* 0x000fe2000bfc6270 */
[----:B------:R0:W-:Y:S01]  /*13670*/  @P5 STG.E.U16 desc[UR22][R8.64], R196 ;  /* 0x000000c408005986 */ /* 0x0001e2000c101516 */
[----:B------:R-:W2:Y:S01]  /*13680*/  LDCU UR41, c[0x0][0x398] ;  /* 0x00007300ff2977ac */ /* 0x000ea20008000800 */
[----:B------:R-:W2:Y:S01]  /*13690*/  LDCU UR16, c[0x0][0x39c] ;  /* 0x00007380ff1077ac */ /* 0x000ea20008000800 */
[----:B-1----:R-:W-:Y:S01]  /*136a0*/  PRMT R197, R116, 0x7610, R197 ;  /* 0x0000761074c57816 */ /* 0x002fe200000000c5 */
[----:B------:R-:W-:Y:S01]  /*136b0*/  IMAD.WIDE R2, R75, 0x2, R6 ;  /* 0x000000024b027825 */ /* 0x000fe200078e0206 */
[----:B------:R-:W3:Y:S01]  /*136c0*/  LDL.LU R116, [R1+0x2ac] ;  /* 0x0002ac0001747983 */ /* 0x000ee20000300800 */
[----:B------:R-:W1:Y:S01]  /*136d0*/  LDCU UR4, c[0x0][0x398] ;  /* 0x00007300ff0477ac */ /* 0x000e620008000800 */
[----:B0-----:R-:W-:-:S02]  /*136e0*/  PRMT R196, R115, 0x7610, R196 ;  /* 0x0000761073c47816 */ /* 0x001fc400000000c4 */
[----:B------:R-:W3:Y:S01]  /*136f0*/  LDL.LU R115, [R1+0x2a8] ;  /* 0x0002a80001737983 */ /* 0x000ee20000300800 */
[----:B------:R-:W-:Y:S01]  /*13700*/  IMAD.WIDE R8, R75, 0x2, R4 ;  /* 0x000000024b087825 */ /* 0x000fe200078e0204 */
[----:B------:R-:W0:Y:S02]  /*13710*/  LDCU UR71, c[0x0][0x398] ;  /* 0x00007300ff4777ac */ /* 0x000e240008000800 */
[----:B------:R1:W-:Y:S04]  /*13720*/  @P0 STG.E.U16 desc[UR22][R2.64], R74 ;  /* 0x0000004a02000986 */ /* 0x0003e8000c101516 */
[----:B------:R0:W-:Y:S01]  /*13730*/  @P4 STG.E.U16 desc[UR22][R8.64], R197 ;  /* 0x000000c508004986 */ /* 0x0001e2000c101516 */
[----:B------:R-:W-:Y:S01]  /*13740*/  ISETP.LT.AND P1, PT, R200, UR36, !P6 ;  /* 0x00000024c8007c0c */ /* 0x000fe2000f721270 */
[----:B------:R-:W-:-:S02]  /*13750*/  VIADD R75, R131, UR30 ;  /* 0x0000001e834b7c36 */ /* 0x000fc40008000000 */
[C---:B-1----:R-:W-:Y:S01]  /*13760*/  IMAD.WIDE R2, R131.reuse, 0x2, R6 ;  /* 0x0000000283027825 */ /* 0x042fe200078e0206 */
[----:B------:R-:W-:Y:S01]  /*13770*/  PRMT R74, R118, 0x7610, R74 ;  /* 0x00007610764a7816 */ /* 0x000fe2000000004a */
[----:B------:R-:W1:Y:S01]  /*13780*/  LDCU UR36, c[0x0][0x39c] ;  /* 0x00007380ff2477ac */ /* 0x000e620008000800 */
[----:B------:R-:W3:Y:S01]  /*13790*/  LDL.LU R118, [R1+0x2a4] ;  /* 0x0002a40001767983 */ /* 0x000ee20000300800 */
[----:B0-----:R-:W-:Y:S01]  /*137a0*/  IMAD.WIDE R8, R131, 0x2, R4 ;  /* 0x0000000283087825 */ /* 0x001fe200078e0204 */
[----:B------:R-:W-:Y:S02]  /*137b0*/  PRMT R197, R117, 0x7610, R197 ;  /* 0x0000761075c57816 */ /* 0x000fe400000000c5 */
[----:B------:R-:W3:Y:S01]  /*137c0*/  LDL.LU R117, [R1+0x2a0] ;  /* 0x0002a00001757983 */ /* 0x000ee20000300800 */
[----:B------:R-:W-:-:S03]  /*137d0*/  ISETP.LT.AND P6, PT, R67, UR55, !P6 ;  /* 0x0000003743007c0c */ /* 0x000fc6000f7c1270 */
[----:B------:R0:W-:Y:S01]  /*137e0*/  @P2 STG.E.U16 desc[UR22][R2.64], R196 ;  /* 0x000000c402002986 */ /* 0x0001e2000c101516 */
[----:B------:R-:W-:Y:S01]  /*137f0*/  VIADD R0, R252, 0x5f ;  /* 0x0000005ffc007836 */ /* 0x000fe20000000000 */
[----:B------:R-:W1:Y:S02]  /*13800*/  LDCU UR55, c[0x0][0x398] ;  /* 0x00007300ff3777ac */ /* 0x000e640008000800 */
[----:B------:R0:W-:Y:S02]  /*13810*/  @P3 STG.E.U16 desc[UR22][R8.64], R74 ;  /* 0x0000004a08003986 */ /* 0x0001e4000c101516 */
[----:B0-----:R-:W-:Y:S02]  /*13820*/  PRMT R196, R120, 0x7610, R196 ;  /* 0x0000761078c47816 */ /* 0x001fe400000000c4 */
[----:B------:R-:W3:Y:S01]  /*13830*/  LDL.LU R120, [R1+0x29c] ;  /* 0x00029c0001787983 */ /* 0x000ee20000300800 */
[----:B------:R-:W-:-:S03]  /*13840*/  PRMT R74, R119, 0x7610, R74 ;  /* 0x00007610774a7816 */ /* 0x000fc6000000004a */
[----:B------:R-:W3:Y:S01]  /*13850*/  LDL.LU R119, [R1+0x298] ;  /* 0x0002980001777983 */ /* 0x000ee20000300800 */
[C---:B------:R-:W-:Y:S01]  /*13860*/  IMAD.WIDE R2, R75.reuse, 0x2, R6 ;  /* 0x000000024b027825 */ /* 0x040fe200078e0206 */
[----:B------:R-:W-:Y:S01]  /*13870*/  ISETP.GE.AND P5, PT, R0, UR56, PT ;  /* 0x0000003800007c0c */ /* 0x000fe2000bfa6270 */
[----:B------:R-:W0:Y:S02]  /*13880*/  LDCU UR56, c[0x0][0x398] ;  /* 0x00007300ff3877ac */ /* 0x000e240008000800 */
[C---:B------:R-:W-:Y:S01]  /*13890*/  IMAD.WIDE R8, R75.reuse, 0x2, R4 ;  /* 0x000000024b087825 */ /* 0x040fe200078e0204 */
[----:B------:R1:W-:Y:S03]  /*138a0*/  @P1 STG.E.U16 desc[UR22][R2.64], R197 ;  /* 0x000000c502001986 */ /* 0x0003e6000c101516 */
[----:B------:R-:W-:Y:S01]  /*138b0*/  VIADD R0, R252, 0x60 ;  /* 0x00000060fc007836 */ /* 0x000fe20000000000 */
[----:B------:R-:W-:Y:S01]  /*138c0*/  ISETP.LT.AND P0, PT, R200, UR50, !P5 ;  /* 0x00000032c8007c0c */ /* 0x000fe2000ef01270 */
[----:B------:R0:W-:Y:S01]  /*138d0*/  @P6 STG.E.U16 desc[UR22][R8.64], R196 ;  /* 0x000000c408006986 */ /* 0x0001e2000c101516 */
[----:B------:R-:W-:-:S02]  /*138e0*/  VIADD R131, R75, UR30 ;  /* 0x0000001e4b837c36 */ /* 0x000fc40008000000 */
[----:B------:R-:W-:Y:S02]  /*138f0*/  ISETP.GE.AND P4, PT, R0, UR70, PT ;  /* 0x0000004600007c0c */ /* 0x000fe4000bf86270 */
[----:B-1----:R-:W-:Y:S01]  /*13900*/  PRMT R197, R122, 0x7610, R197 ;  /* 0x000076107ac57816 */ /* 0x002fe200000000c5 */
[----:B------:R-:W-:Y:S01]  /*13910*/  VIADD R0, R252, 0x61 ;  /* 0x00000061fc007836 */ /* 0x000fe20000000000 */
[----:B------:R-:W3:Y:S01]  /*13920*/  LDL.LU R122, [R1+0x294] ;  /* 0x00029400017a7983 */ /* 0x000ee20000300800 */
[----:B------:R-:W1:Y:S01]  /*13930*/  LDCU UR50, c[0x0][0x39c] ;  /* 0x00007380ff3277ac */ /* 0x000e620008000800 */
[----:B0-----:R-:W-:Y:S02]  /*13940*/  PRMT R196, R121, 0x7610, R196 ;  /* 0x0000761079c47816 */ /* 0x001fe400000000c4 */
[----:B------:R-:W3:Y:S01]  /*13950*/  LDL.LU R121, [R1+0x290] ;  /* 0x0002900001797983 */ /* 0x000ee20000300800 */
[----:B------:R-:W-:Y:S01]  /*13960*/  ISETP.LT.AND P5, PT, R67, UR61, !P5 ;  /* 0x0000003d43007c0c */ /* 0x000fe2000efa1270 */
[C---:B------:R-:W-:Y:S01]  /*13970*/  IMAD.WIDE R2, R131.reuse, 0x2, R6 ;  /* 0x0000000283027825 */ /* 0x040fe200078e0206 */
[----:B------:R-:W-:Y:S01]  /*13980*/  ISETP.LT.AND P2, PT, R200, UR14, !P4 ;  /* 0x0000000ec8007c0c */ /* 0x000fe2000e741270 */
[----:B------:R-:W4:Y:S01]  /*13990*/  LDL.LU R124, [R1+0x28c] ;  /* 0x00028c00017c7983 */ /* 0x000f220000300800 */
[----:B------:R-:W-:Y:S01]  /*139a0*/  ISETP.GE.AND P3, PT, R0, UR62, PT ;  /* 0x0000003e00007c0c */ /* 0x000fe2000bf66270 */
[----:B------:R-:W-:Y:S01]  /*139b0*/  VIADD R75, R131, UR30 ;  /* 0x0000001e834b7c36 */ /* 0x000fe20008000000 */
[----:B------:R-:W-:Y:S01]  /*139c0*/  ISETP.LT.AND P4, PT, R67, UR6, !P4 ;  /* 0x0000000643007c0c */ /* 0x000fe2000e781270 */
[----:B------:R-:W4:Y:S01]  /*139d0*/  LDL.LU R123, [R1+0x288] ;  /* 0x00028800017b7983 */ /* 0x000f220000300800 */
[----:B------:R-:W-:Y:S01]  /*139e0*/  VIADD R0, R252, 0x62 ;  /* 0x00000062fc007836 */ /* 0x000fe20000000000 */
[----:B------:R-:W-:Y:S01]  /*139f0*/  ISETP.LT.AND P1, PT, R200, UR54, !P3 ;  /* 0x00000036c8007c0c */ /* 0x000fe2000df21270 */
[----:B------:R-:W-:Y:S01]  /*13a00*/  IMAD.WIDE R8, R131, 0x2, R4 ;  /* 0x0000000283087825 */ /* 0x000fe200078e0204 */
[----:B------:R0:W-:Y:S01]  /*13a10*/  @P0 STG.E.U16 desc[UR22][R2.64], R74 ;  /* 0x0000004a02000986 */ /* 0x0001e2000c101516 */
[----:B------:R-:W1:Y:S01]  /*13a20*/  LDCU UR61, c[0x0][0x398] ;  /* 0x00007300ff3d77ac */ /* 0x000e620008000800 */
[----:B------:R-:W-:Y:S01]  /*13a30*/  ISETP.GE.AND P6, PT, R0, UR69, PT ;  /* 0x0000004500007c0c */ /* 0x000fe2000bfc6270 */
[----:B------:R-:W-:Y:S01]  /*13a40*/  VIADD R131, R75, UR30 ;  /* 0x0000001e4b837c36 */ /* 0x000fe20008000000 */
[----:B------:R1:W-:Y:S01]  /*13a50*/  @P5 STG.E.U16 desc[UR22][R8.64], R197 ;  /* 0x000000c508005986 */ /* 0x0003e2000c101516 */
[----:B------:R-:W-:Y:S01]  /*13a60*/  ISETP.LT.AND P3, PT, R67, UR28, !P3 ;  /* 0x0000001c43007c0c */ /* 0x000fe2000df61270 */
[----:B------:R-:W2:Y:S01]  /*13a70*/  LDCU UR14, c[0x0][0x39c] ;  /* 0x00007380ff0e77ac */ /* 0x000ea20008000800 */
[----:B------:R-:W2:Y:S01]  /*13a80*/  LDCU UR70, c[0x0][0x398] ;  /* 0x00007300ff4677ac */ /* 0x000ea20008000800 */
[C---:B0-----:R-:W-:Y:S01]  /*13a90*/  IMAD.WIDE R2, R75.reuse, 0x2, R6 ;  /* 0x000000024b027825 */ /* 0x041fe200078e0206 */
[----:B------:R-:W-:Y:S01]  /*13aa0*/  ISETP.LT.AND P0, PT, R200, UR60, !P6 ;  /* 0x0000003cc8007c0c */ /* 0x000fe2000f701270 */
[----:B------:R-:W0:Y:S02]  /*13ab0*/  LDCU UR6, c[0x0][0x398] ;  /* 0x00007300ff0677ac */ /* 0x000e240008000800 */
[----:B-1----:R-:W-:Y:S01]  /*13ac0*/  IMAD.WIDE R8, R75, 0x2, R4 ;  /* 0x000000024b087825 */ /* 0x002fe200078e0204 */
[----:B------:R1:W-:Y:S01]  /*13ad0*/  @P2 STG.E.U16 desc[UR22][R2.64], R196 ;  /* 0x000000c402002986 */ /* 0x0003e2000c101516 */
[----:B------:R-:W-:Y:S01]  /*13ae0*/  PRMT R197, R125, 0x7610, R197 ;  /* 0x000076107dc57816 */ /* 0x000fe200000000c5 */
[----:B------:R-:W0:Y:S01]  /*13af0*/  LDCU UR62, c[0x0][0x398] ;  /* 0x00007300ff3e77ac */ /* 0x000e220008000800 */
[C---:B------:R-:W-:Y:S01]  /*13b00*/  VIADD R74, R252.reuse, 0x65 ;  /* 0x00000065fc4a7836 */ /* 0x040fe20000000000 */
[----:B------:R0:W-:Y:S01]  /*13b10*/  @P4 STG.E.U16 desc[UR22][R8.64], R198 ;  /* 0x000000c608004986 */ /* 0x0001e2000c101516 */
[C---:B------:R-:W-:Y:S01]  /*13b20*/  VIADD R75, R131.reuse, UR30 ;  /* 0x0000001e834b7c36 */ /* 0x040fe20008000000 */
[----:B------:R-:W2:Y:S01]  /*13b30*/  LDCU UR54, c[0x0][0x39c] ;  /* 0x00007380ff3677ac */ /* 0x000ea20008000800 */
[----:B------:R-:W-:Y:S01]  /*13b40*/  VIADD R0, R252, 0x63 ;  /* 0x00000063fc007836 */ /* 0x000fe20000000000 */
[----:B------:R-:W2:Y:S01]  /*13b50*/  LDCU UR28, c[0x0][0x398] ;  /* 0x00007300ff1c77ac */ /* 0x000ea20008000800 */
[----:B-1----:R-:W-:Y:S01]  /*13b60*/  PRMT R196, R126, 0x7610, R196 ;  /* 0x000076107ec47816 */ /* 0x002fe200000000c4 */
[C---:B------:R-:W-:Y:S01]  /*13b70*/  IMAD.WIDE R2, R131.reuse, 0x2, R6 ;  /* 0x0000000283027825 */ /* 0x040fe200078e0206 */
[----:B------:R-:W4:Y:S01]  /*13b80*/  LDL.LU R126, [R1+0x284] ;  /* 0x00028400017e7983 */ /* 0x000f220000300800 */
[----:B------:R-:W1:Y:S03]  /*13b90*/  LDCU UR60, c[0x0][0x39c] ;  /* 0x00007380ff3c77ac */ /* 0x000e660008000800 */
[----:B------:R-:W4:Y:S01]  /*13ba0*/  LDL.LU R125, [R1+0x280] ;  /* 0x00028000017d7983 */ /* 0x000f220000300800 */
[----:B0-----:R-:W-:Y:S01]  /*13bb0*/  PRMT R198, R128, 0x7610, R198 ;  /* 0x0000761080c67816 */ /* 0x001fe200000000c6 */
[----:B------:R-:W-:Y:S01]  /*13bc0*/  IMAD.WIDE R8, R131, 0x2, R4 ;  /* 0x0000000283087825 */ /* 0x000fe200078e0204 */
[----:B------:R-:W0:Y:S01]  /*13bd0*/  LDCU UR69, c[0x0][0x398] ;  /* 0x00007300ff4577ac */ /* 0x000e220008000800 */
[----:B------:R1:W-:Y:S01]  /*13be0*/  @P1 STG.E.U16 desc[UR22][R2.64], R199 ;  /* 0x000000c702001986 */ /* 0x0003e2000c101516 */
[----:B------:R-:W-:Y:S01]  /*13bf0*/  ISETP.GE.AND P1, PT, R74, UR67, PT ;  /* 0x000000434a007c0c */ /* 0x000fe2000bf26270 */
[----:B------:R-:W-:Y:S01]  /*13c00*/  VIADD R74, R252, 0x67 ;  /* 0x00000067fc4a7836 */ /* 0x000fe20000000000 */
[----:B------:R-:W-:Y:S01]  /*13c10*/  ISETP.GE.AND P5, PT, R0, UR44, PT ;  /* 0x0000002c00007c0c */ /* 0x000fe2000bfa6270 */
[----:B------:R-:W4:Y:S01]  /*13c20*/  LDL.LU R128, [R1+0x27c] ;  /* 0x00027c0001807983 */ /* 0x000f220000300800 */
[----:B-1----:R-:W-:Y:S01]  /*13c30*/  PRMT R199, R127, 0x7610, R199 ;  /* 0x000076107fc77816 */ /* 0x002fe200000000c7 */
[----:B------:R-:W-:-:S02]  /*13c40*/  IMAD.WIDE R2, R75, 0x2, R6 ;  /* 0x000000024b027825 */ /* 0x000fc400078e0206 */
[----:B------:R-:W4:Y:S04]  /*13c50*/  LDL.LU R127, [R1+0x278] ;  /* 0x00027800017f7983 */ /* 0x000f280000300800 */
[----:B------:R1:W-:Y:S01]  /*13c60*/  @P3 STG.E.U16 desc[UR22][R8.64], R196 ;  /* 0x000000c408003986 */ /* 0x0003e2000c101516 */
[----:B------:R-:W-:Y:S01]  /*13c70*/  ISETP.LT.AND P6, PT, R67, UR47, !P6 ;  /* 0x0000002f43007c0c */ /* 0x000fe2000f7c1270 */
[----:B------:R-:W-:Y:S01]  /*13c80*/  VIADD R131, R75, UR30 ;  /* 0x0000001e4b837c36 */ /* 0x000fe20008000000 */
[----:B------:R-:W-:Y:S01]  /*13c90*/  ISETP.LT.AND P2, PT, R200, UR38, !P5 ;  /* 0x00000026c8007c0c */ /* 0x000fe2000ef41270 */
[----:B------:R0:W-:Y:S01]  /*13ca0*/  @P0 STG.E.U16 desc[UR22][R2.64], R197 ;  /* 0x000000c502000986 */ /* 0x0001e2000c101516 */
[----:B------:R-:W-:Y:S01]  /*13cb0*/  ISETP.GE.AND P0, PT, R74, UR66, PT ;  /* 0x000000424a007c0c */ /* 0x000fe2000bf06270 */
[----:B------:R-:W-:Y:S01]  /*13cc0*/  VIADD R0, R252, 0x64 ;  /* 0x00000064fc007836 */ /* 0x000fe20000000000 */
[----:B------:R-:W-:Y:S01]  /*13cd0*/  PRMT R74, R130, 0x7610, R74 ;  /* 0x00007610824a7816 */ /* 0x000fe2000000004a */
[----:B------:R-:W2:Y:S01]  /*13ce0*/  LDCU UR47, c[0x0][0x398] ;  /* 0x00007300ff2f77ac */ /* 0x000ea20008000800 */
[----:B------:R-:W4:Y:S01]  /*13cf0*/  LDL.LU R130, [R1+0x274] ;  /* 0x0002740001827983 */ /* 0x000f220000300800 */
[----:B-1----:R-:W-:Y:S01]  /*13d00*/  PRMT R196, R129, 0x7610, R196 ;  /* 0x0000761081c47816 */ /* 0x002fe200000000c4 */
[----:B------:R-:W-:-:S02]  /*13d10*/  IMAD.WIDE R8, R75, 0x2, R4 ;  /* 0x000000024b087825 */ /* 0x000fc400078e0204 */
[----:B------:R-:W4:Y:S01]  /*13d20*/  LDL.LU R129, [R1+0x270] ;  /* 0x0002700001817983 */ /* 0x000f220000300800 */
[----:B------:R-:W-:Y:S01]  /*13d30*/  ISETP.LT.AND P5, PT, R67, UR18, !P5 ;  /* 0x0000001243007c0c */ /* 0x000fe2000efa1270 */
[----:B------:R-:W1:Y:S01]  /*13d40*/  LDCU UR44, c[0x0][0x398] ;  /* 0x00007300ff2c77ac */ /* 0x000e620008000800 */
[C---:B0-----:R-:W-:Y:S01]  /*13d50*/  IMAD.WIDE R2, R131.reuse, 0x2, R6 ;  /* 0x0000000283027825 */ /* 0x041fe200078e0206 */
[----:B------:R-:W-:Y:S01]  /*13d60*/  ISETP.GE.AND P4, PT, R0, UR68, PT ;  /* 0x0000004400007c0c */ /* 0x000fe2000bf86270 */
[----:B------:R0:W-:Y:S01]  /*13d70*/  @P6 STG.E.U16 desc[UR22][R8.64], R198 ;  /* 0x000000c608006986 */ /* 0x0001e2000c101516 */
[----:B------:R-:W-:Y:S01]  /*13d80*/  PRMT R197, R76, 0x7610, R197 ;  /* 0x000076104cc57816 */ /* 0x000fe200000000c5 */
[----:B------:R-:W-:Y:S01]  /*13d90*/  VIADD R75, R131, UR30 ;  /* 0x0000001e834b7c36 */ /* 0x000fe20008000000 */
[----:B------:R-:W1:Y:S01]  /*13da0*/  LDCU UR38, c[0x0][0x39c] ;  /* 0x00007380ff2677ac */ /* 0x000e620008000800 */
[----:B------:R0:W-:Y:S01]  /*13db0*/  @P2 STG.E.U16 desc[UR22][R2.64], R199 ;  /* 0x000000c702002986 */ /* 0x0001e2000c101516 */
[----:B------:R-:W-:-:S02]  /*13dc0*/  ISETP.LT.AND P2, PT, R200, UR34, !P4 ;  /* 0x00000022c8007c0c */ /* 0x000fc4000e741270 */
[----:B------:R-:W-:Y:S01]  /*13dd0*/  ISETP.LT.AND P4, PT, R67, UR75, !P4 ;  /* 0x0000004b43007c0c */ /* 0x000fe2000e781270 */
[----:B------:R-:W-:Y:S01]  /*13de0*/  VIADD R0, R252, 0x66 ;  /* 0x00000066fc007836 */ /* 0x000fe20000000000 */
[----:B------:R-:W1:Y:S01]  /*13df0*/  LDCU UR18, c[0x0][0x398] ;  /* 0x00007300ff1277ac */ /* 0x000e620008000800 */
[----:B------:R-:W4:Y:S01]  /*13e00*/  LDL.LU R76, [R1+0x26c] ;  /* 0x00026c00014c7983 */ /* 0x000f220000300800 */
[----:B0-----:R-:W-:Y:S02]  /*13e10*/  IMAD.WIDE R8, R131, 0x2, R4 ;  /* 0x0000000283087825 */ /* 0x001fe400078e0204 */
[----:B------:R-:W-:Y:S01]  /*13e20*/  ISETP.GE.AND P3, PT, R0, UR24, PT ;  /* 0x0000001800007c0c */ /* 0x000fe2000bf66270 */
[----:B------:R-:W0:Y:S01]  /*13e30*/  LDCU UR68, c[0x0][0x398] ;  /* 0x00007300ff4477ac */ /* 0x000e220008000800 */
[C---:B------:R-:W-:Y:S01]  /*13e40*/  IMAD.WIDE R2, R75.reuse, 0x2, R6 ;  /* 0x000000024b027825 */ /* 0x040fe200078e0206 */
[----:B------:R1:W-:Y:S01]  /*13e50*/  @P5 STG.E.U16 desc[UR22][R8.64], R74 ;  /* 0x0000004a08005986 */ /* 0x0003e2000c101516 */
[----:B------:R-:W-:Y:S01]  /*13e60*/  ISETP.LT.AND P5, PT, R200, UR43, !P1 ;  /* 0x0000002bc8007c0c */ /* 0x000fe2000cfa1270 */
[----:B------:R-:W0:Y:S01]  /*13e70*/  LDCU UR67, c[0x0][0x39c] ;  /* 0x00007380ff4377ac */ /* 0x000e220008000800 */
[----:B------:R-:W-:Y:S01]  /*13e80*/  VIADD R131, R75, UR30 ;  /* 0x0000001e4b837c36 */ /* 0x000fe20008000000 */
[----:B------:R0:W-:Y:S01]  /*13e90*/  @P2 STG.E.U16 desc[UR22][R2.64], R196 ;  /* 0x000000c402002986 */ /* 0x0001e2000c101516 */
[----:B------:R-:W-:Y:S01]  /*13ea0*/  ISETP.LT.AND P1, PT, R67, UR48, !P1 ;  /* 0x0000003043007c0c */ /* 0x000fe2000cf21270 */
[----:B------:R-:W2:Y:S01]  /*13eb0*/  LDCU UR66, c[0x0][0x398] ;  /* 0x00007300ff4277ac */ /* 0x000ea20008000800 */
[----:B------:R-:W-:Y:S01]  /*13ec0*/  PRMT R198, R77, 0x7610, R198 ;  /* 0x000076104dc67816 */ /* 0x000fe200000000c6 */
[----:B------:R-:W-:Y:S01]  /*13ed0*/  VIADD R0, R252, 0x68 ;  /* 0x00000068fc007836 */ /* 0x000fe20000000000 */
[----:B------:R-:W4:Y:S01]  /*13ee0*/  LDL.LU R77, [R1+0x268] ;  /* 0x00026800014d7983 */ /* 0x000f220000300800 */
[----:B------:R-:W3:Y:S01]  /*13ef0*/  LDCU UR24, c[0x0][0x398] ;  /* 0x00007300ff1877ac */ /* 0x000ee20008000800 */
[----:B-1----:R-:W-:Y:S01]  /*13f00*/  IMAD.WIDE R8, R75, 0x2, R4 ;  /* 0x000000024b087825 */ /* 0x002fe200078e0204 */
[----:B------:R-:W-:Y:S01]  /*13f10*/  PRMT R74, R78, 0x7610, R74 ;  /* 0x000076104e4a7816 */ /* 0x000fe2000000004a */
[----:B------:R-:W1:Y:S02]  /*13f20*/  LDCU UR34, c[0x0][0x39c] ;  /* 0x00007380ff2277ac */ /* 0x000e640008000800 */
[C---:B0-----:R-:W-:Y:S01]  /*13f30*/  IMAD.WIDE R2, R131.reuse, 0x2, R6 ;  /* 0x0000000283027825 */ /* 0x041fe200078e0206 */
[----:B------:R0:W-:Y:S01]  /*13f40*/  @P4 STG.E.U16 desc[UR22][R8.64], R197 ;  /* 0x000000c508004986 */ /* 0x0001e2000c101516 */
[----:B------:R-:W-:Y:S01]  /*13f50*/  ISETP.LT.AND P4, PT, R200, UR33, !P3 ;  /* 0x00000021c8007c0c */ /* 0x000fe2000df81270 */
[----:B------:R-:W1:Y:S01]  /*13f60*/  LDCU UR43, c[0x0][0x398] ;  /* 0x00007300ff2b77ac */ /* 0x000e620008000800 */
[----:B------:R-:W-:Y:S01]  /*13f70*/  VIADD R75, R131, UR30 ;  /* 0x0000001e834b7c36 */ /* 0x000fe20008000000 */
[----:B------:R0:W-:Y:S01]  /*13f80*/  @P5 STG.E.U16 desc[UR22][R2.64], R198 ;  /* 0x000000c602005986 */ /* 0x0001e2000c101516 */
[----:B------:R-:W-:Y:S01]  /*13f90*/  ISETP.LT.AND P3, PT, R67, UR52, !P3 ;  /* 0x0000003443007c0c */ /* 0x000fe2000df61270 */
[----:B------:R-:W1:Y:S01]  /*13fa0*/  LDCU UR48, c[0x0][0x398] ;  /* 0x00007300ff3077ac */ /* 0x000e620008000800 */
[----:B------:R-:W-:Y:S01]  /*13fb0*/  PRMT R196, R79, 0x7610, R196 ;  /* 0x000076104fc47816 */ /* 0x000fe200000000c4 */
[----:B------:R-:W4:Y:S01]  /*13fc0*/  LDL.LU R78, [R1+0x264] ;  /* 0x00026400014e7983 */ /* 0x000f220000300800 */
[----:B--2---:R-:W-:Y:S01]  /*13fd0*/  ISETP.GE.AND P6, PT, R0, UR53, PT ;  /* 0x0000003500007c0c */ /* 0x004fe2000bfc6270 */
[----:B------:R-:W2:Y:S01]  /*13fe0*/  LDCU UR33, c[0x0][0x398] ;  /* 0x00007300ff2177ac */ /* 0x000ea20008000800 */
[----:B0-----:R-:W-:Y:S01]  /*13ff0*/  IMAD.WIDE R8, R75, 0x2, R6 ;  /* 0x000000024b087825 */ /* 0x001fe200078e0206 */
[----:B------:R-:W-:Y:S01]  /*14000*/  PRMT R197, R80, 0x7610, R197 ;  /* 0x0000761050c57816 */ /* 0x000fe200000000c5 */
[----:B------:R-:W0:Y:S01]  /*14010*/  LDCU UR53, c[0x0][0x398] ;  /* 0x00007300ff3577ac */ /* 0x000e220008000800 */
[----:B------:R-:W2:Y:S01]  /*14020*/  LDL.LU R79, [R1+0x260] ;  /* 0x00026000014f7983 */ /* 0x000ea20000300800 */
[----:B------:R-:W-:Y:S01]  /*14030*/  IMAD.WIDE R2, R131, 0x2, R4 ;  /* 0x0000000283027825 */ /* 0x000fe200078e0204 */
[----:B------:R-:W-:Y:S01]  /*14040*/  PRMT R198, R81, 0x7610, R198 ;  /* 0x0000761051c67816 */ /* 0x000fe200000000c6 */
[----:B------:R-:W0:Y:S01]  /*14050*/  LDCU UR52, c[0x0][0x398] ;  /* 0x00007300ff3477ac */ /* 0x000e220008000800 */
[----:B------:R-:W2:Y:S01]  /*14060*/  LDL.LU R80, [R1+0x25c] ;  /* 0x00025c0001507983 */ /* 0x000ea20000300800 */
[----:B------:R-:W0:Y:S03]  /*14070*/  LDCU UR75, c[0x0][0x39c] ;  /* 0x00007380ff4b77ac */ /* 0x000e260008000800 */
[----:B------:R1:W-:Y:S04]  /*14080*/  @P1 STG.E.U16 desc[UR22][R2.64], R74 ;  /* 0x0000004a02001986 */ /* 0x0003e8000c101516 */
[----:B------:R0:W-:Y:S01]  /*14090*/  @P4 STG.E.U16 desc[UR22][R8.64], R196 ;  /* 0x000000c408004986 */ /* 0x0001e2000c101516 */
[----:B------:R-:W-:Y:S01]  /*140a0*/  ISETP.LT.AND P4, PT, R200, UR77, !P0 ;  /* 0x0000004dc8007c0c */ /* 0x000fe2000c781270 */
[----:B------:R-:W-:Y:S01]  /*140b0*/  VIADD R131, R75, UR30 ;  /* 0x0000001e4b837c36 */ /* 0x000fe20008000000 */
[----:B------:R-:W-:Y:S01]  /*140c0*/  ISETP.LT.AND P0, PT, R67, UR76, !P0 ;  /* 0x0000004c43007c0c */ /* 0x000fe2000c701270 */
[----:B------:R-:W-:Y:S01]  /*140d0*/  VIADD R0, R252, 0x69 ;  /* 0x00000069fc007836 */ /* 0x000fe20000000000 */
[----:B------:R-:W2:Y:S01]  /*140e0*/  LDL.LU R81, [R1+0x258] ;  /* 0x0002580001517983 */ /* 0x000ea20000300800 */
[----:B-1----:R-:W-:-:S05]  /*140f0*/  IMAD.WIDE R2, R75, 0x2, R4 ;  /* 0x000000024b027825 */ /* 0x002fca00078e0204 */
[----:B------:R1:W-:Y:S01]  /*14100*/  @P3 STG.E.U16 desc[UR22][R2.64], R197 ;  /* 0x000000c502003986 */ /* 0x0003e2000c101516 */
[----:B------:R-:W-:Y:S01]  /*14110*/  ISETP.LT.AND P3, PT, R200, UR32, !P6 ;  /* 0x00000020c8007c0c */ /* 0x000fe2000f761270 */
[----:B0-----:R-:W-:Y:S01]  /*14120*/  IMAD.WIDE R8, R131, 0x2, R6 ;  /* 0x0000000283087825 */ /* 0x001fe200078e0206 */
[----:B------:R-:W-:Y:S01]  /*14130*/  ISETP.LT.AND P6, PT, R67, UR35, !P6 ;  /* 0x0000002343007c0c */ /* 0x000fe2000f7c1270 */
[----:B------:R-:W0:Y:S02]  /*14140*/  LDCU UR32, c[0x0][0x398] ;  /* 0x00007300ff2077ac */ /* 0x000e240008000800 */
[----:B------:R-:W-:Y:S01]  /*14150*/  VIADD R75, R131, UR30 ;  /* 0x0000001e834b7c36 */ /* 0x000fe20008000000 */
[----:B------:R0:W-:Y:S01]  /*14160*/  @P4 STG.E.U16 desc[UR22][R8.64], R198 ;  /* 0x000000c608004986 */ /* 0x0001e2000c101516 */
[----:B------:R-:W-:Y:S01]  /*14170*/  PRMT R74, R82, 0x7610, R74 ;  /* 0x00007610524a7816 */ /* 0x000fe2000000004a */
[----:B------:R-:W2:Y:S01]  /*14180*/  LDCU UR35, c[0x0][0x39c] ;  /* 0x00007380ff2377ac */ /* 0x000ea20008000800 */
[----:B------:R-:W-:Y:S01]  /*14190*/  PRMT R196, R83, 0x7610, R196 ;  /* 0x0000761053c47816 */ /* 0x000fe200000000c4 */
[----:B------:R-:W2:Y:S01]  /*141a0*/  LDL.LU R82, [R1+0x254] ;  /* 0x0002540001527983 */ /* 0x000ea20000300800 */
[----:B-1----:R-:W-:Y:S01]  /*141b0*/  IMAD.WIDE R2, R131, 0x2, R4 ;  /* 0x0000000283027825 */ /* 0x002fe200078e0204 */
[----:B------:R-:W-:Y:S01]  /*141c0*/  ISETP.GE.AND P2, PT, R0, UR20, PT ;  /* 0x0000001400007c0c */ /* 0x000fe2000bf46270 */
[----:B------:R-:W1:Y:S01]  /*141d0*/  LDCU UR20, c[0x0][0x39c] ;  /* 0x00007380ff1477ac */ /* 0x000e620008000800 */
[----:B------:R-:W-:Y:S01]  /*141e0*/  PRMT R197, R84, 0x7610, R197 ;  /* 0x0000761054c57816 */ /* 0x000fe200000000c5 */
[----:B------:R-:W-:-:S02]  /*141f0*/  VIADD R0, R252, 0x6a ;  /* 0x0000006afc007836 */ /* 0x000fc40000000000 */
[C---:B0-----:R-:W-:Y:S01]  /*14200*/  IMAD.WIDE R8, R75.reuse, 0x2, R6 ;  /* 0x000000024b087825 */ /* 0x041fe200078e0206 */
[----:B------:R0:W-:Y:S02]  /*14210*/  @P0 STG.E.U16 desc[UR22][R2.64], R74 ;  /* 0x0000004a02000986 */ /* 0x0001e4000c101516 */
[----:B------:R-:W-:Y:S01]  /*14220*/  ISETP.GE.AND P5, PT, R0, UR65, PT ;  /* 0x0000004100007c0c */ /* 0x000fe2000bfa6270 */
[----:B------:R-:W1:Y:S01]  /*14230*/  LDCU UR65, c[0x0][0x39c] ;  /* 0x00007380ff4177ac */ /* 0x000e620008000800 */
[----:B------:R0:W-:Y:S01]  /*14240*/  @P3 STG.E.U16 desc[UR22][R8.64], R196 ;  /* 0x000000c408003986 */ /* 0x0001e2000c101516 */
[----:B------:R-:W-:Y:S01]  /*14250*/  ISETP.LT.AND P3, PT, R200, UR51, !P2 ;  /* 0x00000033c8007c0c */ /* 0x000fe2000d761270 */
[----:B------:R-:W-:Y:S01]  /*14260*/  VIADD R131, R75, UR30 ;  /* 0x0000001e4b837c36 */ /* 0x000fe20008000000 */
[----:B------:R-:W-:Y:S01]  /*14270*/  ISETP.LT.AND P2, PT, R67, UR59, !P2 ;  /* 0x0000003b43007c0c */ /* 0x000fe2000d741270 */
[----:B------:R-:W2:Y:S01]  /*14280*/  LDL.LU R83, [R1+0x250] ;  /* 0x0002500001537983 */ /* 0x000ea20000300800 */
[----:B0-----:R-:W-:Y:S01]  /*14290*/  IMAD.WIDE R2, R75, 0x2, R4 ;  /* 0x000000024b027825 */ /* 0x001fe200078e0204 */
[----:B------:R-:W-:Y:S01]  /*142a0*/  PRMT R198, R85, 0x7610, R198 ;  /* 0x0000761055c67816 */ /* 0x000fe200000000c6 */
[----:B------:R-:W0:Y:S01]  /*142b0*/  LDCU UR51, c[0x0][0x398] ;  /* 0x00007300ff3377ac */ /* 0x000e220008000800 */
[----:B------:R-:W-:Y:S01]  /*142c0*/  PRMT R74, R86, 0x7610, R74 ;  /* 0x00007610564a7816 */ /* 0x000fe2000000004a */
[C---:B------:R-:W-:Y:S01]  /*142d0*/  IMAD.WIDE R8, R131.reuse, 0x2, R6 ;  /* 0x0000000283087825 */ /* 0x040fe200078e0206 */
[----:B------:R1:W-:Y:S01]  /*142e0*/  @P6 STG.E.U16 desc[UR22][R2.64], R197 ;  /* 0x000000c502006986 */ /* 0x0003e2000c101516 */
[----:B------:R-:W-:Y:S01]  /*142f0*/  ISETP.LT.AND P6, PT, R200, UR12, !P5 ;  /* 0x0000000cc8007c0c */ /* 0x000fe2000efc1270 */
[----:B------:R-:W0:Y:S01]  /*14300*/  LDCU UR12, c[0x0][0x39c] ;  /* 0x00007380ff0c77ac */ /* 0x000e220008000800 */
[----:B------:R-:W-:Y:S01]  /*14310*/  VIADD R75, R131, UR30 ;  /* 0x0000001e834b7c36 */ /* 0x000fe20008000000 */
[----:B------:R-:W-:Y:S01]  /*14320*/  ISETP.LT.AND P5, PT, R67, UR42, !P5 ;  /* 0x0000002a43007c0c */ /* 0x000fe2000efa1270 */
[----:B------:R-:W-:Y:S01]  /*14330*/  VIADD R0, R252, 0x6b ;  /* 0x0000006bfc007836 */ /* 0x000fe20000000000 */
[----:B------:R0:W-:Y:S01]  /*14340*/  @P3 STG.E.U16 desc[UR22][R8.64], R198 ;  /* 0x000000c608003986 */ /* 0x0001e2000c101516 */
[----:B------:R-:W-:Y:S01]  /*14350*/  PRMT R196, R87, 0x7610, R196 ;  /* 0x0000761057c47816 */ /* 0x000fe200000000c4 */
[----:B------:R-:W2:Y:S02]  /*14360*/  LDCU UR42, c[0x0][0x398] ;  /* 0x00007300ff2a77ac */ /* 0x000ea40008000800 */
[----:B------:R-:W2:Y:S01]  /*14370*/  LDL.LU R84, [R1+0x24c] ;  /* 0x00024c0001547983 */ /* 0x000ea20000300800 */
[----:B-1----:R-:W-:Y:S01]  /*14380*/  IMAD.WIDE R2, R131, 0x2, R4 ;  /* 0x0000000283027825 */ /* 0x002fe200078e0204 */
[----:B------:R-:W-:Y:S01]  /*14390*/  ISETP.GE.AND P1, PT, R0, UR10, PT ;  /* 0x0000000a00007c0c */ /* 0x000fe2000bf26270 */
[----:B------:R-:W1:Y:S01]  /*143a0*/  LDCU UR10, c[0x0][0x398] ;  /* 0x00007300ff0a77ac */ /* 0x000e620008000800 */
[----:B------:R-:W-:Y:S01]  /*143b0*/  PRMT R197, R88, 0x7610, R197 ;  /* 0x0000761058c57816 */ /* 0x000fe200000000c5 */
[C---:B0-----:R-:W-:Y:S01]  /*143c0*/  IMAD.WIDE R8, R75.reuse, 0x2, R6 ;  /* 0x000000024b087825 */ /* 0x041fe200078e0206 */
[----:B------:R0:W-:Y:S01]  /*143d0*/  @P2 STG.E.U16 desc[UR22][R2.64], R74 ;  /* 0x0000004a02002986 */ /* 0x0001e2000c101516 */
[----:B------:R-:W1:Y:S02]  /*143e0*/  LDCU UR59, c[0x0][0x398] ;  /* 0x00007300ff3b77ac */ /* 0x000e640008000800 */
[----:B------:R-:W-:Y:S01]  /*143f0*/  VIADD R0, R252, 0x6c ;  /* 0x0000006cfc007836 */ /* 0x000fe20000000000 */
[----:B------:R1:W-:Y:S01]  /*14400*/  @P6 STG.E.U16 desc[UR22][R8.64], R196 ;  /* 0x000000c408006986 */ /* 0x0003e2000c101516 */
[----:B------:R-:W-:Y:S01]  /*14410*/  ISETP.LT.AND P6, PT, R200, UR37, !P1 ;  /* 0x00000025c8007c0c */ /* 0x000fe2000cfc1270 */
[----:B------:R-:W-:-:S02]  /*14420*/  VIADD R131, R75, UR30 ;  /* 0x0000001e4b837c36 */ /* 0x000fc40008000000 */
[----:B------:R-:W-:Y:S01]  /*14430*/  ISETP.GE.AND P4, PT, R0, UR57, PT ;  /* 0x0000003900007c0c */ /* 0x000fe2000bf86270 */
[----:B------:R-:W2:Y:S01]  /*14440*/  LDCU UR37, c[0x0][0x39c] ;  /* 0x00007380ff2577ac */ /* 0x000ea20008000800 */
[----:B------:R-:W-:Y:S01]  /*14450*/  PRMT R198, R89, 0x7610, R198 ;  /* 0x0000761059c67816 */ /* 0x000fe200000000c6 */
[----:B------:R-:W2:Y:S01]  /*14460*/  LDL.LU R85, [R1+0x248] ;  /* 0x0002480001557983 */ /* 0x000ea20000300800 */
[----:B0-----:R-:W-:Y:S01]  /*14470*/  IMAD.WIDE R2, R75, 0x2, R4 ;  /* 0x000000024b027825 */ /* 0x001fe200078e0204 */
[----:B------:R-:W-:Y:S01]  /*14480*/  ISETP.LT.AND P1, PT, R67, UR74, !P1 ;  /* 0x0000004a43007c0c */ /* 0x000fe2000cf21270 */
[----:B------:R-:W0:Y:S01]  /*14490*/  LDCU UR57, c[0x0][0x398] ;  /* 0x00007300ff3977ac */ /* 0x000e220008000800 */
[----:B------:R-:W-:Y:S01]  /*144a0*/  PRMT R74, R90, 0x7610, R74 ;  /* 0x000076105a4a7816 */ /* 0x000fe2000000004a */
[C---:B-1----:R-:W-:Y:S01]  /*144b0*/  IMAD.WIDE R8, R131.reuse, 0x2, R6 ;  /* 0x0000000283087825 */ /* 0x042fe200078e0206 */
        /* <DEDUP_REMOVED lines=15> */
[----:B------:R0:W-:Y:S03]  /*145b0*/  @P1 STG.E.U16 desc[UR22][R2.64], R74 ;  /* 0x0000004a02001986 */ /* 0x0001e6000c101516 */
        /* <DEDUP_REMOVED lines=35> */
[----:B---3--:R-:W-:Y:S01]  /*147f0*/  PRMT R198, R97, 0x7610, R198 ;  /* 0x0000761061c67816 */ /* 0x008fe200000000c6 */
[----:B------:R-:W3:Y:S01]  /*14800*/  LDL.LU R89, [R1+0x238] ;  /* 0x0002380001597983 */ /* 0x000ee20000300800 */
        /* <DEDUP_REMOVED lines=14> */
[----:B------:R-:W3:Y:S01]  /*148f0*/  LDL.LU R90, [R1+0x234] ;  /* 0x00023400015a7983 */ /* 0x000ee20000300800 */
        /* <DEDUP_REMOVED lines=41> */
[----:B----4-:R-:W-:Y:S01]  /*14b90*/  PRMT R198, R105, 0x7610, R198 ;  /* 0x0000761069c67816 */ /* 0x010fe200000000c6 */
[----:B------:R-:W4:Y:S01]  /*14ba0*/  LDL.LU R93, [R1+0x228] ;  /* 0x00022800015d7983 */ /* 0x000f220000300800 */
        /* <DEDUP_REMOVED lines=43> */
[----:B------:R-:W4:Y:S01]  /*14e60*/  LDL.LU R96, [R1+0x21c] ;  /* 0x00021c0001607983 */ /* 0x000f220000300800 */
        /* <DEDUP_REMOVED lines=9> */
[----:B------:R-:W-:Y:S01]  /*14f00*/  VIADD R131, R75, UR30 ;  /* 0x0000001e4b837c36 */ /* 0x000fe20008000000 */
[----:B------:R-:W-:Y:S01]  /*14f10*/  ISETP.LT.AND P1, PT, R67, UR68, !P1 ;  /* 0x0000004443007c0c */ /* 0x000fe2000cf21270 */
[----:B------:R-:W2:Y:S01]  /*14f20*/  LDCU UR18, c[0x0][0x398] ;  /* 0x00007300ff1277ac */ /* 0x000ea20008000800 */
[----:B------:R-:W-:Y:S01]  /*14f30*/  ISETP.GE.AND P6, PT, R0, UR67, PT ;  /* 0x0000004300007c0c */ /* 0x000fe2000bfc6270 */
[----:B------:R-:W4:Y:S01]  /*14f40*/  LDL.LU R97, [R1+0x218] ;  /* 0x0002180001617983 */ /* 0x000f220000300800 */
[----:B0-----:R-:W-:Y:S01]  /*14f50*/  IMAD.WIDE R2, R75, 0x2, R4 ;  /* 0x000000024b027825 */ /* 0x001fe200078e0204 */
[----:B------:R-:W-:Y:S01]  /*14f60*/  PRMT R198, R113, 0x7610, R198 ;  /* 0x0000761071c67816 */ /* 0x000fe200000000c6 */
[----:B------:R-:W0:Y:S01]  /*14f70*/  LDCU UR67, c[0x0][0x39c] ;  /* 0x00007380ff4377ac */ /* 0x000e220008000800 */
[----:B------:R-:W-:Y:S01]  /*14f80*/  PRMT R74, R114, 0x7610, R74 ;  /* 0x00007610724a7816 */ /* 0x000fe2000000004a */
[----:B------:R-:W-:Y:S01]  /*14f90*/  VIADD R0, R252, 0x79 ;  /* 0x00000079fc007836 */ /* 0x000fe20000000000 */
[----:B------:R0:W-:Y:S01]  /*14fa0*/  @P3 STG.E.U16 desc[UR22][R2.64], R197 ;  /* 0x000000c502003986 */ /* 0x0001e2000c101516 */
[----:B------:R-:W-:Y:S01]  /*14fb0*/  ISETP.LT.AND P3, PT, R200, UR24, !P6 ;  /* 0x00000018c8007c0c */ /* 0x000fe2000f761270 */
[----:B-1----:R-:W-:Y:S01]  /*14fc0*/  IMAD.WIDE R8, R131, 0x2, R6 ;  /* 0x0000000283087825 */ /* 0x002fe200078e0206 */
[----:B------:R-:W-:Y:S01]  /*14fd0*/  ISETP.LT.AND P6, PT, R67, UR66, !P6 ;  /* 0x0000004243007c0c */ /* 0x000fe2000f7c1270 */
[----:B------:R-:W1:Y:S01]  /*14fe0*/  LDCU UR24, c[0x0][0x398] ;  /* 0x00007300ff1877ac */ /* 0x000e620008000800 */
[----:B------:R-:W-:Y:S01]  /*14ff0*/  ISETP.GE.AND P0, PT, R0, UR34, PT ;  /* 0x0000002200007c0c */ /* 0x000fe2000bf06270 */
[----:B------:R-:W-:Y:S01]  /*15000*/  VIADD R75, R131, UR30 ;  /* 0x0000001e834b7c36 */ /* 0x000fe20008000000 */
[----:B------:R1:W-:Y:S01]  /*15010*/  @P4 STG.E.U16 desc[UR22][R8.64], R198 ;  /* 0x000000c608004986 */ /* 0x0003e2000c101516 */
[----:B------:R-:W-:Y:S01]  /*15020*/  VIADD R0, R252, 0x7a ;  /* 0x0000007afc007836 */ /* 0x000fe20000000000 */
[----:B------:R-:W-:Y:S01]  /*15030*/  PRMT R196, R115, 0x7610, R196 ;  /* 0x0000761073c47816 */ /* 0x000fe200000000c4 */
[----:B------:R-:W2:Y:S01]  /*15040*/  LDCU UR34, c[0x0][0x398] ;  /* 0x00007300ff2277ac */ /* 0x000ea20008000800 */
[----:B------:R-:W-:Y:S01]  /*15050*/  F2FP.BF16.F32.PACK_AB R12, R12, R76 ;  /* 0x0000004c0c0c723e */ /* 0x000fe200000010ff */
[----:B0-----:R-:W-:Y:S01]  /*15060*/  IMAD.WIDE R2, R131, 0x2, R4 ;  /* 0x0000000283027825 */ /* 0x001fe200078e0204 */
[----:B------:R-:W-:Y:S01]  /*15070*/  PRMT R197, R116, 0x7610, R197 ;  /* 0x0000761074c57816 */ /* 0x000fe200000000c5 */
[----:B------:R-:W0:Y:S01]  /*15080*/  LDCU UR66, c[0x0][0x398] ;  /* 0x00007300ff4277ac */ /* 0x000e220008000800 */
[----:B------:R-:W4:Y:S01]  /*15090*/  LDL.LU R98, [R1+0x214] ;  /* 0x0002140001627983 */ /* 0x000f220000300800 */
[----:B------:R-:W-:Y:S01]  /*150a0*/  ISETP.GE.AND P5, PT, R0, UR20, PT ;  /* 0x0000001400007c0c */ /* 0x000fe2000bfa6270 */
[----:B-1----:R-:W-:-:S02]  /*150b0*/  IMAD.WIDE R8, R75, 0x2, R6 ;  /* 0x000000024b087825 */ /* 0x002fc400078e0206 */
[----:B------:R1:W-:Y:S01]  /*150c0*/  @P1 STG.E.U16 desc[UR22][R2.64], R74 ;  /* 0x0000004a02001986 */ /* 0x0003e2000c101516 */
[----:B------:R-:W-:Y:S01]  /*150d0*/  ISETP.LT.AND P1, PT, R200, UR53, !P0 ;  /* 0x00000035c8007c0c */ /* 0x000fe2000c721270 */
[----:B------:R-:W0:Y:S01]  /*150e0*/  LDCU UR20, c[0x0][0x398] ;  /* 0x00007300ff1477ac */ /* 0x000e220008000800 */
[----:B------:R-:W-:Y:S01]  /*150f0*/  VIADD R131, R75, UR30 ;  /* 0x0000001e4b837c36 */ /* 0x000fe20008000000 */
[----:B------:R0:W-:Y:S01]  /*15100*/  @P3 STG.E.U16 desc[UR22][R8.64], R196 ;  /* 0x000000c408003986 */ /* 0x0001e2000c101516 */
[----:B------:R-:W-:Y:S02]  /*15110*/  ISETP.LT.AND P0, PT, R67, UR43, !P0 ;  /* 0x0000002b43007c0c */ /* 0x000fe4000c701270 */
[----:B------:R-:W-:Y:S01]  /*15120*/  PRMT R198, R117, 0x7610, R198 ;  /* 0x0000761075c67816 */ /* 0x000fe200000000c6 */
[----:B------:R-:W-:Y:S01]  /*15130*/  VIADD R0, R252, 0x7b ;  /* 0x0000007bfc007836 */ /* 0x000fe20000000000 */
[----:B------:R-:W2:Y:S01]  /*15140*/  LDCU UR53, c[0x0][0x39c] ;  /* 0x00007380ff3577ac */ /* 0x000ea20008000800 */
[----:B------:R-:W-:Y:S01]  /*15150*/  F2FP.BF16.F32.PACK_AB R77, R13, R77 ;  /* 0x0000004d0d4d723e */ /* 0x000fe200000010ff */
[----:B------:R-:W4:Y:S01]  /*15160*/  LDL.LU R99, [R1+0x210] ;  /* 0x0002100001637983 */ /* 0x000f220000300800 */
[----:B-1----:R-:W-:-:S04]  /*15170*/  IMAD.WIDE R2, R75, 0x2, R4 ;  /* 0x000000024b027825 */ /* 0x002fc800078e0204 */
[C---:B0-----:R-:W-:Y:S01]  /*15180*/  IMAD.WIDE R8, R131.reuse, 0x2, R6 ;  /* 0x0000000283087825 */ /* 0x041fe200078e0206 */
[----:B------:R0:W-:Y:S01]  /*15190*/  @P6 STG.E.U16 desc[UR22][R2.64], R197 ;  /* 0x000000c502006986 */ /* 0x0001e2000c101516 */
[----:B------:R-:W-:Y:S01]  /*151a0*/  ISETP.LT.AND P6, PT, R200, UR48, !P5 ;  /* 0x00000030c8007c0c */ /* 0x000fe2000efc1270 */
[----:B------:R-:W1:Y:S01]  /*151b0*/  LDCU UR43, c[0x0][0x398] ;  /* 0x00007300ff2b77ac */ /* 0x000e620008000800 */
[----:B------:R-:W-:Y:S01]  /*151c0*/  VIADD R75, R131, UR30 ;  /* 0x0000001e834b7c36 */ /* 0x000fe20008000000 */
[----:B--2---:R-:W-:Y:S01]  /*151d0*/  ISETP.LT.AND P5, PT, R67, UR33, !P5 ;  /* 0x0000002143007c0c */ /* 0x004fe2000efa1270 */
[----:B------:R2:W-:Y:S01]  /*151e0*/  @P1 STG.E.U16 desc[UR22][R8.64], R198 ;  /* 0x000000c608001986 */ /* 0x0005e2000c101516 */
[----:B------:R-:W-:Y:S01]  /*151f0*/  PRMT R74, R118, 0x7610, R74 ;  /* 0x00007610764a7816 */ /* 0x000fe2000000004a */
[----:B------:R-:W1:Y:S01]  /*15200*/  LDCU UR33, c[0x0][0x39c] ;  /* 0x00007380ff2177ac */ /* 0x000e620008000800 */
[----:B------:R-:W-:Y:S01]  /*15210*/  PRMT R196, R119, 0x7610, R196 ;  /* 0x0000761077c47816 */ /* 0x000fe200000000c4 */
[----:B------:R-:W4:Y:S01]  /*15220*/  LDL.LU R100, [R1+0x20c] ;  /* 0x00020c0001647983 */ /* 0x000f220000300800 */
[----:B------:R-:W-:Y:S01]  /*15230*/  ISETP.GE.AND P2, PT, R0, UR65, PT ;  /* 0x0000004100007c0c */ /* 0x000fe2000bf46270 */
[----:B0-----:R-:W-:Y:S01]  /*15240*/  IMAD.WIDE R2, R131, 0x2, R4 ;  /* 0x0000000283027825 */ /* 0x001fe200078e0204 */
[----:B------:R-:W-:Y:S01]  /*15250*/  PRMT R197, R120, 0x7610, R197 ;  /* 0x0000761078c57816 */ /* 0x000fe200000000c5 */
[----:B------:R-:W0:Y:S01]  /*15260*/  LDCU UR65, c[0x0][0x39c] ;  /* 0x00007380ff4177ac */ /* 0x000e220008000800 */
[----:B------:R-:W-:Y:S01]  /*15270*/  F2FP.BF16.F32.PACK_AB R14, R14, R78 ;  /* 0x0000004e0e0e723e */ /* 0x000fe200000010ff */
[C---:B--2---:R-:W-:Y:S01]  /*15280*/  IMAD.WIDE R8, R75.reuse, 0x2, R6 ;  /* 0x000000024b087825 */ /* 0x044fe200078e0206 */
[----:B------:R2:W-:Y:S01]  /*15290*/  @P0 STG.E.U16 desc[UR22][R2.64], R74 ;  /* 0x0000004a02000986 */ /* 0x0005e2000c101516 */
[----:B------:R-:W0:Y:S02]  /*152a0*/  LDCU UR48, c[0x0][0x398] ;  /* 0x00007300ff3077ac */ /* 0x000e240008000800 */
[----:B------:R-:W-:Y:S01]  /*152b0*/  VIADD R0, R252, 0x7c ;  /* 0x0000007cfc007836 */ /* 0x000fe20000000000 */
[----:B------:R1:W-:Y:S01]  /*152c0*/  @P6 STG.E.U16 desc[UR22][R8.64], R196 ;  /* 0x000000c408006986 */ /* 0x0003e2000c101516 */
[----:B------:R-:W-:Y:S01]  /*152d0*/  ISETP.LT.AND P6, PT, R200, UR52, !P2 ;  /* 0x00000034c8007c0c */ /* 0x000fe2000d7c1270 */
[----:B------:R-:W-:-:S02]  /*152e0*/  VIADD R131, R75, UR30 ;  /* 0x0000001e4b837c36 */ /* 0x000fc40008000000 */
[----:B------:R-:W-:Y:S01]  /*152f0*/  ISETP.GE.AND P4, PT, R0, UR75, PT ;  /* 0x0000004b00007c0c */ /* 0x000fe2000bf86270 */
[----:B------:R-:W0:Y:S01]  /*15300*/  LDCU UR52, c[0x0][0x39c] ;  /* 0x00007380ff3477ac */ /* 0x000e220008000800 */
[----:B------:R-:W-:Y:S01]  /*15310*/  PRMT R198, R121, 0x7610, R198 ;  /* 0x0000761079c67816 */ /* 0x000fe200000000c6 */
[----:B------:R-:W4:Y:S01]  /*15320*/  LDL.LU R101, [R1+0x208] ;  /* 0x0002080001657983 */ /* 0x000f220000300800 */
[----:B--2---:R-:W-:Y:S01]  /*15330*/  IMAD.WIDE R2, R75, 0x2, R4 ;  /* 0x000000024b027825 */ /* 0x004fe200078e0204 */
[----:B------:R-:W-:Y:S01]  /*15340*/  ISETP.LT.AND P2, PT, R67, UR10, !P2 ;  /* 0x0000000a43007c0c */ /* 0x000fe2000d741270 */
[----:B------:R-:W2:Y:S01]  /*15350*/  LDCU UR10, c[0x0][0x39c] ;  /* 0x00007380ff0a77ac */ /* 0x000ea20008000800 */
        /* <DEDUP_REMOVED lines=10> */
[----:B------:R-:W2:Y:S01]  /*15400*/  LDCU UR57, c[0x0][0x398] ;  /* 0x00007300ff3977ac */ /* 0x000ea20008000800 */
[----:B------:R-:W-:Y:S01]  /*15410*/  F2FP.BF16.F32.PACK_AB R79, R15, R79 ;  /* 0x0000004f0f4f723e */ /* 0x000fe200000010ff */
        /* <DEDUP_REMOVED lines=14> */
[----:B------:R-:W2:Y:S01]  /*15500*/  LDL.LU R103, [R1+0x200] ;  /* 0x0002000001677983 */ /* 0x000ea20000300800 */
        /* <DEDUP_REMOVED lines=15> */
[----:B------:R-:W3:Y:S01]  /*15600*/  LDCU UR37, c[0x0][0x398] ;  /* 0x00007300ff2577ac */ /* 0x000ee20008000800 */
[----:B------:R-:W-:Y:S01]  /*15610*/  F2FP.BF16.F32.PACK_AB R16, R16, R80 ;  /* 0x000000501010723e */ /* 0x000fe200000010ff */
[----:B0-----:R-:W-:Y:S01]  /*15620*/  IMAD.WIDE R2, R131, 0x2, R4 ;  /* 0x0000000283027825 */ /* 0x001fe200078e0204 */
[----:B------:R-:W-:Y:S01]  /*15630*/  PRMT R197, R128, 0x7610, R197 ;  /* 0x0000761080c57816 */ /* 0x000fe200000000c5 */
[----:B------:R-:W0:Y:S01]  /*15640*/  LDCU UR42, c[0x0][0x398] ;  /* 0x00007300ff2a77ac */ /* 0x000e220008000800 */
[----:B------:R-:W-:Y:S01]  /*15650*/  F2FP.BF16.F32.PACK_AB R17, R17, R81 ;  /* 0x000000511111723e */ /* 0x000fe200000010ff */
[----:B------:R-:W2:Y:S01]  /*15660*/  LDL.LU R104, [R1+0x1fc] ;  /* 0x0001fc0001687983 */ /* 0x000ea20000300800 */
[----:B-1----:R-:W-:-:S03]  /*15670*/  IMAD.WIDE R8, R75, 0x2, R6 ;  /* 0x000000024b087825 */ /* 0x002fc600078e0206 */
[----:B------:R1:W-:Y:S01]  /*15680*/  @P3 STG.E.U16 desc[UR22][R2.64], R74 ;  /* 0x0000004a02003986 */ /* 0x0003e2000c101516 */
[----:B------:R-:W-:Y:S01]  /*15690*/  ISETP.LT.AND P3, PT, R200, UR26, !P0 ;  /* 0x0000001ac8007c0c */ /* 0x000fe2000c761270 */
[----:B------:R-:W0:Y:S01]  /*156a0*/  LDCU UR26, c[0x0][0x398] ;  /* 0x00007300ff1a77ac */ /* 0x000e220008000800 */
[----:B------:R-:W-:Y:S01]  /*156b0*/  ISETP.GE.AND P6, PT, R0, UR45, PT ;  /* 0x0000002d00007c0c */ /* 0x000fe2000bfc6270 */
[----:B------:R0:W-:Y:S01]  /*156c0*/  @P4 STG.E.U16 desc[UR22][R8.64], R196 ;  /* 0x000000c408004986 */ /* 0x0001e2000c101516 */
[----:B------:R-:W-:Y:S01]  /*156d0*/  VIADD R131, R75, UR30 ;  /* 0x0000001e4b837c36 */ /* 0x000fe20008000000 */
[----:B------:R-:W-:Y:S02]  /*156e0*/  ISETP.LT.AND P0, PT, R67, UR31, !P0 ;  /* 0x0000001f43007c0c */ /* 0x000fe4000c701270 */
[----:B------:R-:W-:Y:S01]  /*156f0*/  PRMT R198, R129, 0x7610, R198 ;  /* 0x0000761081c67816 */ /* 0x000fe200000000c6 */
[----:B------:R-:W2:Y:S01]  /*15700*/  LDL.LU R105, [R1+0x1f8] ;  /* 0x0001f80001697983 */ /* 0x000ea20000300800 */
[----:B-1----:R-:W-:Y:S01]  /*15710*/  IMAD.WIDE R2, R75, 0x2, R4 ;  /* 0x000000024b027825 */ /* 0x002fe200078e0204 */
[----:B------:R-:W-:Y:S01]  /*15720*/  PRMT R74, R130, 0x7610, R74 ;  /* 0x00007610824a7816 */ /* 0x000fe2000000004a */
[----:B------:R-:W1:Y:S01]  /*15730*/  LDCU UR45, c[0x0][0x398] ;  /* 0x00007300ff2d77ac */ /* 0x000e620008000800 */
[----:B------:R-:W-:Y:S01]  /*15740*/  F2FP.BF16.F32.PACK_AB R18, R18, R82 ;  /* 0x000000521212723e */ /* 0x000fe200000010ff */
[C---:B0-----:R-:W-:Y:S01]  /*15750*/  IMAD.WIDE R8, R131.reuse, 0x2, R6 ;  /* 0x0000000283087825 */ /* 0x041fe200078e0206 */
[----:B------:R0:W-:Y:S01]  /*15760*/  @P1 STG.E.U16 desc[UR22][R2.64], R197 ;  /* 0x000000c502001986 */ /* 0x0001e2000c101516 */
[----:B------:R-:W-:Y:S01]  /*15770*/  ISETP.LT.AND P1, PT, R200, UR9, !P6 ;  /* 0x00000009c8007c0c */ /* 0x000fe2000f721270 */
[----:B------:R-:W1:Y:S01]  /*15780*/  LDCU UR9, c[0x0][0x398] ;  /* 0x00007300ff0977ac */ /* 0x000e620008000800 */
        /* <DEDUP_REMOVED lines=8> */
[----:B0-----:R-:W-:Y:S01]  /*15810*/  IMAD.WIDE R2, R131, 0x2, R4 ;  /* 0x0000000283027825 */ /* 0x001fe200078e0204 */
[----:B------:R-:W-:Y:S01]  /*15820*/  ISETP.GE.AND P2, PT, R0, UR58, PT ;  /* 0x0000003a00007c0c */ /* 0x000fe2000bf46270 */
[----:B------:R-:W0:Y:S01]  /*15830*/  LDCU UR31, c[0x0][0x398] ;  /* 0x00007300ff1f77ac */ /* 0x000e220008000800 */
[----:B------:R-:W-:Y:S01]  /*15840*/  F2FP.BF16.F32.PACK_AB R20, R20, R84 ;  /* 0x000000541414723e */ /* 0x000fe200000010ff */
[C---:B-1----:R-:W-:Y:S01]  /*15850*/  IMAD.WIDE R8, R75.reuse, 0x2, R6 ;  /* 0x000000024b087825 */ /* 0x042fe200078e0206 */
[----:B------:R1:W-:Y:S01]  /*15860*/  @P0 STG.E.U16 desc[UR22][R2.64], R74 ;  /* 0x0000004a02000986 */ /* 0x0003e2000c101516 */
[----:B------:R-:W0:Y:S02]  /*15870*/  LDCU UR58, c[0x0][0x398] ;  /* 0x00007300ff3a77ac */ /* 0x000e240008000800 */
[----:B------:R-:W-:Y:S01]  /*15880*/  VIADD R0, R252, 0x82 ;  /* 0x00000082fc007836 */ /* 0x000fe20000000000 */
[----:B------:R0:W-:Y:S01]  /*15890*/  @P1 STG.E.U16 desc[UR22][R8.64], R132 ;  /* 0x0000008408001986 */ /* 0x0001e2000c101516 */
[----:B------:R-:W-:Y:S01]  /*158a0*/  ISETP.LT.AND P1, PT, R200, UR59, !P2 ;  /* 0x0000003bc8007c0c */ /* 0x000fe2000d721270 */
[----:B------:R-:W-:-:S02]  /*158b0*/  VIADD R131, R75, UR30 ;  /* 0x0000001e4b837c36 */ /* 0x000fc40008000000 */
[----:B------:R-:W-:Y:S01]  /*158c0*/  ISETP.GE.AND P5, PT, R0, UR46, PT ;  /* 0x0000002e00007c0c */ /* 0x000fe2000bfa6270 */
[----:B------:R-:W2:Y:S01]  /*158d0*/  LDCU UR59, c[0x0][0x39c] ;  /* 0x00007380ff3b77ac */ /* 0x000ea20008000800 */
[----:B------:R-:W-:Y:S01]  /*158e0*/  F2FP.BF16.F32.PACK_AB R21, R21, R85 ;  /* 0x000000551515723e */ /* 0x000fe200000010ff */
[----:B------:R-:W2:Y:S01]  /*158f0*/  LDL.LU R107, [R1+0x1f0] ;  /* 0x0001f000016b7983 */ /* 0x000ea20000300800 */
[----:B-1----:R-:W-:Y:S01]  /*15900*/  IMAD.WIDE R2, R75, 0x2, R4 ;  /* 0x000000024b027825 */ /* 0x002fe200078e0204 */
[----:B------:R-:W-:Y:S01]  /*15910*/  ISETP.LT.AND P2, PT, R67, UR36, !P2 ;  /* 0x0000002443007c0c */ /* 0x000fe2000d741270 */
[----:B------:R-:W1:Y:S01]  /*15920*/  LDCU UR46, c[0x0][0x39c] ;  /* 0x00007380ff2e77ac */ /* 0x000e620008000800 */
[----:B------:R-:W-:Y:S01]  /*15930*/  PRMT R74, R133, 0x7632, R74 ;  /* 0x00007632854a7816 */ /* 0x000fe2000000004a */
        /* <DEDUP_REMOVED lines=39> */
[----:B------:R-:W1:Y:S01]  /*15bb0*/  LDCU UR54, c[0x0][0x398] ;  /* 0x00007300ff3677ac */ /* 0x000e620008000800 */
[----:B------:R-:W-:-:S02]  /*15bc0*/  F2FP.BF16.F32.PACK_AB R24, R24, R88 ;  /* 0x000000581818723e */ /* 0x000fc400000010ff */
[----:B------:R-:W2:Y:S01]  /*15bd0*/  LDL.LU R110, [R1+0x1e4] ;  /* 0x0001e400016e7983 */ /* 0x000ea20000300800 */
[----:B0-----:R-:W-:Y:S01]  /*15be0*/  IMAD.WIDE R2, R131, 0x2, R4 ;  /* 0x0000000283027825 */ /* 0x001fe200078e0204 */
[----:B------:R-:W-:Y:S01]  /*15bf0*/  ISETP.GE.AND P0, PT, R0, UR60, PT ;  /* 0x0000003c00007c0c */ /* 0x000fe2000bf06270 */
[----:B------:R-:W0:Y:S01]  /*15c00*/  LDCU UR55, c[0x0][0x398] ;  /* 0x00007300ff3777ac */ /* 0x000e220008000800 */
[----:B------:R-:W-:Y:S01]  /*15c10*/  PRMT R132, R136, 0x7632, R132 ;  /* 0x0000763288847816 */ /* 0x000fe20000000084 */
[C---:B---3--:R-:W-:Y:S01]  /*15c20*/  IMAD.WIDE R8, R75.reuse, 0x2, R6 ;  /* 0x000000024b087825 */ /* 0x048fe200078e0206 */
[----:B------:R3:W-:Y:S03]  /*15c30*/  @P4 STG.E.U16 desc[UR22][R2.64], R74 ;  /* 0x0000004a02004986 */ /* 0x0007e6000c101516 */
[----:B------:R-:W-:Y:S01]  /*15c40*/  VIADD R0, R252, 0x86 ;  /* 0x00000086fc007836 */ /* 0x000fe20000000000 */
[----:B------:R0:W-:Y:S01]  /*15c50*/  @P5 STG.E.U16 desc[UR22][R8.64], R136 ;  /* 0x0000008808005986 */ /* 0x0001e2000c101516 */
[----:B------:R-:W-:Y:S01]  /*15c60*/  ISETP.LT.AND P5, PT, R200, UR56, !P0 ;  /* 0x00000038c8007c0c */ /* 0x000fe2000c7a1270 */
[----:B------:R-:W-:-:S02]  /*15c70*/  VIADD R131, R75, UR30 ;  /* 0x0000001e4b837c36 */ /* 0x000fc40008000000 */
[----:B------:R-:W-:Y:S01]  /*15c80*/  ISETP.GE.AND P1, PT, R0, UR38, PT ;  /* 0x0000002600007c0c */ /* 0x000fe2000bf26270 */
[----:B------:R-:W1:Y:S01]  /*15c90*/  LDCU UR56, c[0x0][0x39c] ;  /* 0x00007380ff3877ac */ /* 0x000e620008000800 */
[----:B------:R-:W-:Y:S01]  /*15ca0*/  F2FP.BF16.F32.PACK_AB R25, R25, R89 ;  /* 0x000000591919723e */ /* 0x000fe200000010ff */
[----:B------:R-:W2:Y:S01]  /*15cb0*/  LDL.LU R111, [R1+0x1e0] ;  /* 0x0001e000016f7983 */ /* 0x000ea20000300800 */
[----:B---3--:R-:W-:Y:S01]  /*15cc0*/  IMAD.WIDE R2, R75, 0x2, R4 ;  /* 0x000000024b027825 */ /* 0x008fe200078e0204 */
[----:B------:R-:W-:Y:S01]  /*15cd0*/  ISETP.LT.AND P0, PT, R67, UR61, !P0 ;  /* 0x0000003d43007c0c */ /* 0x000fe2000c701270 */
[----:B------:R-:W3:Y:S01]  /*15ce0*/  LDCU UR38, c[0x0][0x398] ;  /* 0x00007300ff2677ac */ /* 0x000ee20008000800 */
        /* <DEDUP_REMOVED lines=9> */
[----:B------:R-:W-:-:S03]  /*15d80*/  F2FP.BF16.F32.PACK_AB R26, R26, R90 ;  /* 0x0000005a1a1a723e */ /* 0x000fc600000010ff */
[----:B------:R-:W2:Y:S01]  /*15d90*/  LDL.LU R112, [R1+0x1dc] ;  /* 0x0001dc0001707983 */ /* 0x000ea20000300800 */
[----:B0-----:R-:W-:Y:S01]  /*15da0*/  IMAD.WIDE R2, R131, 0x2, R4 ;  /* 0x0000000283027825 */ /* 0x001fe200078e0204 */
[----:B------:R-:W-:Y:S02]  /*15db0*/  ISETP.GE.AND P2, PT, R0, UR62, PT ;  /* 0x0000003e00007c0c */ /* 0x000fe4000bf46270 */
[----:B------:R-:W2:Y:S01]  /*15dc0*/  LDL.LU R113, [R1+0x1d8] ;  /* 0x0001d80001717983 */ /* 0x000ea20000300800 */
[----:B---3--:R-:W-:-:S03]  /*15dd0*/  IMAD.WIDE R8, R75, 0x2, R6 ;  /* 0x000000024b087825 */ /* 0x008fc600078e0206 */
[----:B------:R0:W-:Y:S01]  /*15de0*/  @P0 STG.E.U16 desc[UR22][R2.64], R74 ;  /* 0x0000004a02000986 */ /* 0x0001e2000c101516 */
[----:B------:R-:W-:-:S03]  /*15df0*/  VIADD R0, R252, 0x88 ;  /* 0x00000088fc007836 */ /* 0x000fc60000000000 */
[----:B------:R3:W-:Y:S01]  /*15e00*/  @P3 STG.E.U16 desc[UR22][R8.64], R138 ;  /* 0x0000008a08003986 */ /* 0x0007e2000c101516 */
[----:B------:R-:W-:Y:S02]  /*15e10*/  ISETP.LT.AND P3, PT, R200, UR28, !P2 ;  /* 0x0000001cc8007c0c */ /* 0x000fe4000d761270 */
[----:B------:R-:W-:Y:S01]  /*15e20*/  PRMT R132, R138, 0x7632, R132 ;  /* 0x000076328a847816 */ /* 0x000fe20000000084 */
[----:B------:R-:W-:Y:S01]  /*15e30*/  VIADD R131, R75, UR30 ;  /* 0x0000001e4b837c36 */ /* 0x000fe20008000000 */
[----:B------:R-:W-:Y:S01]  /*15e40*/  ISETP.LT.AND P2, PT, R67, UR34, !P2 ;  /* 0x0000002243007c0c */ /* 0x000fe2000d741270 */
[----:B------:R-:W1:Y:S01]  /*15e50*/  LDCU UR28, c[0x0][0x398] ;  /* 0x00007300ff1c77ac */ /* 0x000e620008000800 */
[----:B------:R-:W-:Y:S01]  /*15e60*/  F2FP.BF16.F32.PACK_AB R27, R27, R91 ;  /* 0x0000005b1b1b723e */ /* 0x000fe200000010ff */
[----:B0-----:R-:W-:Y:S01]  /*15e70*/  IMAD.WIDE R2, R75, 0x2, R4 ;  /* 0x000000024b027825 */ /* 0x001fe200078e0204 */
[----:B------:R-:W-:Y:S01]  /*15e80*/  ISETP.GE.AND P6, PT, R0, UR47, PT ;  /* 0x0000002f00007c0c */ /* 0x000fe2000bfc6270 */
[----:B------:R-:W0:Y:S01]  /*15e90*/  LDCU UR47, c[0x0][0x39c] ;  /* 0x00007380ff2f77ac */ /* 0x000e220008000800 */
[----:B------:R-:W2:Y:S01]  /*15ea0*/  LDL.LU R114, [R1+0x1d4] ;  /* 0x0001d40001727983 */ /* 0x000ea20000300800 */
[----:B------:R-:W-:Y:S01]  /*15eb0*/  VIADD R0, R252, 0x89 ;  /* 0x00000089fc007836 */ /* 0x000fe20000000000 */
[----:B------:R-:W-:Y:S01]  /*15ec0*/  PRMT R74, R139, 0x7632, R74 ;  /* 0x000076328b4a7816 */ /* 0x000fe2000000004a */
[----:B---3--:R-:W-:Y:S01]  /*15ed0*/  IMAD.WIDE R8, R131, 0x2, R6 ;  /* 0x0000000283087825 */ /* 0x008fe200078e0206 */
[----:B------:R3:W-:Y:S01]  /*15ee0*/  @P1 STG.E.U16 desc[UR22][R2.64], R132 ;  /* 0x0000008402001986 */ /* 0x0007e2000c101516 */
[----:B------:R-:W-:Y:S01]  /*15ef0*/  ISETP.LT.AND P1, PT, R200, UR20, !P6 ;  /* 0x00000014c8007c0c */ /* 0x000fe2000f721270 */
[----:B------:R-:W0:Y:S01]  /*15f00*/  LDCU UR20, c[0x0][0x39c] ;  /* 0x00007380ff1477ac */ /* 0x000e220008000800 */
[----:B------:R-:W-:Y:S01]  /*15f10*/  ISETP.LT.AND P6, PT, R67, UR44, !P6 ;  /* 0x0000002c43007c0c */ /* 0x000fe2000f7c1270 */
[----:B------:R-:W-:Y:S01]  /*15f20*/  VIADD R75, R131, UR30 ;  /* 0x0000001e834b7c36 */ /* 0x000fe20008000000 */
[----:B------:R-:W-:Y:S01]  /*15f30*/  ISETP.GE.AND P4, PT, R0, UR65, PT ;  /* 0x0000004100007c0c */ /* 0x000fe2000bf86270 */
[----:B------:R-:W-:Y:S01]  /*15f40*/  VIADD R0, R252, 0x8a ;  /* 0x0000008afc007836 */ /* 0x000fe20000000000 */
[----:B------:R1:W-:Y:S01]  /*15f50*/  @P3 STG.E.U16 desc[UR22][R8.64], R139 ;  /* 0x0000008b08003986 */ /* 0x0003e2000c101516 */
[----:B------:R-:W0:Y:S01]  /*15f60*/  LDCU UR34, c[0x0][0x398] ;  /* 0x00007300ff2277ac */ /* 0x000e220008000800 */
[----:B------:R-:W-:-:S02]  /*15f70*/  F2FP.BF16.F32.PACK_AB R28, R28, R92 ;  /* 0x0000005c1c1c723e */ /* 0x000fc400000010ff */
[----:B------:R-:W2:Y:S01]  /*15f80*/  LDL.LU R115, [R1+0x1d0] ;  /* 0x0001d00001737983 */ /* 0x000ea20000300800 */
[----:B---3--:R-:W-:Y:S01]  /*15f90*/  IMAD.WIDE R2, R131, 0x2, R4 ;  /* 0x0000000283027825 */ /* 0x008fe200078e0204 */
[----:B------:R-:W-:Y:S01]  /*15fa0*/  PRMT R132, R140, 0x7632, R132 ;  /* 0x000076328c847816 */ /* 0x000fe20000000084 */
[----:B------:R-:W3:Y:S01]  /*15fb0*/  LDCU UR44, c[0x0][0x39c] ;  /* 0x00007380ff2c77ac */ /* 0x000ee20008000800 */
[----:B------:R-:W-:Y:S01]  /*15fc0*/  ISETP.GE.AND P5, PT, R0, UR67, PT ;  /* 0x0000004300007c0c */ /* 0x000fe2000bfa6270 */
[----:B------:R-:W3:Y:S01]  /*15fd0*/  LDL.LU R116, [R1+0x1cc] ;  /* 0x0001cc0001747983 */ /* 0x000ee20000300800 */
[----:B-1----:R-:W-:-:S03]  /*15fe0*/  IMAD.WIDE R8, R75, 0x2, R6 ;  /* 0x000000024b087825 */ /* 0x002fc600078e0206 */
[----:B------:R1:W-:Y:S01]  /*15ff0*/  @P2 STG.E.U16 desc[UR22][R2.64], R74 ;  /* 0x0000004a02002986 */ /* 0x0003e2000c101516 */
[----:B------:R-:W-:Y:S01]  /*16000*/  ISETP.LT.AND P2, PT, R200, UR18, !P4 ;  /* 0x00000012c8007c0c */ /* 0x000fe2000e741270 */
[----:B------:R-:W0:Y:S01]  /*16010*/  LDCU UR18, c[0x0][0x39c] ;  /* 0x00007380ff1277ac */ /* 0x000e220008000800 */
[----:B------:R-:W-:Y:S01]  /*16020*/  VIADD R131, R75, UR30 ;  /* 0x0000001e4b837c36 */ /* 0x000fe20008000000 */
[----:B------:R4:W-:Y:S01]  /*16030*/  @P1 STG.E.U16 desc[UR22][R8.64], R140 ;  /* 0x0000008c08001986 */ /* 0x0009e2000c101516 */
[----:B------:R-:W-:Y:S01]  /*16040*/  ISETP.LT.AND P4, PT, R67, UR24, !P4 ;  /* 0x0000001843007c0c */ /* 0x000fe2000e781270 */
[----:B------:R-:W-:Y:S01]  /*16050*/  VIADD R0, R252, 0x8b ;  /* 0x0000008bfc007836 */ /* 0x000fe20000000000 */
[----:B------:R-:W0:Y:S01]  /*16060*/  LDCU UR24, c[0x0][0x398] ;  /* 0x00007300ff1877ac */ /* 0x000e220008000800 */
[----:B----4-:R-:W-:Y:S01]  /*16070*/  F2FP.BF16.F32.PACK_AB R29, R29, R93 ;  /* 0x0000005d1d1d723e */ /* 0x010fe200000010ff */
[----:B------:R-:W4:Y:S01]  /*16080*/  LDL.LU R117, [R1+0x1c8] ;  /* 0x0001c80001757983 */ /* 0x000f220000300800 */
[----:B-1----:R-:W-:-:S04]  /*16090*/  IMAD.WIDE R2, R75, 0x2, R4 ;  /* 0x000000024b027825 */ /* 0x002fc800078e0204 */
[C---:B------:R-:W-:Y:S01]  /*160a0*/  IMAD.WIDE R8, R131.reuse, 0x2, R6 ;  /* 0x0000000283087825 */ /* 0x040fe200078e0206 */
[----:B------:R1:W-:Y:S01]  /*160b0*/  @P6 STG.E.U16 desc[UR22][R2.64], R132 ;  /* 0x0000008402006986 */ /* 0x0003e2000c101516 */
[----:B------:R-:W-:Y:S02]  /*160c0*/  ISETP.LT.AND P6, PT, R200, UR66, !P5 ;  /* 0x00000042c8007c0c */ /* 0x000fe4000efc1270 */
[----:B------:R-:W-:Y:S01]  /*160d0*/  VIADD R75, R131, UR30 ;  /* 0x0000001e834b7c36 */ /* 0x000fe20008000000 */
[----:B------:R0:W-:Y:S01]  /*160e0*/  @P2 STG.E.U16 desc[UR22][R8.64], R141 ;  /* 0x0000008d08002986 */ /* 0x0001e2000c101516 */
[----:B------:R-:W-:Y:S01]  /*160f0*/  ISETP.LT.AND P5, PT, R67, UR35, !P5 ;  /* 0x0000002343007c0c */ /* 0x000fe2000efa1270 */
[----:B------:R-:W2:Y:S01]  /*16100*/  LDCU UR35, c[0x0][0x398] ;  /* 0x00007300ff2377ac */ /* 0x000ea20008000800 */
[----:B------:R-:W-:Y:S01]  /*16110*/  ISETP.GE.AND P0, PT, R0, UR53, PT ;  /* 0x0000003500007c0c */ /* 0x000fe2000bf06270 */
[----:B------:R-:W3:Y:S01]  /*16120*/  LDL.LU R118, [R1+0x1c4] ;  /* 0x0001c40001767983 */ /* 0x000ee20000300800 */
[----:B-1----:R-:W-:Y:S01]  /*16130*/  IMAD.WIDE R2, R131, 0x2, R4 ;  /* 0x0000000283027825 */ /* 0x002fe200078e0204 */
[----:B------:R-:W1:Y:S01]  /*16140*/  LDCU UR53, c[0x0][0x398] ;  /* 0x00007300ff3577ac */ /* 0x000e620008000800 */
[----:B------:R-:W-:Y:S01]  /*16150*/  F2FP.BF16.F32.PACK_AB R30, R30, R94 ;  /* 0x0000005e1e1e723e */ /* 0x000fe200000010ff */
[----:B------:R-:W4:Y:S01]  /*16160*/  LDL.LU R119, [R1+0x1c0] ;  /* 0x0001c00001777983 */ /* 0x000f220000300800 */
[----:B0-----:R-:W-:-:S03]  /*16170*/  IMAD.WIDE R8, R75, 0x2, R6 ;  /* 0x000000024b087825 */ /* 0x001fc600078e0206 */
[----:B------:R-:W-:Y:S01]  /*16180*/  @P4 STG.E.U16 desc[UR22][R2.64], R133 ;  /* 0x0000008502004986 */ /* 0x000fe2000c101516 */
[----:B------:R-:W-:Y:S02]  /*16190*/  VIADD R0, R252, 0x8c ;  /* 0x0000008cfc007836 */ /* 0x000fe40000000000 */
[C---:B------:R-:W-:Y:S01]  /*161a0*/  VIADD R131, R75.reuse, UR30 ;  /* 0x0000001e4b837c36 */ /* 0x040fe20008000000 */
[----:B------:R0:W-:Y:S01]  /*161b0*/  @P6 STG.E.U16 desc[UR22][R8.64], R142 ;  /* 0x0000008e08006986 */ /* 0x0001e2000c101516 */
[----:B------:R-:W-:Y:S01]  /*161c0*/  ISETP.LT.AND P6, PT, R200, UR43, !P0 ;  /* 0x0000002bc8007c0c */ /* 0x000fe2000c7c1270 */
[----:B------:R-:W-:Y:S01]  /*161d0*/  IMAD.WIDE R74, R75, 0x2, R4 ;  /* 0x000000024b4a7825 */ /* 0x000fe200078e0204 */
[----:B------:R-:W-:Y:S01]  /*161e0*/  ISETP.GE.AND P3, PT, R0, UR33, PT ;  /* 0x0000002100007c0c */ /* 0x000fe2000bf66270 */
[----:B------:R-:W1:Y:S01]  /*161f0*/  LDCU UR33, c[0x0][0x398] ;  /* 0x00007300ff2177ac */ /* 0x000e620008000800 */
[----:B------:R-:W-:Y:S01]  /*16200*/  ISETP.LT.AND P0, PT, R67, UR12, !P0 ;  /* 0x0000000c43007c0c */ /* 0x000fe2000c701270 */
[----:B------:R-:W4:Y:S01]  /*16210*/  LDL.LU R120, [R1+0x1bc] ;  /* 0x0001bc0001787983 */ /* 0x000f220000300800 */
[----:B0-----:R-:W-:Y:S01]  /*16220*/  PRMT R9, R142, 0x7632, R9 ;  /* 0x000076328e097816 */ /* 0x001fe20000000009 */
[----:B------:R-:W-:Y:S01]  /*16230*/  IMAD.WIDE R2, R131, 0x2, R6 ;  /* 0x0000000283027825 */ /* 0x000fe200078e0206 */
[----:B------:R-:W0:Y:S01]  /*16240*/  LDCU UR43, c[0x0][0x398] ;  /* 0x00007300ff2b77ac */ /* 0x000e220008000800 */
[----:B------:R-:W-:Y:S01]  /*16250*/  F2FP.BF16.F32.PACK_AB R31, R31, R95 ;  /* 0x0000005f1f1f723e */ /* 0x000fe200000010ff */
[----:B------:R-:W4:Y:S01]  /*16260*/  LDL.LU R121, [R1+0x1b8] ;  /* 0x0001b80001797983 */ /* 0x000f220000300800 */
[----:B------:R-:W-:Y:S01]  /*16270*/  VIADD R133, R131, UR30 ;  /* 0x0000001e83857c36 */ /* 0x000fe20008000000 */
[----:B------:R-:W0:Y:S02]  /*16280*/  LDCU UR12, c[0x0][0x398] ;  /* 0x00007300ff0c77ac */ /* 0x000e240008000800 */
[----:B------:R1:W-:Y:S01]  /*16290*/  @P5 STG.E.U16 desc[UR22][R74.64], R9 ;  /* 0x000000094a005986 */ /* 0x0003e2000c101516 */
[----:B------:R-:W-:Y:S01]  /*162a0*/  ISETP.LT.AND P5, PT, R200, UR37, !P3 ;  /* 0x00000025c8007c0c */ /* 0x000fe2000dfa1270 */
[----:B------:R-:W-:Y:S01]  /*162b0*/  VIADD R0, R252, 0x8d ;  /* 0x0000008dfc007836 */ /* 0x000fe20000000000 */
[----:B------:R-:W-:Y:S01]  /*162c0*/  ISETP.LT.AND P3, PT, R67, UR48, !P3 ;  /* 0x0000003043007c0c */ /* 0x000fe2000df61270 */
[----:B------:R0:W-:Y:S01]  /*162d0*/  @P6 STG.E.U16 desc[UR22][R2.64], R143 ;  /* 0x0000008f02006986 */ /* 0x0001e2000c101516 */
[----:B------:R-:W2:Y:S02]  /*162e0*/  LDCU UR37, c[0x0][0x398] ;  /* 0x00007300ff2577ac */ /* 0x000ea40008000800 */
[----:B--2---:R-:W-:Y:S01]  /*162f0*/  ISETP.GE.AND P1, PT, R0, UR10, PT ;  /* 0x0000000a00007c0c */ /* 0x004fe2000bf26270 */
[----:B------:R-:W2:Y:S01]  /*16300*/  LDL.LU R122, [R1+0x1b4] ;  /* 0x0001b400017a7983 */ /* 0x000ea20000300800 */
[----:B-1----:R-:W-:Y:S01]  /*16310*/  IMAD.WIDE R8, R131, 0x2, R4 ;  /* 0x0000000283087825 */ /* 0x002fe200078e0204 */
[----:B------:R-:W1:Y:S01]  /*16320*/  LDCU UR10, c[0x0][0x398] ;  /* 0x00007300ff0a77ac */ /* 0x000e620008000800 */
[----:B------:R-:W-:Y:S01]  /*16330*/  F2FP.BF16.F32.PACK_AB R32, R32, R96 ;  /* 0x000000602020723e */ /* 0x000fe200000010ff */
[----:B------:R-:W2:Y:S01]  /*16340*/  LDL.LU R123, [R1+0x1b0] ;  /* 0x0001b000017b7983 */ /* 0x000ea20000300800 */
[----:B0-----:R-:W-:Y:S01]  /*16350*/  PRMT R3, R143, 0x7632, R3 ;  /* 0x000076328f037816 */ /* 0x001fe20000000003 */
[----:B------:R-:W-:Y:S01]  /*16360*/  IMAD.WIDE R74, R133, 0x2, R6 ;  /* 0x00000002854a7825 */ /* 0x000fe200078e0206 */
[----:B------:R-:W0:Y:S01]  /*16370*/  LDCU UR48, c[0x0][0x39c] ;  /* 0x00007380ff3077ac */ /* 0x000e220008000800 */
[----:B------:R-:W-:Y:S01]  /*16380*/  F2FP.BF16.F32.PACK_AB R33, R33, R97 ;  /* 0x000000612121723e */ /* 0x000fe200000010ff */
[----:B------:R-:W2:Y:S01]  /*16390*/  LDL.LU R124, [R1+0x1ac] ;  /* 0x0001ac00017c7983 */ /* 0x000ea20000300800 */
[----:B------:R-:W-:-:S03]  /*163a0*/  VIADD R0, R252, 0x8e ;  /* 0x0000008efc007836 */ /* 0x000fc60000000000 */
[----:B------:R0:W-:Y:S04]  /*163b0*/  @P0 STG.E.U16 desc[UR22][R8.64], R3 ;  /* 0x0000000308000986 */ /* 0x0001e8000c101516 */
[----:B------:R1:W-:Y:S01]  /*163c0*/  @P5 STG.E.U16 desc[UR22][R74.64], R144 ;  /* 0x000000904a005986 */ /* 0x0003e2000c101516 */
[----:B------:R-:W-:Y:S01]  /*163d0*/  ISETP.LT.AND P5, PT, R200, UR32, !P1 ;  /* 0x00000020c8007c0c */ /* 0x000fe2000cfa1270 */
[C---:B------:R-:W-:Y:S01]  /*163e0*/  VIADD R131, R133.reuse, UR30 ;  /* 0x0000001e85837c36 */ /* 0x040fe20008000000 */
[----:B------:R-:W-:Y:S01]  /*163f0*/  ISETP.GE.AND P2, PT, R0, UR52, PT ;  /* 0x0000003400007c0c */ /* 0x000fe2000bf46270 */
[----:B------:R-:W2:Y:S01]  /*16400*/  LDCU UR32, c[0x0][0x398] ;  /* 0x00007300ff2077ac */ /* 0x000ea20008000800 */
[----:B------:R-:W-:Y:S01]  /*16410*/  F2FP.BF16.F32.PACK_AB R34, R34, R98 ;  /* 0x000000622222723e */ /* 0x000fe200000010ff */
[----:B------:R-:W4:Y:S01]  /*16420*/  LDL.LU R125, [R1+0x1a8] ;  /* 0x0001a800017d7983 */ /* 0x000f220000300800 */
[----:B0-----:R-:W-:Y:S01]  /*16430*/  IMAD.WIDE R2, R133, 0x2, R4 ;  /* 0x0000000285027825 */ /* 0x001fe200078e0204 */
[----:B-1----:R-:W-:-:S02]  /*16440*/  PRMT R75, R144, 0x7632, R75 ;  /* 0x00007632904b7816 */ /* 0x002fc4000000004b */
[----:B------:R-:W-:Y:S01]  /*16450*/  ISETP.LT.AND P1, PT, R67, UR45, !P1 ;  /* 0x0000002d43007c0c */ /* 0x000fe2000cf21270 */
[C---:B------:R-:W-:Y:S01]  /*16460*/  IMAD.WIDE R8, R131.reuse, 0x2, R6 ;  /* 0x0000000283087825 */ /* 0x040fe200078e0206 */
[----:B------:R-:W0:Y:S01]  /*16470*/  LDCU UR45, c[0x0][0x39c] ;  /* 0x00007380ff2d77ac */ /* 0x000e220008000800 */
[----:B------:R1:W-:Y:S01]  /*16480*/  @P3 STG.E.U16 desc[UR22][R2.64], R75 ;  /* 0x0000004b02003986 */ /* 0x0003e2000c101516 */
[----:B------:R-:W-:Y:S01]  /*16490*/  ISETP.LT.AND P3, PT, R200, UR51, !P2 ;  /* 0x00000033c8007c0c */ /* 0x000fe2000d761270 */
[----:B------:R-:W-:Y:S02]  /*164a0*/  VIADD R133, R131, UR30 ;  /* 0x0000001e83857c36 */ /* 0x000fe40008000000 */
[----:B------:R-:W-:Y:S01]  /*164b0*/  VIADD R0, R252, 0x8f ;  /* 0x0000008ffc007836 */ /* 0x000fe20000000000 */
[----:B------:R0:W-:Y:S01]  /*164c0*/  @P5 STG.E.U16 desc[UR22][R8.64], R145 ;  /* 0x0000009108005986 */ /* 0x0001e2000c101516 */
[----:B------:R-:W-:Y:S01]  /*164d0*/  ISETP.LT.AND P2, PT, R67, UR40, !P2 ;  /* 0x0000002843007c0c */ /* 0x000fe2000d741270 */
[----:B------:R-:W2:Y:S02]  /*164e0*/  LDCU UR40, c[0x0][0x398] ;  /* 0x00007300ff2877ac */ /* 0x000ea40008000800 */
[----:B------:R-:W-:Y:S01]  /*164f0*/  ISETP.GE.AND P4, PT, R0, UR46, PT ;  /* 0x0000002e00007c0c */ /* 0x000fe2000bf86270 */
[----:B------:R-:W4:Y:S01]  /*16500*/  LDL.LU R126, [R1+0x1a4] ;  /* 0x0001a400017e7983 */ /* 0x000f220000300800 */
[----:B------:R-:W2:Y:S01]  /*16510*/  LDCU UR51, c[0x0][0x39c] ;  /* 0x00007380ff3377ac */ /* 0x000ea20008000800 */
[----:B-1----:R-:W-:Y:S01]  /*16520*/  IMAD.WIDE R74, R131, 0x2, R4 ;  /* 0x00000002834a7825 */ /* 0x002fe200078e0204 */
[----:B------:R-:W-:Y:S01]  /*16530*/  F2FP.BF16.F32.PACK_AB R35, R35, R99 ;  /* 0x000000632323723e */ /* 0x000fe200000010ff */
[----:B------:R-:W4:Y:S01]  /*16540*/  LDL.LU R127, [R1+0x1a0] ;  /* 0x0001a000017f7983 */ /* 0x000f220000300800 */
[----:B------:R-:W1:Y:S01]  /*16550*/  LDCU UR46, c[0x0][0x39c] ;  /* 0x00007380ff2e77ac */ /* 0x000e620008000800 */
[----:B------:R-:W-:Y:S01]  /*16560*/  IMAD.WIDE R2, R133, 0x2, R6 ;  /* 0x0000000285027825 */ /* 0x000fe200078e0206 */
[----:B0-----:R-:W-:Y:S01]  /*16570*/  PRMT R9, R145, 0x7632, R9 ;  /* 0x0000763291097816 */ /* 0x001fe20000000009 */
[----:B------:R-:W4:Y:S01]  /*16580*/  LDL.LU R128, [R1+0x19c] ;  /* 0x00019c0001807983 */ /* 0x000f220000300800 */
[----:B------:R-:W0:Y:S01]  /*16590*/  LDCU UR52, c[0x0][0x39c] ;  /* 0x00007380ff3477ac */ /* 0x000e220008000800 */
[----:B------:R-:W-:-:S02]  /*165a0*/  VIADD R0, R252, 0x90 ;  /* 0x00000090fc007836 */ /* 0x000fc40000000000 */
        /* <DEDUP_REMOVED lines=8> */
[----:B-1----:R-:W-:Y:S01]  /*16630*/  IMAD.WIDE R8, R133, 0x2, R4 ;  /* 0x0000000285087825 */ /* 0x002fe200078e0204 */
[----:B0-----:R-:W-:-:S02]  /*16640*/  PRMT R3, R146, 0x7632, R3 ;  /* 0x0000763292037816 */ /* 0x001fc40000000003 */
[----:B------:R-:W-:Y:S01]  /*16650*/  ISETP.LT.AND P4, PT, R67, UR26, !P4 ;  /* 0x0000001a43007c0c */ /* 0x000fe2000e781270 */
[C---:B------:R-:W-:Y:S01]  /*16660*/  IMAD.WIDE R74, R131.reuse, 0x2, R6 ;  /* 0x00000002834a7825 */ /* 0x040fe200078e0206 */
[----:B------:R-:W0:Y:S01]  /*16670*/  LDCU UR39, c[0x0][0x39c] ;  /* 0x00007380ff2777ac */ /* 0x000e220008000800 */
[----:B------:R1:W-:Y:S01]  /*16680*/  @P2 STG.E.U16 desc[UR22][R8.64], R3 ;  /* 0x0000000308002986 */ /* 0x0003e2000c101516 */
[----:B------:R-:W-:Y:S01]  /*16690*/  ISETP.LT.AND P2, PT, R200, UR9, !P6 ;  /* 0x00000009c8007c0c */ /* 0x000fe2000f741270 */
[----:B------:R-:W-:Y:S02]  /*166a0*/  VIADD R0, R252, 0x91 ;  /* 0x00000091fc007836 */ /* 0x000fe40000000000 */
[----:B------:R-:W-:Y:S01]  /*166b0*/  VIADD R133, R131, UR30 ;  /* 0x0000001e83857c36 */ /* 0x000fe20008000000 */
[----:B------:R0:W-:Y:S01]  /*166c0*/  @P3 STG.E.U16 desc[UR22][R74.64], R147 ;  /* 0x000000934a003986 */ /* 0x0001e2000c101516 */
[----:B------:R-:W-:Y:S01]  /*166d0*/  ISETP.LT.AND P6, PT, R67, UR4, !P6 ;  /* 0x0000000443007c0c */ /* 0x000fe2000f7c1270 */
[----:B------:R-:W2:Y:S01]  /*166e0*/  LDCU UR9, c[0x0][0x398] ;  /* 0x00007300ff0977ac */ /* 0x000ea20008000800 */
[----:B------:R-:W-:Y:S01]  /*166f0*/  ISETP.GE.AND P0, PT, R0, UR16, PT ;  /* 0x0000001000007c0c */ /* 0x000fe2000bf06270 */
[----:B------:R-:W4:Y:S01]  /*16700*/  LDL.LU R130, [R1+0x194] ;  /* 0x0001940001827983 */ /* 0x000f220000300800 */
[----:B------:R-:W2:Y:S01]  /*16710*/  LDCU UR26, c[0x0][0x398] ;  /* 0x00007300ff1a77ac */ /* 0x000ea20008000800 */
[----:B-1----:R-:W-:Y:S01]  /*16720*/  IMAD.WIDE R2, R131, 0x2, R4 ;  /* 0x0000000283027825 */ /* 0x002fe200078e0204 */
[----:B------:R-:W1:Y:S03]  /*16730*/  LDCU UR16, c[0x0][0x398] ;  /* 0x00007300ff1077ac */ /* 0x000e660008000800 */
[----:B------:R-:W-:Y:S01]  /*16740*/  IMAD.WIDE R8, R133, 0x2, R6 ;  /* 0x0000000285087825 */ /* 0x000fe200078e0206 */
[----:B0-----:R-:W-:Y:S01]  /*16750*/  PRMT R75, R147, 0x7632, R75 ;  /* 0x00007632934b7816 */ /* 0x001fe2000000004b */
[----:B------:R-:W0:Y:S02]  /*16760*/  LDCU UR4, c[0x0][0x398] ;  /* 0x00007300ff0477ac */ /* 0x000e240008000800 */
[----:B------:R-:W-:-:S02]  /*16770*/  VIADD R0, R252, 0x92 ;  /* 0x00000092fc007836 */ /* 0x000fc40000000000 */
[----:B------:R1:W-:Y:S01]  /*16780*/  @P4 STG.E.U16 desc[UR22][R2.64], R75 ;  /* 0x0000004b02004986 */ /* 0x0003e2000c101516 */
[----:B------:R-:W-:Y:S01]  /*16790*/  ISETP.LT.AND P4, PT, R200, UR31, !P0 ;  /* 0x0000001fc8007c0c */ /* 0x000fe2000c781270 */
[----:B------:R-:W-:Y:S02]  /*167a0*/  VIADD R131, R133, UR30 ;  /* 0x0000001e85837c36 */ /* 0x000fe40008000000 */
[----:B------:R0:W-:Y:S01]  /*167b0*/  @P2 STG.E.U16 desc[UR22][R8.64], R148 ;  /* 0x0000009408002986 */ /* 0x0001e2000c101516 */
[----:B------:R-:W-:Y:S01]  /*167c0*/  ISETP.GE.AND P5, PT, R0, UR36, PT ;  /* 0x0000002400007c0c */ /* 0x000fe2000bfa6270 */
[----:B------:R-:W2:Y:S01]  /*167d0*/  LDCU UR31, c[0x0][0x398] ;  /* 0x00007300ff1f77ac */ /* 0x000ea20008000800 */
[----:B------:R-:W-:Y:S01]  /*167e0*/  ISETP.LT.AND P0, PT, R67, UR57, !P0 ;  /* 0x0000003943007c0c */ /* 0x000fe2000c701270 */
[----:B-1----:R-:W-:Y:S01]  /*167f0*/  IMAD.WIDE R74, R133, 0x2, R4 ;  /* 0x00000002854a7825 */ /* 0x002fe200078e0204 */
[----:B------:R-:W1:Y:S01]  /*16800*/  LDCU UR36, c[0x0][0x398] ;  /* 0x00007300ff2477ac */ /* 0x000e620008000800 */
[----:B0-----:R-:W-:-:S02]  /*16810*/  PRMT R9, R148, 0x7632, R9 ;  /* 0x0000763294097816 */ /* 0x001fc40000000009 */
[----:B------:R-:W-:-:S03]  /*16820*/  IMAD.WIDE R2, R131, 0x2, R6 ;  /* 0x0000000283027825 */ /* 0x000fc600078e0206 */
        /* <DEDUP_REMOVED lines=8> */
[----:B------:R-:W2:Y:S01]  /*168b0*/  LDCU UR38, c[0x0][0x398] ;  /* 0x00007300ff2677ac */ /* 0x000ea20008000800 */
[----:B0-----:R-:W-:Y:S01]  /*168c0*/  IMAD.WIDE R8, R131, 0x2, R4 ;  /* 0x0000000283087825 */ /* 0x001fe200078e0204 */
[----:B------:R-:W0:Y:S03]  /*168d0*/  LDCU UR50, c[0x0][0x39c] ;  /* 0x00007380ff3277ac */ /* 0x000e260008000800 */
[----:B------:R-:W-:Y:S01]  /*168e0*/  IMAD.WIDE R74, R133, 0x2, R6 ;  /* 0x00000002854a7825 */ /* 0x000fe200078e0206 */
[----:B-1----:R-:W-:-:S03]  /*168f0*/  PRMT R3, R149, 0x7632, R3 ;  /* 0x0000763295037816 */ /* 0x002fc60000000003 */
[----:B------:R-:W-:Y:S02]  /*16900*/  VIADD R0, R252, 0x94 ;  /* 0x00000094fc007836 */ /* 0x000fe40000000000 */
[----:B------:R1:W-:Y:S04]  /*16910*/  @P0 STG.E.U16 desc[UR22][R8.64], R3 ;  /* 0x0000000308000986 */ /* 0x0003e8000c101516 */
[----:B------:R0:W-:Y:S01]  /*16920*/  @P6 STG.E.U16 desc[UR22][R74.64], R150 ;  /* 0x000000964a006986 */ /* 0x0001e2000c101516 */
[----:B------:R-:W-:Y:S01]  /*16930*/  ISETP.LT.AND P6, PT, R200, UR14, !P1 ;  /* 0x0000000ec8007c0c */ /* 0x000fe2000cfc1270 */
[C---:B------:R-:W-:Y:S01]  /*16940*/  VIADD R131, R133.reuse, UR30 ;  /* 0x0000001e85837c36 */ /* 0x040fe20008000000 */
[----:B------:R-:W-:Y:S01]  /*16950*/  ISETP.GE.AND P3, PT, R0, UR47, PT ;  /* 0x0000002f00007c0c */ /* 0x000fe2000bf66270 */
[----:B------:R-:W2:Y:S01]  /*16960*/  LDCU UR14, c[0x0][0x398] ;  /* 0x00007300ff0e77ac */ /* 0x000ea20008000800 */
[----:B-1----:R-:W-:Y:S01]  /*16970*/  IMAD.WIDE R2, R133, 0x2, R4 ;  /* 0x0000000285027825 */ /* 0x002fe200078e0204 */
[----:B0-----:R-:W-:-:S02]  /*16980*/  PRMT R75, R150, 0x7632, R75 ;  /* 0x00007632964b7816 */ /* 0x001fc4000000004b */
        /* <DEDUP_REMOVED lines=11> */
[----:B-1----:R-:W-:-:S04]  /*16a40*/  IMAD.WIDE R74, R131, 0x2, R4 ;  /* 0x00000002834a7825 */ /* 0x002fc800078e0204 */
[----:B------:R-:W-:Y:S01]  /*16a50*/  IMAD.WIDE R2, R133, 0x2, R6 ;  /* 0x0000000285027825 */ /* 0x000fe200078e0206 */
[----:B0-----:R-:W-:-:S03]  /*16a60*/  PRMT R9, R151, 0x7632, R9 ;  /* 0x0000763297097816 */ /* 0x001fc60000000009 */
[----:B------:R-:W-:Y:S02]  /*16a70*/  VIADD R0, R252, 0x96 ;  /* 0x00000096fc007836 */ /* 0x000fe40000000000 */
[----:B------:R0:W-:Y:S04]  /*16a80*/  @P1 STG.E.U16 desc[UR22][R74.64], R9 ;  /* 0x000000094a001986 */ /* 0x0001e8000c101516 */
[----:B------:R1:W-:Y:S01]  /*16a90*/  @P5 STG.E.U16 desc[UR22][R2.64], R152 ;  /* 0x0000009802005986 */ /* 0x0003e2000c101516 */
[----:B------:R-:W-:Y:S01]  /*16aa0*/  ISETP.LT.AND P5, PT, R200, UR6, !P2 ;  /* 0x00000006c8007c0c */ /* 0x000fe2000d7a1270 */
[C---:B------:R-:W-:Y:S01]  /*16ab0*/  VIADD R131, R133.reuse, UR30 ;  /* 0x0000001e85837c36 */ /* 0x040fe20008000000 */
[----:B------:R-:W-:Y:S01]  /*16ac0*/  ISETP.GE.AND P4, PT, R0, UR59, PT ;  /* 0x0000003b00007c0c */ /* 0x000fe2000bf86270 */
[----:B------:R-:W2:Y:S01]  /*16ad0*/  LDCU UR6, c[0x0][0x398] ;  /* 0x00007300ff0677ac */ /* 0x000ea20008000800 */
[----:B0-----:R-:W-:Y:S01]  /*16ae0*/  IMAD.WIDE R8, R133, 0x2, R4 ;  /* 0x0000000285087825 */ /* 0x001fe200078e0204 */
[----:B-1----:R-:W-:-:S02]  /*16af0*/  PRMT R3, R152, 0x7632, R3 ;  /* 0x0000763298037816 */ /* 0x002fc40000000003 */
[----:B------:R-:W-:Y:S01]  /*16b00*/  ISETP.LT.AND P2, PT, R67, UR58, !P2 ;  /* 0x0000003a43007c0c */ /* 0x000fe2000d741270 */
[C---:B------:R-:W-:Y:S02]  /*16b10*/  IMAD.WIDE R74, R131.reuse, 0x2, R6 ;  /* 0x00000002834a7825 */ /* 0x040fe400078e0206 */
        /* <DEDUP_REMOVED lines=8> */
[----:B0-----:R-:W-:Y:S01]  /*16ba0*/  IMAD.WIDE R2, R131, 0x2, R4 ;  /* 0x0000000283027825 */ /* 0x001fe200078e0204 */
[----:B------:R-:W0:Y:S03]  /*16bb0*/  LDCU UR20, c[0x0][0x398] ;  /* 0x00007300ff1477ac */ /* 0x000e260008000800 */
[----:B------:R-:W-:Y:S01]  /*16bc0*/  IMAD.WIDE R8, R133, 0x2, R6 ;  /* 0x0000000285087825 */ /* 0x000fe200078e0206 */
[----:B-1----:R-:W-:Y:S01]  /*16bd0*/  PRMT R75, R153, 0x7632, R75 ;  /* 0x00007632994b7816 */ /* 0x002fe2000000004b */
[----:B------:R-:W1:Y:S02]  /*16be0*/  LDCU UR53, c[0x0][0x39c] ;  /* 0x00007380ff3577ac */ /* 0x000e640008000800 */
[----:B------:R-:W-:-:S02]  /*16bf0*/  VIADD R0, R252, 0x98 ;  /* 0x00000098fc007836 */ /* 0x000fc40000000000 */
        /* <DEDUP_REMOVED lines=18> */
[----:B---3--:R-:W-:Y:S01]  /*16d20*/  ISETP.GE.AND P1, PT, R0, UR44, PT ;  /* 0x0000002c00007c0c */ /* 0x008fe2000bf26270 */
[----:B------:R-:W3:Y:S01]  /*16d30*/  LDCU UR34, c[0x0][0x398] ;  /* 0x00007300ff2277ac */ /* 0x000ee20008000800 */
[----:B-1----:R-:W-:Y:S01]  /*16d40*/  IMAD.WIDE R8, R131, 0x2, R4 ;  /* 0x0000000283087825 */ /* 0x002fe200078e0204 */
[----:B------:R-:W1:Y:S03]  /*16d50*/  LDCU UR44, c[0x0][0x398] ;  /* 0x00007300ff2c77ac */ /* 0x000e660008000800 */
[----:B------:R-:W-:Y:S01]  /*16d60*/  IMAD.WIDE R74, R133, 0x2, R6 ;  /* 0x00000002854a7825 */ /* 0x000fe200078e0206 */
[----:B0-----:R-:W-:Y:S01]  /*16d70*/  PRMT R3, R155, 0x7632, R3 ;  /* 0x000076329b037816 */ /* 0x001fe20000000003 */
[----:B------:R-:W0:Y:S02]  /*16d80*/  LDCU UR24, c[0x0][0x398] ;  /* 0x00007300ff1877ac */ /* 0x000e240008000800 */
[----:B------:R-:W-:-:S02]  /*16d90*/  VIADD R0, R252, 0x9a ;  /* 0x0000009afc007836 */ /* 0x000fc40000000000 */
        /* <DEDUP_REMOVED lines=28> */
[----:B--2---:R-:W-:Y:S01]  /*16f60*/  ISETP.LT.AND P6, PT, R200, UR32, !P2 ;  /* 0x00000020c8007c0c */ /* 0x004fe2000d7c1270 */
        /* <DEDUP_REMOVED lines=103> */
[----:B-1----:R-:W-:Y:S01]  /*175e0*/  IMAD.WIDE R74, R133, 0x2, R4 ;  /* 0x00000002854a7825 */ /* 0x002fe200078e0204 */
[----:B0-----:R-:W-:Y:S02]  /*175f0*/  PRMT R9, R166, 0x7632, R9 ;  /* 0x00007632a6097816 */ /* 0x001fe40000000009 */
[----:B------:R-:W-:Y:S01]  /*17600*/  ISETP.LT.AND P0, PT, R67, UR33, !P0 ;  /* 0x0000002143007c0c */ /* 0x000fe2000c701270 */
[C---:B------:R-:W-:Y:S01]  /*17610*/  IMAD.WIDE R2, R131.reuse, 0x2, R6 ;  /* 0x0000000283027825 */ /* 0x040fe200078e0206 */
[----:B------:R-:W0:Y:S01]  /*17620*/  LDCU UR33, c[0x0][0x398] ;  /* 0x00007300ff2177ac */ /* 0x000e220008000800 */
[----:B------:R1:W-:Y:S01]  /*17630*/  @P5 STG.E.U16 desc[UR22][R74.64], R9 ;  /* 0x000000094a005986 */ /* 0x0003e2000c101516 */
[----:B------:R-:W-:Y:S01]  /*17640*/  ISETP.LT.AND P5, PT, R200, UR10, !P3 ;  /* 0x0000000ac8007c0c */ /* 0x000fe2000dfa1270 */
[----:B------:R-:W-:-:S02]  /*17650*/  VIADD R133, R131, UR30 ;  /* 0x0000001e83857c36 */ /* 0x000fc40008000000 */
[----:B------:R-:W-:Y:S01]  /*17660*/  VIADD R0, R252, 0xa5 ;  /* 0x000000a5fc007836 */ /* 0x000fe20000000000 */
[----:B------:R0:W-:Y:S01]  /*17670*/  @P6 STG.E.U16 desc[UR22][R2.64], R167 ;  /* 0x000000a702006986 */ /* 0x0001e2000c101516 */
[----:B---3--:R-:W-:Y:S01]  /*17680*/  ISETP.LT.AND P3, PT, R67, UR34, !P3 ;  /* 0x0000002243007c0c */ /* 0x008fe2000df61270 */
[----:B------:R-:W3:Y:S02]  /*17690*/  LDCU UR10, c[0x0][0x39c] ;  /* 0x00007380ff0a77ac */ /* 0x000ee40008000800 */
        /* <DEDUP_REMOVED lines=153> */
[----:B0-----:R-:W-:-:S03]  /*18030*/  PRMT R3, R179, 0x7632, R3 ;  /* 0x00007632b3037816 */ /* 0x001fc60000000003 */
[----:B------:R-:W-:Y:S02]  /*18040*/  VIADD R0, R252, 0xb2 ;  /* 0x000000b2fc007836 */ /* 0x000fe40000000000 */
[----:B------:R0:W-:Y:S04]  /*18050*/  @P0 STG.E.U16 desc[UR22][R8.64], R3 ;  /* 0x0000000308000986 */ /* 0x0001e8000c101516 */
[----:B------:R1:W-:Y:S01]  /*18060*/  @P4 STG.E.U16 desc[UR22][R74.64], R180 ;  /* 0x000000b44a004986 */ /* 0x0003e2000c101516 */
[----:B--2---:R-:W-:Y:S01]  /*18070*/  ISETP.LT.AND P4, PT, R200, UR32, !P1 ;  /* 0x00000020c8007c0c */ /* 0x004fe2000cf81270 */
        /* <DEDUP_REMOVED lines=88> */
[----:B---3--:R-:W-:Y:S01]  /*18600*/  ISETP.LT.AND P6, PT, R67, UR35, !P6 ;  /* 0x0000002343007c0c */ /* 0x008fe2000f7c1270 */
[----:B------:R-:W3:Y:S02]  /*18610*/  LDCU UR24, c[0x0][0x398] ;  /* 0x00007300ff1877ac */ /* 0x000ee40008000800 */
        /* <DEDUP_REMOVED lines=84> */
[----:B---3--:R-:W-:Y:S01]  /*18b60*/  ISETP.LT.AND P3, PT, R200, UR24, !P2 ;  /* 0x00000018c8007c0c */ /* 0x008fe2000d761270 */
[C---:B------:R-:W-:Y:S01]  /*18b70*/  VIADD R131, R133.reuse, UR30 ;  /* 0x0000001e85837c36 */ /* 0x040fe20008000000 */
[----:B------:R-:W-:Y:S01]  /*18b80*/  ISETP.GE.AND P6, PT, R0, UR6, PT ;  /* 0x0000000600007c0c */ /* 0x000fe2000bfc6270 */
[----:B------:R-:W3:Y:S01]  /*18b90*/  LDCU UR24, c[0x0][0x398] ;  /* 0x00007300ff1877ac */ /* 0x000ee20008000800 */
[----:B0-----:R-:W-:Y:S01]  /*18ba0*/  IMAD.WIDE R8, R133, 0x2, R4 ;  /* 0x0000000285087825 */ /* 0x001fe200078e0204 */
[----:B-1----:R-:W-:-:S02]  /*18bb0*/  PRMT R3, R194, 0x7632, R3 ;  /* 0x00007632c2037816 */ /* 0x002fc40000000003 */
[----:B------:R-:W-:Y:S01]  /*18bc0*/  ISETP.LT.AND P2, PT, R67, UR34, !P2 ;  /* 0x0000002243007c0c */ /* 0x000fe2000d741270 */
[C---:B------:R-:W-:Y:S01]  /*18bd0*/  IMAD.WIDE R74, R131.reuse, 0x2, R6 ;  /* 0x00000002834a7825 */ /* 0x040fe200078e0206 */
[----:B------:R-:W0:Y:S01]  /*18be0*/  LDCU UR6, c[0x0][0x39c] ;  /* 0x00007380ff0677ac */ /* 0x000e220008000800 */
[----:B------:R1:W-:Y:S01]  /*18bf0*/  @P4 STG.E.U16 desc[UR22][R8.64], R3 ;  /* 0x0000000308004986 */ /* 0x0003e2000c101516 */
[----:B--2---:R-:W-:Y:S01]  /*18c00*/  ISETP.LT.AND P4, PT, R200, UR32, !P6 ;  /* 0x00000020c8007c0c */ /* 0x004fe2000f781270 */
[----:B------:R-:W-:Y:S02]  /*18c10*/  VIADD R133, R131, UR30 ;  /* 0x0000001e83857c36 */ /* 0x000fe40008000000 */
[----:B------:R-:W-:Y:S01]  /*18c20*/  VIADD R0, R252, 0xc1 ;  /* 0x000000c1fc007836 */ /* 0x000fe20000000000 */
[----:B------:R2:W-:Y:S01]  /*18c30*/  @P3 STG.E.U16 desc[UR22][R74.64], R195 ;  /* 0x000000c34a003986 */ /* 0x0005e2000c101516 */
[----:B------:R-:W-:Y:S01]  /*18c40*/  ISETP.LT.AND P6, PT, R67, UR14, !P6 ;  /* 0x0000000e43007c0c */ /* 0x000fe2000f7c1270 */
[----:B------:R-:W0:Y:S02]  /*18c50*/  LDCU UR32, c[0x0][0x398] ;  /* 0x00007300ff2077ac */ /* 0x000e240008000800 */
[----:B------:R-:W-:Y:S01]  /*18c60*/  ISETP.GE.AND P0, PT, R0, UR9, PT ;  /* 0x0000000900007c0c */ /* 0x000fe2000bf06270 */
[----:B-1----:R-:W-:Y:S01]  /*18c70*/  IMAD.WIDE R2, R131, 0x2, R4 ;  /* 0x0000000283027825 */ /* 0x002fe200078e0204 */
[----:B------:R-:W1:Y:S03]  /*18c80*/  LDCU UR9, c[0x0][0x39c] ;  /* 0x00007380ff0977ac */ /* 0x000e660008000800 */
[----:B------:R-:W-:Y:S01]  /*18c90*/  IMAD.WIDE R8, R133, 0x2, R6 ;  /* 0x0000000285087825 */ /* 0x000fe200078e0206 */
[----:B--2---:R-:W-:Y:S01]  /*18ca0*/  PRMT R75, R195, 0x7632, R75 ;  /* 0x00007632c34b7816 */ /* 0x004fe2000000004b */
[----:B------:R-:W2:Y:S02]  /*18cb0*/  LDCU UR14, c[0x0][0x398] ;  /* 0x00007300ff0e77ac */ /* 0x000ea40008000800 */
        /* <DEDUP_REMOVED lines=21> */
[----:B------:R-:W1:Y:S01]  /*18e10*/  LDCU UR6, c[0x0][0x39c] ;  /* 0x00007380ff0677ac */ /* 0x000e620008000800 */
[----:B0-----:R-:W-:-:S02]  /*18e20*/  PRMT R3, R69, 0x7632, R3 ;  /* 0x0000763245037816 */ /* 0x001fc40000000003 */
[C---:B------:R-:W-:Y:S01]  /*18e30*/  IMAD.WIDE R68, R133.reuse, 0x2, R6 ;  /* 0x0000000285447825 */ /* 0x040fe200078e0206 */
[----:B------:R-:W0:Y:S03]  /*18e40*/  LDCU UR18, c[0x0][0x398] ;  /* 0x00007300ff1277ac */ /* 0x000e260008000800 */
[----:B------:R-:W-:Y:S01]  /*18e50*/  VIADD R0, R252, 0xc4 ;  /* 0x000000c4fc007836 */ /* 0x000fe20000000000 */
[----:B------:R1:W-:Y:S01]  /*18e60*/  @P0 STG.E.U16 desc[UR22][R8.64], R3 ;  /* 0x0000000308000986 */ /* 0x0003e2000c101516 */
[----:B------:R-:W-:Y:S01]  /*18e70*/  VIADD R75, R133, UR30 ;  /* 0x0000001e854b7c36 */ /* 0x000fe20008000000 */
[----:B------:R-:W0:Y:S02]  /*18e80*/  LDCU UR26, c[0x0][0x398] ;  /* 0x00007300ff1a77ac */ /* 0x000e240008000800 */
[----:B------:R2:W-:Y:S01]  /*18e90*/  @P6 STG.E.U16 desc[UR22][R68.64], R70 ;  /* 0x0000004644006986 */ /* 0x0005e2000c101516 */
[----:B------:R-:W-:-:S02]  /*18ea0*/  ISETP.LT.AND P6, PT, R200, UR12, !P1 ;  /* 0x0000000cc8007c0c */ /* 0x000fc4000cfc1270 */
[----:B------:R-:W-:Y:S01]  /*18eb0*/  ISETP.GE.AND P3, PT, R0, UR9, PT ;  /* 0x0000000900007c0c */ /* 0x000fe2000bf66270 */
[----:B-1----:R-:W-:Y:S01]  /*18ec0*/  IMAD.WIDE R2, R133, 0x2, R4 ;  /* 0x0000000285027825 */ /* 0x002fe200078e0204 */
[----:B--2---:R-:W-:-:S03]  /*18ed0*/  PRMT R69, R70, 0x7632, R69 ;  /* 0x0000763246457816 */ /* 0x004fc60000000045 */
[----:B------:R-:W-:Y:S01]  /*18ee0*/  IMAD.WIDE R8, R75, 0x2, R6 ;  /* 0x000000024b087825 */ /* 0x000fe200078e0206 */
[----:B------:R-:W-:Y:S01]  /*18ef0*/  ISETP.LT.AND P1, PT, R67, UR20, !P1 ;  /* 0x0000001443007c0c */ /* 0x000fe2000cf21270 */
[----:B------:R-:W1:Y:S01]  /*18f00*/  LDCU UR9, c[0x0][0x398] ;  /* 0x00007300ff0977ac */ /* 0x000e620008000800 */
[----:B------:R2:W-:Y:S01]  /*18f10*/  @P5 STG.E.U16 desc[UR22][R2.64], R69 ;  /* 0x0000004502005986 */ /* 0x0005e2000c101516 */
[----:B------:R-:W-:Y:S01]  /*18f20*/  ISETP.LT.AND P5, PT, R200, UR28, !P3 ;  /* 0x0000001cc8007c0c */ /* 0x000fe2000dfa1270 */
[----:B------:R-:W-:Y:S01]  /*18f30*/  VIADD R131, R75, UR30 ;  /* 0x0000001e4b837c36 */ /* 0x000fe20008000000 */
[----:B------:R-:W0:Y:S01]  /*18f40*/  LDCU UR12, c[0x0][0x398] ;  /* 0x00007300ff0c77ac */ /* 0x000e220008000800 */
[----:B------:R-:W-:Y:S01]  /*18f50*/  VIADD R0, R252, 0xc5 ;  /* 0x000000c5fc007836 */ /* 0x000fe20000000000 */
[----:B------:R1:W-:Y:S01]  /*18f60*/  @P6 STG.E.U16 desc[UR22][R8.64], R71 ;  /* 0x0000004708006986 */ /* 0x0003e2000c101516 */
[----:B------:R-:W-:Y:S01]  /*18f70*/  ISETP.LT.AND P3, PT, R67, UR31, !P3 ;  /* 0x0000001f43007c0c */ /* 0x000fe2000df61270 */
[----:B------:R-:W0:Y:S02]  /*18f80*/  LDCU UR20, c[0x0][0x398] ;  /* 0x00007300ff1477ac */ /* 0x000e240008000800 */
[----:B------:R-:W-:-:S02]  /*18f90*/  ISETP.GE.AND P2, PT, R0, UR4, PT ;  /* 0x0000000400007c0c */ /* 0x000fc4000bf46270 */
[----:B------:R-:W-:Y:S01]  /*18fa0*/  F2FP.BF16.F32.PACK_AB R37, R37, R101 ;  /* 0x000000652525723e */ /* 0x000fe200000010ff */
[----:B--2---:R-:W-:Y:S01]  /*18fb0*/  IMAD.WIDE R68, R75, 0x2, R4 ;  /* 0x000000024b447825 */ /* 0x004fe200078e0204 */
[----:B------:R-:W2:Y:S03]  /*18fc0*/  LDCU UR4, c[0x0][0x39c] ;  /* 0x00007380ff0477ac */ /* 0x000ea60008000800 */
[----:B------:R-:W-:Y:S01]  /*18fd0*/  IMAD.WIDE R2, R131, 0x2, R6 ;  /* 0x0000000283027825 */ /* 0x000fe200078e0206 */
[----:B-1----:R-:W-:Y:S01]  /*18fe0*/  PRMT R9, R71, 0x7632, R9 ;  /* 0x0000763247097816 */ /* 0x002fe20000000009 */
[----:B------:R-:W1:Y:S02]  /*18ff0*/  LDCU UR28, c[0x0][0x398] ;  /* 0x00007300ff1c77ac */ /* 0x000e640008000800 */
[----:B------:R-:W-:Y:S02]  /*19000*/  VIADD R0, R252, 0xc6 ;  /* 0x000000c6fc007836 */ /* 0x000fe40000000000 */
[----:B------:R0:W-:Y:S04]  /*19010*/  @P1 STG.E.U16 desc[UR22][R68.64], R9 ;  /* 0x0000000944001986 */ /* 0x0001e8000c101516 */
[----:B------:R1:W-:Y:S01]  /*19020*/  @P5 STG.E.U16 desc[UR22][R2.64], R72 ;  /* 0x0000004802005986 */ /* 0x0003e2000c101516 */
[----:B---3--:R-:W-:Y:S01]  /*19030*/  ISETP.LT.AND P5, PT, R200, UR24, !P2 ;  /* 0x00000018c8007c0c */ /* 0x008fe2000d7a1270 */
[----:B------:R-:W-:Y:S01]  /*19040*/  VIADD R71, R131, UR30 ;  /* 0x0000001e83477c36 */ /* 0x000fe20008000000 */
[----:B------:R-:W-:Y:S01]  /*19050*/  ISETP.GE.AND P4, PT, R0, UR6, PT ;  /* 0x0000000600007c0c */ /* 0x000fe2000bf86270 */
[----:B------:R-:W3:Y:S01]  /*19060*/  LDCU UR6, c[0x0][0x39c] ;  /* 0x00007380ff0677ac */ /* 0x000ee20008000800 */
[----:B------:R-:W-:Y:S01]  /*19070*/  ISETP.LT.AND P2, PT, R67, UR32, !P2 ;  /* 0x0000002043007c0c */ /* 0x000fe2000d741270 */
[----:B0-----:R-:W-:Y:S01]  /*19080*/  IMAD.WIDE R8, R131, 0x2, R4 ;  /* 0x0000000283087825 */ /* 0x001fe200078e0204 */
[----:B------:R-:W0:Y:S01]  /*19090*/  LDCU UR24, c[0x0][0x398] ;  /* 0x00007300ff1877ac */ /* 0x000e220008000800 */
[----:B-1----:R-:W-:-:S02]  /*190a0*/  PRMT R3, R72, 0x7632, R3 ;  /* 0x0000763248037816 */ /* 0x002fc40000000003 */
[----:B------:R-:W-:-:S03]  /*190b0*/  IMAD.WIDE R68, R71, 0x2, R6 ;  /* 0x0000000247447825 */ /* 0x000fc600078e0206 */
[----:B------:R1:W-:Y:S01]  /*190c0*/  @P3 STG.E.U16 desc[UR22][R8.64], R3 ;  /* 0x0000000308003986 */ /* 0x0003e2000c101516 */
[----:B------:R-:W-:Y:S01]  /*190d0*/  ISETP.LT.AND P3, PT, R200, UR9, !P4 ;  /* 0x00000009c8007c0c */ /* 0x000fe2000e761270 */
[----:B------:R-:W-:Y:S01]  /*190e0*/  VIADD R0, R252, 0xc7 ;  /* 0x000000c7fc007836 */ /* 0x000fe20000000000 */
[----:B------:R-:W-:Y:S01]  /*190f0*/  ISETP.LT.AND P4, PT, R67, UR10, !P4 ;  /* 0x0000000a43007c0c */ /* 0x000fe2000e781270 */
[----:B------:R0:W-:Y:S01]  /*19100*/  @P5 STG.E.U16 desc[UR22][R68.64], R73 ;  /* 0x0000004944005986 */ /* 0x0001e2000c101516 */
[C---:B------:R-:W-:Y:S01]  /*19110*/  VIADD R75, R71.reuse, UR30 ;  /* 0x0000001e474b7c36 */ /* 0x040fe20008000000 */
[----:B------:R-:W4:Y:S01]  /*19120*/  LDCU UR9, c[0x0][0x398] ;  /* 0x00007300ff0977ac */ /* 0x000f220008000800 */
[----:B--2---:R-:W-:Y:S01]  /*19130*/  ISETP.GE.AND P0, PT, R0, UR4, PT ;  /* 0x0000000400007c0c */ /* 0x004fe2000bf06270 */
[----:B------:R-:W-:Y:S01]  /*19140*/  VIADD R0, R252, 0xc8 ;  /* 0x000000c8fc007836 */ /* 0x000fe20000000000 */
[----:B------:R-:W2:Y:S01]  /*19150*/  LDCU UR4, c[0x0][0x39c] ;  /* 0x00007380ff0477ac */ /* 0x000ea20008000800 */
[----:B-1----:R-:W-:Y:S01]  /*19160*/  IMAD.WIDE R2, R71, 0x2, R4 ;  /* 0x0000000247027825 */ /* 0x002fe200078e0204 */
[----:B------:R-:W1:Y:S01]  /*19170*/  LDCU UR10, c[0x0][0x398] ;  /* 0x00007300ff0a77ac */ /* 0x000e620008000800 */
[----:B0-----:R-:W-:-:S02]  /*19180*/  PRMT R69, R73, 0x7632, R69 ;  /* 0x0000763249457816 */ /* 0x001fc40000000045 */
[C---:B------:R-:W-:Y:S01]  /*19190*/  IMAD.WIDE R8, R75.reuse, 0x2, R6 ;  /* 0x000000024b087825 */ /* 0x040fe200078e0206 */
[----:B---3--:R-:W-:Y:S01]  /*191a0*/  ISETP.GE.AND P6, PT, R0, UR6, PT ;  /* 0x0000000600007c0c */ /* 0x008fe2000bfc6270 */
[----:B------:R-:W0:Y:S01]  /*191b0*/  LDCU UR6, c[0x0][0x39c] ;  /* 0x00007380ff0677ac */ /* 0x000e220008000800 */
[----:B------:R3:W-:Y:S01]  /*191c0*/  @P2 STG.E.U16 desc[UR22][R2.64], R69 ;  /* 0x0000004502002986 */ /* 0x0007e2000c101516 */
[----:B------:R-:W-:-:S03]  /*191d0*/  VIADD R73, R75, UR30 ;  /* 0x0000001e4b497c36 */ /* 0x000fc60008000000 */
[----:B------:R0:W-:Y:S01]  /*191e0*/  @P3 STG.E.U16 desc[UR22][R8.64], R10 ;  /* 0x0000000a08003986 */ /* 0x0001e2000c101516 */
[----:B------:R-:W-:Y:S02]  /*191f0*/  ISETP.LT.AND P3, PT, R200, UR14, !P0 ;  /* 0x0000000ec8007c0c */ /* 0x000fe4000c761270 */
[----:B---3--:R-:W-:Y:S01]  /*19200*/  PRMT R3, R10, 0x7632, R3 ;  /* 0x000076320a037816 */ /* 0x008fe20000000003 */
[----:B------:R-:W-:Y:S01]  /*19210*/  IMAD.WIDE R68, R75, 0x2, R4 ;  /* 0x000000024b447825 */ /* 0x000fe200078e0204 */
[----:B------:R-:W-:Y:S01]  /*19220*/  ISETP.LT.AND P0, PT, R67, UR16, !P0 ;  /* 0x0000001043007c0c */ /* 0x000fe2000c701270 */
[----:B------:R-:W3:Y:S03]  /*19230*/  LDCU UR14, c[0x0][0x398] ;  /* 0x00007300ff0e77ac */ /* 0x000ee60008000800 */
[----:B------:R1:W-:Y:S01]  /*19240*/  @P4 STG.E.U16 desc[UR22][R68.64], R3 ;  /* 0x0000000344004986 */ /* 0x0003e2000c101516 */
[----:B------:R-:W-:Y:S01]  /*19250*/  ISETP.LT.AND P4, PT, R200, UR12, !P6 ;  /* 0x0000000cc8007c0c */ /* 0x000fe2000f781270 */
[----:B------:R-:W-:-:S02]  /*19260*/  VIADD R75, R73, UR30 ;  /* 0x0000001e494b7c36 */ /* 0x000fc40008000000 */
[----:B------:R-:W-:Y:S01]  /*19270*/  VIADD R0, R252, 0xc9 ;  /* 0x000000c9fc007836 */ /* 0x000fe20000000000 */
[----:B------:R-:W-:Y:S01]  /*19280*/  ISETP.LT.AND P6, PT, R67, UR18, !P6 ;  /* 0x0000001243007c0c */ /* 0x000fe2000f7c1270 */
[--C-:B------:R-:W-:Y:S01]  /*19290*/  IMAD.WIDE R70, R73, 0x2, R6.reuse ;  /* 0x0000000249467825 */ /* 0x100fe200078e0206 */
[----:B------:R-:W3:Y:S03]  /*192a0*/  LDCU UR12, c[0x0][0x398] ;  /* 0x00007300ff0c77ac */ /* 0x000ee60008000800 */
[----:B0-----:R-:W-:Y:S01]  /*192b0*/  IMAD.WIDE R8, R75, 0x2, R6 ;  /* 0x000000024b087825 */ /* 0x001fe200078e0206 */
[----:B------:R-:W0:Y:S01]  /*192c0*/  LDCU UR16, c[0x0][0x398] ;  /* 0x00007300ff1077ac */ /* 0x000e220008000800 */
[----:B-1----:R-:W-:Y:S02]  /*192d0*/  PRMT R69, R11, 0x7632, R69 ;  /* 0x000076320b457816 */ /* 0x002fe40000000045 */
[----:B------:R-:W-:Y:S01]  /*192e0*/  IMAD.WIDE R2, R73, 0x2, R4 ;  /* 0x0000000249027825 */ /* 0x000fe200078e0204 */
[----:B--2---:R-:W-:Y:S01]  /*192f0*/  ISETP.GE.AND P1, PT, R0, UR4, PT ;  /* 0x0000000400007c0c */ /* 0x004fe2000bf26270 */
[----:B------:R1:W-:Y:S01]  /*19300*/  @P3 STG.E.U16 desc[UR22][R70.64], R11 ;  /* 0x0000000b46003986 */ /* 0x0003e2000c101516 */
[----:B------:R-:W2:Y:S01]  /*19310*/  LDCU UR4, c[0x0][0x39c] ;  /* 0x00007380ff0477ac */ /* 0x000ea20008000800 */
[----:B------:R-:W-:-:S02]  /*19320*/  VIADD R0, R252, 0xca ;  /* 0x000000cafc007836 */ /* 0x000fc40000000000 */
[----:B------:R-:W-:Y:S01]  /*19330*/  @P0 STG.E.U16 desc[UR22][R2.64], R69 ;  /* 0x0000004502000986 */ /* 0x000fe2000c101516 */
[C---:B------:R-:W-:Y:S01]  /*19340*/  VIADD R13, R75.reuse, UR30 ;  /* 0x0000001e4b0d7c36 */ /* 0x040fe20008000000 */
[----:B------:R-:W0:Y:S02]  /*19350*/  LDCU UR18, c[0x0][0x398] ;  /* 0x00007300ff1277ac */ /* 0x000e240008000800 */
[----:B------:R2:W-:Y:S01]  /*19360*/  @P4 STG.E.U16 desc[UR22][R8.64], R12 ;  /* 0x0000000c08004986 */ /* 0x0005e2000c101516 */
[----:B------:R-:W-:Y:S01]  /*19370*/  ISETP.LT.AND P4, PT, R200, UR20, !P1 ;  /* 0x00000014c8007c0c */ /* 0x000fe2000cf81270 */
[----:B------:R-:W0:Y:S01]  /*19380*/  LDCU UR20, c[0x0][0x398] ;  /* 0x00007300ff1477ac */ /* 0x000e220008000800 */
[----:B-1----:R-:W-:Y:S01]  /*19390*/  IMAD.WIDE R10, R75, 0x2, R4 ;  /* 0x000000024b0a7825 */ /* 0x002fe200078e0204 */
[----:B------:R-:W-:Y:S01]  /*193a0*/  ISETP.GE.AND P5, PT, R0, UR6, PT ;  /* 0x0000000600007c0c */ /* 0x000fe2000bfa6270 */
[----:B------:R-:W1:Y:S01]  /*193b0*/  LDCU UR6, c[0x0][0x39c] ;  /* 0x00007380ff0677ac */ /* 0x000e620008000800 */
[----:B------:R-:W-:-:S02]  /*193c0*/  ISETP.LT.AND P1, PT, R67, UR24, !P1 ;  /* 0x0000001843007c0c */ /* 0x000fc4000cf21270 */
[----:B--2---:R-:W-:Y:S01]  /*193d0*/  PRMT R9, R12, 0x7632, R9 ;  /* 0x000076320c097816 */ /* 0x004fe20000000009 */
[C---:B------:R-:W-:Y:S01]  /*193e0*/  IMAD.WIDE R2, R13.reuse, 0x2, R6 ;  /* 0x000000020d027825 */ /* 0x040fe200078e0206 */
[----:B------:R-:W2:Y:S03]  /*193f0*/  LDCU UR24, c[0x0][0x398] ;  /* 0x00007300ff1877ac */ /* 0x000ea60008000800 */
[----:B------:R0:W-:Y:S01]  /*19400*/  @P6 STG.E.U16 desc[UR22][R10.64], R9 ;  /* 0x000000090a006986 */ /* 0x0001e2000c101516 */
[----:B------:R-:W-:Y:S01]  /*19410*/  ISETP.LT.AND P6, PT, R200, UR26, !P5 ;  /* 0x0000001ac8007c0c */ /* 0x000fe2000efc1270 */
[----:B------:R-:W-:Y:S02]  /*19420*/  VIADD R69, R13, UR30 ;  /* 0x0000001e0d457c36 */ /* 0x000fe40008000000 */
[----:B------:R-:W-:Y:S01]  /*19430*/  VIADD R0, R252, 0xcb ;  /* 0x000000cbfc007836 */ /* 0x000fe20000000000 */
[----:B------:R1:W-:Y:S01]  /*19440*/  @P4 STG.E.U16 desc[UR22][R2.64], R77 ;  /* 0x0000004d02004986 */ /* 0x0003e2000c101516 */
[----:B----4-:R-:W-:Y:S01]  /*19450*/  ISETP.LT.AND P5, PT, R67, UR9, !P5 ;  /* 0x0000000943007c0c */ /* 0x010fe2000efa1270 */
[----:B------:R-:W4:Y:S02]  /*19460*/  LDCU UR26, c[0x0][0x398] ;  /* 0x00007300ff1a77ac */ /* 0x000f240008000800 */
[----:B------:R-:W-:Y:S01]  /*19470*/  ISETP.GE.AND P2, PT, R0, UR4, PT ;  /* 0x0000000400007c0c */ /* 0x000fe2000bf46270 */
[----:B0-----:R-:W-:Y:S01]  /*19480*/  IMAD.WIDE R8, R13, 0x2, R4 ;  /* 0x000000020d087825 */ /* 0x001fe200078e0204 */
[----:B------:R-:W0:Y:S03]  /*19490*/  LDCU UR4, c[0x0][0x39c] ;  /* 0x00007380ff0477ac */ /* 0x000e260008000800 */
[----:B------:R-:W-:Y:S01]  /*194a0*/  IMAD.WIDE R10, R69, 0x2, R6 ;  /* 0x00000002450a7825 */ /* 0x000fe200078e0206 */
[----:B-1----:R-:W-:Y:S01]  /*194b0*/  PRMT R3, R77, 0x7632, R3 ;  /* 0x000076324d037816 */ /* 0x002fe20000000003 */
[----:B------:R-:W1:Y:S04]  /*194c0*/  LDCU UR9, c[0x0][0x398] ;  /* 0x00007300ff0977ac */ /* 0x000e680008000800 */
[----:B------:R0:W-:Y:S04]  /*194d0*/  @P1 STG.E.U16 desc[UR22][R8.64], R3 ;  /* 0x0000000308001986 */ /* 0x0001e8000c101516 */
[----:B------:R1:W-:Y:S01]  /*194e0*/  @P6 STG.E.U16 desc[UR22][R10.64], R14 ;  /* 0x0000000e0a006986 */ /* 0x0003e2000c101516 */
[----:B------:R-:W-:Y:S01]  /*194f0*/  ISETP.LT.AND P6, PT, R200, UR10, !P2 ;  /* 0x0000000ac8007c0c */ /* 0x000fe2000d7c1270 */
[----:B------:R-:W-:-:S02]  /*19500*/  VIADD R13, R69, UR30 ;  /* 0x0000001e450d7c36 */ /* 0x000fc40008000000 */
[----:B------:R-:W-:Y:S01]  /*19510*/  VIADD R0, R252, 0xcc ;  /* 0x000000ccfc007836 */ /* 0x000fe20000000000 */
[----:B------:R-:W2:Y:S01]  /*19520*/  LDCU UR10, c[0x0][0x398] ;  /* 0x00007300ff0a77ac */ /* 0x000ea20008000800 */
[----:B0-----:R-:W-:-:S03]  /*19530*/  IMAD.WIDE R2, R69, 0x2, R4 ;  /* 0x0000000245027825 */ /* 0x001fc600078e0204 */
[----:B------:R-:W-:Y:S01]  /*19540*/  ISETP.GE.AND P3, PT, R0, UR6, PT ;  /* 0x0000000600007c0c */ /* 0x000fe2000bf66270 */
[----:B------:R-:W0:Y:S01]  /*19550*/  LDCU UR6, c[0x0][0x39c] ;  /* 0x00007380ff0677ac */ /* 0x000e220008000800 */
[----:B-1----:R-:W-:Y:S01]  /*19560*/  PRMT R11, R14, 0x7632, R11 ;  /* 0x000076320e0b7816 */ /* 0x002fe2000000000b */
[----:B------:R-:W-:Y:S01]  /*19570*/  IMAD.WIDE R8, R13, 0x2, R6 ;  /* 0x000000020d087825 */ /* 0x000fe200078e0206 */
[----:B---3--:R-:W-:Y:S01]  /*19580*/  ISETP.LT.AND P2, PT, R67, UR14, !P2 ;  /* 0x0000000e43007c0c */ /* 0x008fe2000d741270 */
[----:B------:R-:W1:Y:S02]  /*19590*/  LDCU UR14, c[0x0][0x398] ;  /* 0x00007300ff0e77ac */ /* 0x000e640008000800 */
[----:B------:R3:W-:Y:S04]  /*195a0*/  @P5 STG.E.U16 desc[UR22][R2.64], R11 ;  /* 0x0000000b02005986 */ /* 0x0007e8000c101516 */
[----:B------:R0:W-:Y:S01]  /*195b0*/  @P6 STG.E.U16 desc[UR22][R8.64], R79 ;  /* 0x0000004f08006986 */ /* 0x0001e2000c101516 */
[----:B------:R-:W-:Y:S01]  /*195c0*/  ISETP.LT.AND P6, PT, R200, UR12, !P3 ;  /* 0x0000000cc8007c0c */ /* 0x000fe2000dfc1270 */
[----:B------:R-:W-:-:S02]  /*195d0*/  VIADD R15, R13, UR30 ;  /* 0x0000001e0d0f7c36 */ /* 0x000fc40008000000 */
[----:B------:R-:W-:Y:S01]  /*195e0*/  VIADD R0, R252, 0xcd ;  /* 0x000000cdfc007836 */ /* 0x000fe20000000000 */
[----:B------:R-:W1:Y:S01]  /*195f0*/  LDCU UR12, c[0x0][0x398] ;  /* 0x00007300ff0c77ac */ /* 0x000e620008000800 */
[----:B---3--:R-:W-:-:S03]  /*19600*/  IMAD.WIDE R10, R13, 0x2, R4 ;  /* 0x000000020d0a7825 */ /* 0x008fc600078e0204 */
[----:B------:R-:W-:Y:S01]  /*19610*/  ISETP.GE.AND P0, PT, R0, UR4, PT ;  /* 0x0000000400007c0c */ /* 0x000fe2000bf06270 */
[----:B------:R-:W3:Y:S01]  /*19620*/  LDCU UR4, c[0x0][0x39c] ;  /* 0x00007380ff0477ac */ /* 0x000ee20008000800 */
[----:B0-----:R-:W-:Y:S01]  /*19630*/  PRMT R9, R79, 0x7632, R9 ;  /* 0x000076324f097816 */ /* 0x001fe20000000009 */
[----:B------:R-:W-:Y:S01]  /*19640*/  IMAD.WIDE R2, R15, 0x2, R6 ;  /* 0x000000020f027825 */ /* 0x000fe200078e0206 */
[----:B------:R-:W-:Y:S01]  /*19650*/  ISETP.LT.AND P3, PT, R67, UR16, !P3 ;  /* 0x0000001043007c0c */ /* 0x000fe2000df61270 */
[----:B------:R-:W0:Y:S02]  /*19660*/  LDCU UR16, c[0x0][0x398] ;  /* 0x00007300ff1077ac */ /* 0x000e240008000800 */
[----:B------:R1:W-:Y:S04]  /*19670*/  @P2 STG.E.U16 desc[UR22][R10.64], R9 ;  /* 0x000000090a002986 */ /* 0x0003e8000c101516 */
[----:B------:R0:W-:Y:S01]  /*19680*/  @P6 STG.E.U16 desc[UR22][R2.64], R16 ;  /* 0x0000001002006986 */ /* 0x0001e2000c101516 */
[----:B------:R-:W-:Y:S01]  /*19690*/  ISETP.LT.AND P6, PT, R200, UR18, !P0 ;  /* 0x00000012c8007c0c */ /* 0x000fe2000c7c1270 */
[----:B------:R-:W-:-:S02]  /*196a0*/  VIADD R13, R15, UR30 ;  /* 0x0000001e0f0d7c36 */ /* 0x000fc40008000000 */
[----:B------:R-:W-:Y:S01]  /*196b0*/  VIADD R0, R252, 0xce ;  /* 0x000000cefc007836 */ /* 0x000fe20000000000 */
[----:B------:R-:W3:Y:S01]  /*196c0*/  LDCU UR18, c[0x0][0x398] ;  /* 0x00007300ff1277ac */ /* 0x000ee20008000800 */
[----:B-1----:R-:W-:-:S03]  /*196d0*/  IMAD.WIDE R8, R15, 0x2, R4 ;  /* 0x000000020f087825 */ /* 0x002fc600078e0204 */
[----:B------:R-:W-:Y:S01]  /*196e0*/  ISETP.GE.AND P4, PT, R0, UR6, PT ;  /* 0x0000000600007c0c */ /* 0x000fe2000bf86270 */
[----:B------:R-:W1:Y:S01]  /*196f0*/  LDCU UR6, c[0x0][0x39c] ;  /* 0x00007380ff0677ac */ /* 0x000e620008000800 */
[----:B0-----:R-:W-:Y:S01]  /*19700*/  PRMT R3, R16, 0x7632, R3 ;  /* 0x0000763210037816 */ /* 0x001fe20000000003 */
[----:B------:R-:W-:Y:S01]  /*19710*/  IMAD.WIDE R10, R13, 0x2, R6 ;  /* 0x000000020d0a7825 */ /* 0x000fe200078e0206 */
[----:B------:R-:W-:Y:S01]  /*19720*/  ISETP.LT.AND P0, PT, R67, UR20, !P0 ;  /* 0x0000001443007c0c */ /* 0x000fe2000c701270 */
[----:B------:R-:W0:Y:S02]  /*19730*/  LDCU UR20, c[0x0][0x398] ;  /* 0x00007300ff1477ac */ /* 0x000e240008000800 */
[----:B------:R1:W-:Y:S04]  /*19740*/  @P3 STG.E.U16 desc[UR22][R8.64], R3 ;  /* 0x0000000308003986 */ /* 0x0003e8000c101516 */
[----:B------:R0:W-:Y:S01]  /*19750*/  @P6 STG.E.U16 desc[UR22][R10.64], R17 ;  /* 0x000000110a006986 */ /* 0x0001e2000c101516 */
[----:B--2---:R-:W-:Y:S01]  /*19760*/  ISETP.LT.AND P6, PT, R200, UR24, !P4 ;  /* 0x00000018c8007c0c */ /* 0x004fe2000e7c1270 */
[----:B------:R-:W-:-:S02]  /*19770*/  VIADD R15, R13, UR30 ;  /* 0x0000001e0d0f7c36 */ /* 0x000fc40008000000 */
[----:B------:R-:W-:Y:S01]  /*19780*/  VIADD R0, R252, 0xcf ;  /* 0x000000cffc007836 */ /* 0x000fe20000000000 */
[----:B------:R-:W2:Y:S01]  /*19790*/  LDCU UR24, c[0x0][0x398] ;  /* 0x00007300ff1877ac */ /* 0x000ea20008000800 */
[----:B-1----:R-:W-:-:S03]  /*197a0*/  IMAD.WIDE R2, R13, 0x2, R4 ;  /* 0x000000020d027825 */ /* 0x002fc600078e0204 */
[----:B---3--:R-:W-:Y:S01]  /*197b0*/  ISETP.GE.AND P1, PT, R0, UR4, PT ;  /* 0x0000000400007c0c */ /* 0x008fe2000bf26270 */
[----:B------:R-:W1:Y:S01]  /*197c0*/  LDCU UR4, c[0x0][0x39c] ;  /* 0x00007380ff0477ac */ /* 0x000e620008000800 */
[----:B0-----:R-:W-:Y:S01]  /*197d0*/  PRMT R11, R17, 0x7632, R11 ;  /* 0x00007632110b7816 */ /* 0x001fe2000000000b */
[----:B------:R-:W-:Y:S01]  /*197e0*/  IMAD.WIDE R8, R15, 0x2, R6 ;  /* 0x000000020f087825 */ /* 0x000fe200078e0206 */
[----:B----4-:R-:W-:Y:S01]  /*197f0*/  ISETP.LT.AND P4, PT, R67, UR26, !P4 ;  /* 0x0000001a43007c0c */ /* 0x010fe2000e781270 */
[----:B------:R-:W0:Y:S02]  /*19800*/  LDCU UR26, c[0x0][0x398] ;  /* 0x00007300ff1a77ac */ /* 0x000e240008000800 */
[----:B------:R3:W-:Y:S04]  /*19810*/  @P0 STG.E.U16 desc[UR22][R2.64], R11 ;  /* 0x0000000b02000986 */ /* 0x0007e8000c101516 */
[----:B------:R4:W-:Y:S01]  /*19820*/  @P6 STG.E.U16 desc[UR22][R8.64], R18 ;  /* 0x0000001208006986 */ /* 0x0009e2000c101516 */
[----:B------:R-:W-:Y:S01]  /*19830*/  ISETP.LT.AND P6, PT, R200, UR9, !P1 ;  /* 0x00000009c8007c0c */ /* 0x000fe2000cfc1270 */
[----:B------:R-:W-:-:S02]  /*19840*/  VIADD R13, R15, UR30 ;  /* 0x0000001e0f0d7c36 */ /* 0x000fc40008000000 */
[----:B------:R-:W-:Y:S01]  /*19850*/  VIADD R0, R252, 0xd0 ;  /* 0x000000d0fc007836 */ /* 0x000fe20000000000 */
[----:B------:R-:W0:Y:S01]  /*19860*/  LDCU UR9, c[0x0][0x398] ;  /* 0x00007300ff0977ac */ /* 0x000e220008000800 */
[----:B---3--:R-:W-:-:S03]  /*19870*/  IMAD.WIDE R10, R15, 0x2, R4 ;  /* 0x000000020f0a7825 */ /* 0x008fc600078e0204 */
[----:B------:R-:W-:Y:S01]  /*19880*/  ISETP.GE.AND P5, PT, R0, UR6, PT ;  /* 0x0000000600007c0c */ /* 0x000fe2000bfa6270 */
[----:B------:R-:W3:Y:S01]  /*19890*/  LDCU UR6, c[0x0][0x39c] ;  /* 0x00007380ff0677ac */ /* 0x000ee20008000800 */
[----:B----4-:R-:W-:Y:S01]  /*198a0*/  PRMT R9, R18, 0x7632, R9 ;  /* 0x0000763212097816 */ /* 0x010fe20000000009 */
[----:B------:R-:W-:Y:S01]  /*198b0*/  IMAD.WIDE R2, R13, 0x2, R6 ;  /* 0x000000020d027825 */ /* 0x000fe200078e0206 */
[----:B------:R-:W-:Y:S01]  /*198c0*/  ISETP.LT.AND P1, PT, R67, UR10, !P1 ;  /* 0x0000000a43007c0c */ /* 0x000fe2000cf21270 */
[----:B------:R-:W4:Y:S02]  /*198d0*/  LDCU UR10, c[0x0][0x398] ;  /* 0x00007300ff0a77ac */ /* 0x000f240008000800 */
[----:B------:R0:W-:Y:S04]  /*198e0*/  @P4 STG.E.U16 desc[UR22][R10.64], R9 ;  /* 0x000000090a004986 */ /* 0x0001e8000c101516 */
[----:B------:R2:W-:Y:S01]  /*198f0*/  @P6 STG.E.U16 desc[UR22][R2.64], R19 ;  /* 0x0000001302006986 */ /* 0x0005e2000c101516 */
[----:B------:R-:W-:Y:S01]  /*19900*/  ISETP.LT.AND P6, PT, R200, UR12, !P5 ;  /* 0x0000000cc8007c0c */ /* 0x000fe2000efc1270 */
[----:B------:R-:W-:-:S02]  /*19910*/  VIADD R15, R13, UR30 ;  /* 0x0000001e0d0f7c36 */ /* 0x000fc40008000000 */
[----:B------:R-:W-:Y:S01]  /*19920*/  VIADD R0, R252, 0xd1 ;  /* 0x000000d1fc007836 */ /* 0x000fe20000000000 */
[----:B------:R-:W3:Y:S01]  /*19930*/  LDCU UR12, c[0x0][0x398] ;  /* 0x00007300ff0c77ac */ /* 0x000ee20008000800 */
[----:B0-----:R-:W-:-:S03]  /*19940*/  IMAD.WIDE R8, R13, 0x2, R4 ;  /* 0x000000020d087825 */ /* 0x001fc600078e0204 */
[----:B-1----:R-:W-:Y:S01]  /*19950*/  ISETP.GE.AND P2, PT, R0, UR4, PT ;  /* 0x0000000400007c0c */ /* 0x002fe2000bf46270 */
[----:B------:R-:W0:Y:S01]  /*19960*/  LDCU UR4, c[0x0][0x39c] ;  /* 0x00007380ff0477ac */ /* 0x000e220008000800 */
[----:B--2---:R-:W-:Y:S01]  /*19970*/  PRMT R3, R19, 0x7632, R3 ;  /* 0x0000763213037816 */ /* 0x004fe20000000003 */
[----:B------:R-:W-:Y:S01]  /*19980*/  IMAD.WIDE R10, R15, 0x2, R6 ;  /* 0x000000020f0a7825 */ /* 0x000fe200078e0206 */
[----:B------:R-:W-:Y:S01]  /*19990*/  ISETP.LT.AND P5, PT, R67, UR14, !P5 ;  /* 0x0000000e43007c0c */ /* 0x000fe2000efa1270 */
[----:B------:R-:W1:Y:S02]  /*199a0*/  LDCU UR14, c[0x0][0x398] ;  /* 0x00007300ff0e77ac */ /* 0x000e640008000800 */
[----:B------:R2:W-:Y:S04]  /*199b0*/  @P1 STG.E.U16 desc[UR22][R8.64], R3 ;  /* 0x0000000308001986 */ /* 0x0005e8000c101516 */
[----:B------:R0:W-:Y:S01]  /*199c0*/  @P6 STG.E.U16 desc[UR22][R10.64], R20 ;  /* 0x000000140a006986 */ /* 0x0001e2000c101516 */
[----:B------:R-:W-:Y:S01]  /*199d0*/  ISETP.LT.AND P6, PT, R200, UR16, !P2 ;  /* 0x00000010c8007c0c */ /* 0x000fe2000d7c1270 */
[----:B------:R-:W-:-:S02]  /*199e0*/  VIADD R13, R15, UR30 ;  /* 0x0000001e0f0d7c36 */ /* 0x000fc40008000000 */
[----:B------:R-:W-:Y:S01]  /*199f0*/  VIADD R0, R252, 0xd2 ;  /* 0x000000d2fc007836 */ /* 0x000fe20000000000 */
[----:B------:R-:W1:Y:S01]  /*19a00*/  LDCU UR16, c[0x0][0x398] ;  /* 0x00007300ff1077ac */ /* 0x000e620008000800 */
[----:B--2---:R-:W-:-:S03]  /*19a10*/  IMAD.WIDE R2, R15, 0x2, R4 ;  /* 0x000000020f027825 */ /* 0x004fc600078e0204 */
[----:B---3--:R-:W-:Y:S01]  /*19a20*/  ISETP.GE.AND P3, PT, R0, UR6, PT ;  /* 0x0000000600007c0c */ /* 0x008fe2000bf66270 */
[----:B------:R-:W2:Y:S01]  /*19a30*/  LDCU UR6, c[0x0][0x39c] ;  /* 0x00007380ff0677ac */ /* 0x000ea20008000800 */
        /* <DEDUP_REMOVED lines=24> */
[----:B--2---:R-:W-:Y:S01]  /*19bc0*/  ISETP.GE.AND P4, PT, R0, UR6, PT ;  /* 0x0000000600007c0c */ /* 0x004fe2000bf86270 */
[----:B------:R-:W1:Y:S01]  /*19bd0*/  LDCU UR6, c[0x0][0x39c] ;  /* 0x00007380ff0677ac */ /* 0x000e620008000800 */
[----:B0-----:R-:W-:Y:S01]  /*19be0*/  PRMT R3, R22, 0x7632, R3 ;  /* 0x0000763216037816 */ /* 0x001fe20000000003 */
[----:B------:R-:W-:Y:S01]  /*19bf0*/  IMAD.WIDE R10, R13, 0x2, R6 ;  /* 0x000000020d0a7825 */ /* 0x000fe200078e0206 */
[----:B------:R-:W-:Y:S01]  /*19c00*/  ISETP.LT.AND P0, PT, R67, UR26, !P0 ;  /* 0x0000001a43007c0c */ /* 0x000fe2000c701270 */
[----:B------:R-:W0:Y:S02]  /*19c10*/  LDCU UR26, c[0x0][0x398] ;  /* 0x00007300ff1a77ac */ /* 0x000e240008000800 */
[----:B------:R2:W-:Y:S04]  /*19c20*/  @P3 STG.E.U16 desc[UR22][R8.64], R3 ;  /* 0x0000000308003986 */ /* 0x0005e8000c101516 */
[----:B------:R0:W-:Y:S01]  /*19c30*/  @P6 STG.E.U16 desc[UR22][R10.64], R23 ;  /* 0x000000170a006986 */ /* 0x0001e2000c101516 */
[----:B----4-:R-:W-:Y:S01]  /*19c40*/  ISETP.LT.AND P6, PT, R200, UR10, !P4 ;  /* 0x0000000ac8007c0c */ /* 0x010fe2000e7c1270 */
[----:B------:R-:W-:-:S02]  /*19c50*/  VIADD R15, R13, UR30 ;  /* 0x0000001e0d0f7c36 */ /* 0x000fc40008000000 */
[----:B------:R-:W-:Y:S01]  /*19c60*/  VIADD R0, R252, 0xd5 ;  /* 0x000000d5fc007836 */ /* 0x000fe20000000000 */
[----:B------:R-:W4:Y:S01]  /*19c70*/  LDCU UR10, c[0x0][0x398] ;  /* 0x00007300ff0a77ac */ /* 0x000f220008000800 */
        /* <DEDUP_REMOVED lines=12> */
[----:B------:R-:W2:Y:S01]  /*19d40*/  LDCU UR14, c[0x0][0x398] ;  /* 0x00007300ff0e77ac */ /* 0x000ea20008000800 */
[----:B---3--:R-:W-:-:S03]  /*19d50*/  IMAD.WIDE R10, R15, 0x2, R4 ;  /* 0x000000020f0a7825 */ /* 0x008fc600078e0204 */
[----:B-1----:R-:W-:Y:S01]  /*19d60*/  ISETP.GE.AND P5, PT, R0, UR6, PT ;  /* 0x0000000600007c0c */ /* 0x002fe2000bfa6270 */
[----:B------:R-:W1:Y:S01]  /*19d70*/  LDCU UR6, c[0x0][0x39c] ;  /* 0x00007380ff0677ac */ /* 0x000e620008000800 */
        /* <DEDUP_REMOVED lines=11> */
[----:B--2---:R-:W-:Y:S01]  /*19e30*/  ISETP.GE.AND P2, PT, R0, UR4, PT ;  /* 0x0000000400007c0c */ /* 0x004fe2000bf46270 */
        /* <DEDUP_REMOVED lines=127> */
[----:B------:R-:W-:Y:S01]  /*1a630*/  F2FP.BF16.F32.PACK_AB R38, R38, R102 ;  /* 0x000000662626723e */ /* 0x000fe200000010ff */
[----:B------:R-:W4:Y:S01]  /*1a640*/  LDCU UR10, c[0x0][0x398] ;  /* 0x00007300ff0a77ac */ /* 0x000f220008000800 */
[----:B---3--:R-:W-:Y:S02]  /*1a650*/  IMAD.WIDE R2, R13, 0x2, R4 ;  /* 0x000000020d027825 */ /* 0x008fe400078e0204 */
        /* <DEDUP_REMOVED lines=11> */
[----:B------:R-:W-:Y:S01]  /*1a710*/  F2FP.BF16.F32.PACK_AB R39, R39, R103 ;  /* 0x000000672727723e */ /* 0x000fe200000010ff */
[----:B------:R-:W2:Y:S01]  /*1a720*/  LDCU UR12, c[0x0][0x398] ;  /* 0x00007300ff0c77ac */ /* 0x000ea20008000800 */
[----:B---3--:R-:W-:Y:S02]  /*1a730*/  IMAD.WIDE R10, R15, 0x2, R4 ;  /* 0x000000020f0a7825 */ /* 0x008fe400078e0204 */
        /* <DEDUP_REMOVED lines=12> */
[----:B------:R-:W1:Y:S01]  /*1a800*/  LDCU UR14, c[0x0][0x398] ;  /* 0x00007300ff0e77ac */ /* 0x000e620008000800 */
        /* <DEDUP_REMOVED lines=77> */
[----:B------:R3:W-:Y:S01]  /*1ace0*/  @P4 STG.E.U16 desc[UR22][R10.64], R9 ;  /* 0x000000090a004986 */ /* 0x0007e2000c101516 */
[----:B------:R-:W-:-:S03]  /*1acf0*/  VIADD R0, R252, 0xe9 ;  /* 0x000000e9fc007836 */ /* 0x000fc60000000000 */
[----:B------:R0:W-:Y:S01]  /*1ad00*/  @P6 STG.E.U16 desc[UR22][R2.64], R43 ;  /* 0x0000002b02006986 */ /* 0x0001e2000c101516 */
[----:B----4-:R-:W-:Y:S01]  /*1ad10*/  ISETP.LT.AND P6, PT, R200, UR10, !P5 ;  /* 0x0000000ac8007c0c */ /* 0x010fe2000efc1270 */
[C---:B------:R-:W-:Y:S01]  /*1ad20*/  VIADD R15, R13.reuse, UR30 ;  /* 0x0000001e0d0f7c36 */ /* 0x040fe20008000000 */
[----:B--2---:R-:W-:Y:S01]  /*1ad30*/  ISETP.GE.AND P2, PT, R0, UR4, PT ;  /* 0x0000000400007c0c */ /* 0x004fe2000bf46270 */
[----:B------:R-:W2:Y:S01]  /*1ad40*/  LDCU UR4, c[0x0][0x39c] ;  /* 0x00007380ff0477ac */ /* 0x000ea20008000800 */
[----:B---3--:R-:W-:Y:S01]  /*1ad50*/  IMAD.WIDE R8, R13, 0x2, R4 ;  /* 0x000000020d087825 */ /* 0x008fe200078e0204 */
[----:B------:R-:W-:Y:S01]  /*1ad60*/  F2FP.BF16.F32.PACK_AB R46, R46, R110 ;  /* 0x0000006e2e2e723e */ /* 0x000fe200000010ff */
[----:B------:R-:W3:Y:S01]  /*1ad70*/  LDCU UR10, c[0x0][0x398] ;  /* 0x00007300ff0a77ac */ /* 0x000ee20008000800 */
[----:B0-----:R-:W-:Y:S01]  /*1ad80*/  PRMT R3, R43, 0x7632, R3 ;  /* 0x000076322b037816 */ /* 0x001fe20000000003 */
[----:B------:R-:W-:Y:S01]  /*1ad90*/  IMAD.WIDE R10, R15, 0x2, R6 ;  /* 0x000000020f0a7825 */ /* 0x000fe200078e0206 */
[----:B------:R-:W-:Y:S01]  /*1ada0*/  ISETP.LT.AND P5, PT, R67, UR16, !P5 ;  /* 0x0000001043007c0c */ /* 0x000fe2000efa1270 */
[----:B------:R-:W0:Y:S02]  /*1adb0*/  LDCU UR16, c[0x0][0x398] ;  /* 0x00007300ff1077ac */ /* 0x000e240008000800 */
[----:B------:R4:W-:Y:S01]  /*1adc0*/  @P1 STG.E.U16 desc[UR22][R8.64], R3 ;  /* 0x0000000308001986 */ /* 0x0009e2000c101516 */
[----:B------:R-:W-:-:S03]  /*1add0*/  VIADD R0, R252, 0xea ;  /* 0x000000eafc007836 */ /* 0x000fc60000000000 */
[----:B------:R0:W-:Y:S01]  /*1ade0*/  @P6 STG.E.U16 desc[UR22][R10.64], R44 ;  /* 0x0000002c0a006986 */ /* 0x0001e2000c101516 */
[----:B------:R-:W-:Y:S01]  /*1adf0*/  ISETP.LT.AND P6, PT, R200, UR12, !P2 ;  /* 0x0000000cc8007c0c */ /* 0x000fe2000d7c1270 */
[C---:B------:R-:W-:Y:S01]  /*1ae00*/  VIADD R13, R15.reuse, UR30 ;  /* 0x0000001e0f0d7c36 */ /* 0x040fe20008000000 */
[----:B-1----:R-:W-:Y:S01]  /*1ae10*/  ISETP.GE.AND P3, PT, R0, UR6, PT ;  /* 0x0000000600007c0c */ /* 0x002fe2000bf66270 */
[----:B------:R-:W-:Y:S01]  /*1ae20*/  VIADD R0, R252, 0xeb ;  /* 0x000000ebfc007836 */ /* 0x000fe20000000000 */
[----:B------:R-:W1:Y:S01]  /*1ae30*/  LDCU UR6, c[0x0][0x39c] ;  /* 0x00007380ff0677ac */ /* 0x000e620008000800 */
[----:B----4-:R-:W-:-:S03]  /*1ae40*/  IMAD.WIDE R2, R15, 0x2, R4 ;  /* 0x000000020f027825 */ /* 0x010fc600078e0204 */
[----:B--2---:R-:W-:Y:S01]  /*1ae50*/  ISETP.GE.AND P0, PT, R0, UR4, PT ;  /* 0x0000000400007c0c */ /* 0x004fe2000bf06270 */
[----:B------:R-:W2:Y:S01]  /*1ae60*/  LDCU UR4, c[0x0][0x39c] ;  /* 0x00007380ff0477ac */ /* 0x000ea20008000800 */
[----:B0-----:R-:W-:Y:S01]  /*1ae70*/  PRMT R11, R44, 0x7632, R11 ;  /* 0x000076322c0b7816 */ /* 0x001fe2000000000b */
[----:B------:R-:W-:Y:S01]  /*1ae80*/  IMAD.WIDE R8, R13, 0x2, R6 ;  /* 0x000000020d087825 */ /* 0x000fe200078e0206 */
[----:B------:R-:W-:Y:S01]  /*1ae90*/  ISETP.LT.AND P2, PT, R67, UR18, !P2 ;  /* 0x0000001243007c0c */ /* 0x000fe2000d741270 */
[----:B------:R-:W0:Y:S02]  /*1aea0*/  LDCU UR12, c[0x0][0x398] ;  /* 0x00007300ff0c77ac */ /* 0x000e240008000800 */
[----:B------:R4:W-:Y:S01]  /*1aeb0*/  @P5 STG.E.U16 desc[UR22][R2.64], R11 ;  /* 0x0000000b02005986 */ /* 0x0009e2000c101516 */
[----:B------:R-:W-:Y:S01]  /*1aec0*/  VIADD R0, R252, 0xec ;  /* 0x000000ecfc007836 */ /* 0x000fe20000000000 */
[----:B------:R-:W-:Y:S01]  /*1aed0*/  F2FP.BF16.F32.PACK_AB R47, R47, R111 ;  /* 0x0000006f2f2f723e */ /* 0x000fe200000010ff */
[----:B------:R-:W-:Y:S01]  /*1aee0*/  VIADD R15, R13, UR30 ;  /* 0x0000001e0d0f7c36 */ /* 0x000fe20008000000 */
[----:B------:R0:W-:Y:S01]  /*1aef0*/  @P6 STG.E.U16 desc[UR22][R8.64], R45 ;  /* 0x0000002d08006986 */ /* 0x0001e2000c101516 */
[----:B------:R-:W-:Y:S01]  /*1af00*/  ISETP.LT.AND P6, PT, R200, UR14, !P3 ;  /* 0x0000000ec8007c0c */ /* 0x000fe2000dfc1270 */
[----:B------:R-:W3:Y:S01]  /*1af10*/  LDCU UR14, c[0x0][0x398] ;  /* 0x00007300ff0e77ac */ /* 0x000ee20008000800 */
[----:B-1----:R-:W-:Y:S01]  /*1af20*/  ISETP.GE.AND P4, PT, R0, UR6, PT ;  /* 0x0000000600007c0c */ /* 0x002fe2000bf86270 */
[----:B------:R-:W-:-:S02]  /*1af30*/  VIADD R0, R252, 0xed ;  /* 0x000000edfc007836 */ /* 0x000fc40000000000 */
[----:B------:R-:W-:Y:S01]  /*1af40*/  VIADD R12, R252, 0xef ;  /* 0x000000effc0c7836 */ /* 0x000fe20000000000 */
[----:B------:R-:W1:Y:S01]  /*1af50*/  LDCU UR6, c[0x0][0x39c] ;  /* 0x00007380ff0677ac */ /* 0x000e620008000800 */
[----:B----4-:R-:W-:Y:S01]  /*1af60*/  IMAD.WIDE R10, R13, 0x2, R4 ;  /* 0x000000020d0a7825 */ /* 0x010fe200078e0204 */
[----:B------:R-:W-:Y:S01]  /*1af70*/  F2FP.BF16.F32.PACK_AB R48, R48, R112 ;  /* 0x000000703030723e */ /* 0x000fe200000010ff */
[----:B------:R-:W4:Y:S01]  /*1af80*/  LDCU UR18, c[0x0][0x398] ;  /* 0x00007300ff1277ac */ /* 0x000f220008000800 */
[----:B0-----:R-:W-:Y:S01]  /*1af90*/  PRMT R9, R45, 0x7632, R9 ;  /* 0x000076322d097816 */ /* 0x001fe20000000009 */
[----:B------:R-:W-:Y:S01]  /*1afa0*/  IMAD.WIDE R2, R15, 0x2, R6 ;  /* 0x000000020f027825 */ /* 0x000fe200078e0206 */
[----:B------:R-:W-:-:S03]  /*1afb0*/  ISETP.LT.AND P3, PT, R67, UR20, !P3 ;  /* 0x0000001443007c0c */ /* 0x000fc6000df61270 */
[----:B------:R0:W-:Y:S01]  /*1afc0*/  @P2 STG.E.U16 desc[UR22][R10.64], R9 ;  /* 0x000000090a002986 */ /* 0x0001e2000c101516 */
[----:B--2---:R-:W-:Y:S01]  /*1afd0*/  ISETP.GE.AND P1, PT, R0, UR4, PT ;  /* 0x0000000400007c0c */ /* 0x004fe2000bf26270 */
[----:B------:R-:W2:Y:S02]  /*1afe0*/  LDCU UR4, c[0x0][0x39c] ;  /* 0x00007380ff0477ac */ /* 0x000ea40008000800 */
[----:B------:R1:W-:Y:S01]  /*1aff0*/  @P6 STG.E.U16 desc[UR22][R2.64], R46 ;  /* 0x0000002e02006986 */ /* 0x0003e2000c101516 */
[----:B------:R-:W-:Y:S01]  /*1b000*/  ISETP.LT.AND P6, PT, R200, UR24, !P0 ;  /* 0x00000018c8007c0c */ /* 0x000fe2000c7c1270 */
[C---:B------:R-:W-:Y:S02]  /*1b010*/  VIADD R13, R15.reuse, UR30 ;  /* 0x0000001e0f0d7c36 */ /* 0x040fe40008000000 */
[----:B------:R-:W-:Y:S02]  /*1b020*/  VIADD R0, R252, 0xee ;  /* 0x000000eefc007836 */ /* 0x000fe40000000000 */
[----:B0-----:R-:W-:Y:S01]  /*1b030*/  IMAD.WIDE R8, R15, 0x2, R4 ;  /* 0x000000020f087825 */ /* 0x001fe200078e0204 */
[----:B-1----:R-:W-:-:S03]  /*1b040*/  PRMT R3, R46, 0x7632, R3 ;  /* 0x000076322e037816 */ /* 0x002fc60000000003 */
[----:B------:R-:W-:Y:S01]  /*1b050*/  IMAD.WIDE R10, R13, 0x2, R6 ;  /* 0x000000020d0a7825 */ /* 0x000fe200078e0206 */
[----:B------:R-:W-:Y:S01]  /*1b060*/  ISETP.LT.AND P0, PT, R67, UR28, !P0 ;  /* 0x0000001c43007c0c */ /* 0x000fe2000c701270 */
[----:B------:R0:W-:Y:S01]  /*1b070*/  @P3 STG.E.U16 desc[UR22][R8.64], R3 ;  /* 0x0000000308003986 */ /* 0x0001e2000c101516 */
[----:B------:R-:W-:Y:S01]  /*1b080*/  ISETP.GE.AND P5, PT, R0, UR6, PT ;  /* 0x0000000600007c0c */ /* 0x000fe2000bfa6270 */
[----:B------:R-:W1:Y:S02]  /*1b090*/  LDCU UR6, c[0x0][0x39c] ;  /* 0x00007380ff0677ac */ /* 0x000e640008000800 */
[----:B------:R1:W-:Y:S01]  /*1b0a0*/  @P6 STG.E.U16 desc[UR22][R10.64], R47 ;  /* 0x0000002f0a006986 */ /* 0x0003e2000c101516 */
[----:B---3--:R-:W-:Y:S01]  /*1b0b0*/  ISETP.LT.AND P6, PT, R200, UR10, !P4 ;  /* 0x0000000ac8007c0c */ /* 0x008fe2000e7c1270 */
[----:B------:R-:W-:Y:S01]  /*1b0c0*/  VIADD R15, R13, UR30 ;  /* 0x0000001e0d0f7c36 */ /* 0x000fe20008000000 */
[----:B------:R-:W-:Y:S01]  /*1b0d0*/  ISETP.LT.AND P4, PT, R67, UR26, !P4 ;  /* 0x0000001a43007c0c */ /* 0x000fe2000e781270 */
[----:B------:R-:W-:Y:S01]  /*1b0e0*/  VIADD R0, R252, 0xf0 ;  /* 0x000000f0fc007836 */ /* 0x000fe20000000000 */
[----:B--2---:R-:W-:Y:S01]  /*1b0f0*/  ISETP.GE.AND P2, PT, R12, UR4, PT ;  /* 0x000000040c007c0c */ /* 0x004fe2000bf46270 */
[----:B------:R-:W2:Y:S01]  /*1b100*/  LDCU UR4, c[0x0][0x39c] ;  /* 0x00007380ff0477ac */ /* 0x000ea20008000800 */
[----:B------:R-:W-:Y:S01]  /*1b110*/  PRMT R12, R47, 0x7632, R12 ;  /* 0x000076322f0c7816 */ /* 0x000fe2000000000c */
[----:B0-----:R-:W-:Y:S01]  /*1b120*/  IMAD.WIDE R2, R13, 0x2, R4 ;  /* 0x000000020d027825 */ /* 0x001fe200078e0204 */
[----:B------:R-:W-:Y:S01]  /*1b130*/  PRMT R13, R48, 0x7632, R13 ;  /* 0x00007632300d7816 */ /* 0x000fe2000000000d */
[----:B------:R-:W0:Y:S02]  /*1b140*/  LDCU UR10, c[0x0][0x398] ;  /* 0x00007300ff0a77ac */ /* 0x000e240008000800 */
[C---:B------:R-:W-:Y:S01]  /*1b150*/  IMAD.WIDE R8, R15.reuse, 0x2, R6 ;  /* 0x000000020f087825 */ /* 0x040fe200078e0206 */
[----:B------:R-:W-:Y:S01]  /*1b160*/  ISETP.GE.AND P3, PT, R0, UR9, PT ;  /* 0x0000000900007c0c */ /* 0x000fe2000bf66270 */
[----:B------:R-:W3:Y:S02]  /*1b170*/  LDCU UR9, c[0x0][0x398] ;  /* 0x00007300ff0977ac */ /* 0x000ee40008000800 */
[----:B-1----:R-:W-:Y:S01]  /*1b180*/  IMAD.WIDE R10, R15, 0x2, R4 ;  /* 0x000000020f0a7825 */ /* 0x002fe200078e0204 */
[----:B------:R-:W-:Y:S04]  /*1b190*/  @P0 STG.E.U16 desc[UR22][R2.64], R12 ;  /* 0x0000000c02000986 */ /* 0x000fe8000c101516 */
[----:B------:R-:W-:Y:S01]  /*1b1a0*/  @P6 STG.E.U16 desc[UR22][R8.64], R48 ;  /* 0x0000003008006986 */ /* 0x000fe2000c101516 */
[----:B------:R-:W-:-:S03]  /*1b1b0*/  VIADD R0, R252, 0xf1 ;  /* 0x000000f1fc007836 */ /* 0x000fc60000000000 */
[----:B------:R1:W-:Y:S01]  /*1b1c0*/  @P4 STG.E.U16 desc[UR22][R10.64], R13 ;  /* 0x0000000d0a004986 */ /* 0x0003e2000c101516 */
[C---:B------:R-:W-:Y:S01]  /*1b1d0*/  ISETP.LT.AND P4, PT, R200.reuse, UR12, !P1 ;  /* 0x0000000cc8007c0c */ /* 0x040fe2000cf81270 */
[----:B------:R-:W-:Y:S01]  /*1b1e0*/  VIADD R15, R15, UR30 ;  /* 0x0000001e0f0f7c36 */ /* 0x000fe20008000000 */
[----:B------:R-:W-:Y:S01]  /*1b1f0*/  ISETP.LT.AND P1, PT, R67, UR16, !P1 ;  /* 0x0000001043007c0c */ /* 0x000fe2000cf21270 */
[----:B------:R-:W0:Y:S01]  /*1b200*/  LDCU UR12, c[0x0][0x398] ;  /* 0x00007300ff0c77ac */ /* 0x000e220008000800 */
[----:B------:R-:W-:Y:S02]  /*1b210*/  ISETP.LT.AND P6, PT, R200, UR14, !P5 ;  /* 0x0000000ec8007c0c */ /* 0x000fe4000efc1270 */
[----:B------:R-:W-:Y:S02]  /*1b220*/  F2FP.BF16.F32.PACK_AB R49, R49, R113 ;  /* 0x000000713131723e */ /* 0x000fe400000010ff */
[----:B------:R-:W-:Y:S01]  /*1b230*/  ISETP.GE.AND P0, PT, R0, UR6, PT ;  /* 0x0000000600007c0c */ /* 0x000fe2000bf06270 */
[----:B------:R-:W0:Y:S01]  /*1b240*/  LDCU UR6, c[0x0][0x39c] ;  /* 0x00007380ff0677ac */ /* 0x000e220008000800 */
[----:B-1----:R-:W-:Y:S01]  /*1b250*/  VIADD R13, R15, UR30 ;  /* 0x0000001e0f0d7c36 */ /* 0x002fe20008000000 */
[----:B------:R-:W-:Y:S01]  /*1b260*/  PRMT R12, R49, 0x7632, R12 ;  /* 0x00007632310c7816 */ /* 0x000fe2000000000c */
[C---:B------:R-:W-:Y:S01]  /*1b270*/  IMAD.WIDE R2, R15.reuse, 0x2, R6 ;  /* 0x000000020f027825 */ /* 0x040fe200078e0206 */
[----:B------:R-:W-:Y:S01]  /*1b280*/  F2FP.BF16.F32.PACK_AB R50, R50, R114 ;  /* 0x000000723232723e */ /* 0x000fe200000010ff */
[----:B------:R-:W1:Y:S02]  /*1b290*/  LDCU UR14, c[0x0][0x398] ;  /* 0x00007300ff0e77ac */ /* 0x000e640008000800 */
[----:B------:R-:W-:Y:S01]  /*1b2a0*/  IMAD.WIDE R8, R15, 0x2, R4 ;  /* 0x000000020f087825 */ /* 0x000fe200078e0204 */
[----:B------:R0:W-:Y:S03]  /*1b2b0*/  @P4 STG.E.U16 desc[UR22][R2.64], R49 ;  /* 0x0000003102004986 */ /* 0x0001e6000c101516 */
[----:B------:R-:W-:Y:S01]  /*1b2c0*/  IMAD.WIDE R10, R13, 0x2, R6 ;  /* 0x000000020d0a7825 */ /* 0x000fe200078e0206 */
[----:B------:R1:W-:Y:S01]  /*1b2d0*/  @P1 STG.E.U16 desc[UR22][R8.64], R12 ;  /* 0x0000000c08001986 */ /* 0x0003e2000c101516 */
[----:B---3--:R-:W-:Y:S01]  /*1b2e0*/  ISETP.LT.AND P5, PT, R67, UR9, !P5 ;  /* 0x0000000943007c0c */ /* 0x008fe2000efa1270 */
[----:B------:R-:W3:Y:S01]  /*1b2f0*/  LDCU UR9, c[0x0][0x398] ;  /* 0x00007300ff0977ac */ /* 0x000ee20008000800 */
[----:B------:R-:W-:Y:S01]  /*1b300*/  VIADD R0, R252, 0xf2 ;  /* 0x000000f2fc007836 */ /* 0x000fe20000000000 */
[----:B------:R1:W-:Y:S01]  /*1b310*/  @P6 STG.E.U16 desc[UR22][R10.64], R50 ;  /* 0x000000320a006986 */ /* 0x0003e2000c101516 */
[----:B----4-:R-:W-:Y:S01]  /*1b320*/  ISETP.LT.AND P6, PT, R200, UR18, !P2 ;  /* 0x00000012c8007c0c */ /* 0x010fe2000d7c1270 */
[----:B------:R-:W-:-:S02]  /*1b330*/  VIADD R15, R13, UR30 ;  /* 0x0000001e0d0f7c36 */ /* 0x000fc40008000000 */
[----:B--2---:R-:W-:Y:S01]  /*1b340*/  ISETP.GE.AND P4, PT, R0, UR4, PT ;  /* 0x0000000400007c0c */ /* 0x004fe2000bf86270 */
[----:B------:R-:W-:Y:S01]  /*1b350*/  VIADD R0, R252, 0xf3 ;  /* 0x000000f3fc007836 */ /* 0x000fe20000000000 */
[----:B------:R-:W2:Y:S01]  /*1b360*/  LDCU UR4, c[0x0][0x39c] ;  /* 0x00007380ff0477ac */ /* 0x000ea20008000800 */
[----:B0-----:R-:W-:Y:S01]  /*1b370*/  IMAD.WIDE R2, R13, 0x2, R4 ;  /* 0x000000020d027825 */ /* 0x001fe200078e0204 */
[----:B------:R-:W-:Y:S02]  /*1b380*/  F2FP.BF16.F32.PACK_AB R51, R51, R115 ;  /* 0x000000733333723e */ /* 0x000fe400000010ff */
[----:B------:R-:W-:Y:S01]  /*1b390*/  ISETP.GE.AND P1, PT, R0, UR6, PT ;  /* 0x0000000600007c0c */ /* 0x000fe2000bf26270 */
[----:B-1----:R-:W-:Y:S01]  /*1b3a0*/  IMAD.WIDE R8, R15, 0x2, R6 ;  /* 0x000000020f087825 */ /* 0x002fe200078e0206 */
[----:B------:R-:W-:Y:S01]  /*1b3b0*/  PRMT R11, R50, 0x7632, R11 ;  /* 0x00007632320b7816 */ /* 0x000fe2000000000b */
[----:B------:R-:W0:Y:S01]  /*1b3c0*/  LDCU UR6, c[0x0][0x398] ;  /* 0x00007300ff0677ac */ /* 0x000e220008000800 */
[----:B------:R-:W-:-:S03]  /*1b3d0*/  ISETP.LT.AND P2, PT, R67, UR10, !P2 ;  /* 0x0000000a43007c0c */ /* 0x000fc6000d741270 */
[----:B------:R1:W-:Y:S01]  /*1b3e0*/  @P5 STG.E.U16 desc[UR22][R2.64], R11 ;  /* 0x0000000b02005986 */ /* 0x0003e2000c101516 */
[----:B------:R-:W-:Y:S01]  /*1b3f0*/  VIADD R0, R252, 0xf4 ;  /* 0x000000f4fc007836 */ /* 0x000fe20000000000 */
[----:B------:R-:W-:Y:S01]  /*1b400*/  F2FP.BF16.F32.PACK_AB R52, R52, R116 ;  /* 0x000000743434723e */ /* 0x000fe200000010ff */
[----:B------:R-:W-:Y:S01]  /*1b410*/  VIADD R17, R15, UR30 ;  /* 0x0000001e0f117c36 */ /* 0x000fe20008000000 */
[----:B------:R4:W-:Y:S01]  /*1b420*/  @P6 STG.E.U16 desc[UR22][R8.64], R51 ;  /* 0x0000003308006986 */ /* 0x0009e2000c101516 */
[----:B------:R-:W-:Y:S01]  /*1b430*/  ISETP.LT.AND P6, PT, R200, UR12, !P3 ;  /* 0x0000000cc8007c0c */ /* 0x000fe2000dfc1270 */
[----:B------:R-:W3:Y:S01]  /*1b440*/  LDCU UR10, c[0x0][0x398] ;  /* 0x00007300ff0a77ac */ /* 0x000ee20008000800 */
[----:B------:R-:W-:Y:S01]  /*1b450*/  IMAD.WIDE R12, R17, 0x2, R6 ;  /* 0x00000002110c7825 */ /* 0x000fe200078e0206 */
[----:B--2---:R-:W-:Y:S01]  /*1b460*/  ISETP.GE.AND P5, PT, R0, UR4, PT ;  /* 0x0000000400007c0c */ /* 0x004fe2000bfa6270 */
[----:B------:R-:W2:Y:S01]  /*1b470*/  LDCU UR4, c[0x0][0x398] ;  /* 0x00007300ff0477ac */ /* 0x000ea20008000800 */
[----:B-1----:R-:W-:Y:S01]  /*1b480*/  PRMT R3, R51, 0x7632, R3 ;  /* 0x0000763233037816 */ /* 0x002fe20000000003 */
[----:B------:R-:W-:Y:S01]  /*1b490*/  IMAD.WIDE R10, R15, 0x2, R4 ;  /* 0x000000020f0a7825 */ /* 0x000fe200078e0204 */
[----:B------:R-:W-:Y:S01]  /*1b4a0*/  ISETP.LT.AND P3, PT, R67, UR14, !P3 ;  /* 0x0000000e43007c0c */ /* 0x000fe2000df61270 */
[----:B------:R-:W1:Y:S03]  /*1b4b0*/  LDCU UR12, c[0x0][0x398] ;  /* 0x00007300ff0c77ac */ /* 0x000e660008000800 */
[----:B------:R2:W-:Y:S01]  /*1b4c0*/  @P2 STG.E.U16 desc[UR22][R10.64], R3 ;  /* 0x000000030a002986 */ /* 0x0005e2000c101516 */
[----:B------:R-:W-:Y:S01]  /*1b4d0*/  VIADD R15, R17, UR30 ;  /* 0x0000001e110f7c36 */ /* 0x000fe20008000000 */
[----:B------:R-:W-:Y:S01]  /*1b4e0*/  F2FP.BF16.F32.PACK_AB R53, R53, R117 ;  /* 0x000000753535723e */ /* 0x000fe200000010ff */
[----:B------:R-:W-:Y:S01]  /*1b4f0*/  VIADD R0, R252, 0xf5 ;  /* 0x000000f5fc007836 */ /* 0x000fe20000000000 */
[----:B------:R1:W-:Y:S01]  /*1b500*/  @P6 STG.E.U16 desc[UR22][R12.64], R52 ;  /* 0x000000340c006986 */ /* 0x0003e2000c101516 */
[----:B0-----:R-:W-:Y:S01]  /*1b510*/  ISETP.LT.AND P6, PT, R200, UR6, !P0 ;  /* 0x00000006c8007c0c */ /* 0x001fe2000c7c1270 */
[----:B----4-:R-:W-:Y:S01]  /*1b520*/  IMAD.WIDE R8, R15, 0x2, R6 ;  /* 0x000000020f087825 */ /* 0x010fe200078e0206 */
[----:B------:R-:W0:Y:S01]  /*1b530*/  LDCU UR6, c[0x0][0x398] ;  /* 0x00007300ff0677ac */ /* 0x000e220008000800 */
[----:B------:R-:W-:-:S02]  /*1b540*/  F2FP.BF16.F32.PACK_AB R54, R54, R118 ;  /* 0x000000763636723e */ /* 0x000fc400000010ff */
[----:B------:R-:W-:Y:S01]  /*1b550*/  F2FP.BF16.F32.PACK_AB R55, R55, R119 ;  /* 0x000000773737723e */ /* 0x000fe200000010ff */
[----:B------:R-:W4:Y:S01]  /*1b560*/  LDCU UR14, c[0x0][0x398] ;  /* 0x00007300ff0e77ac */ /* 0x000f220008000800 */
[----:B--2---:R-:W-:Y:S01]  /*1b570*/  PRMT R11, R52, 0x7632, R11 ;  /* 0x00007632340b7816 */ /* 0x004fe2000000000b */
[--C-:B------:R-:W-:Y:S01]  /*1b580*/  IMAD.WIDE R2, R17, 0x2, R4.reuse ;  /* 0x0000000211027825 */ /* 0x100fe200078e0204 */
[----:B---3--:R-:W-:Y:S01]  /*1b590*/  ISETP.LT.AND P0, PT, R67, UR9, !P0 ;  /* 0x0000000943007c0c */ /* 0x008fe2000c701270 */
[----:B------:R-:W2:Y:S03]  /*1b5a0*/  LDCU UR9, c[0x0][0x398] ;  /* 0x00007300ff0977ac */ /* 0x000ea60008000800 */
[----:B------:R3:W-:Y:S04]  /*1b5b0*/  @P3 STG.E.U16 desc[UR22][R2.64], R11 ;  /* 0x0000000b02003986 */ /* 0x0007e8000c101516 */
[----:B------:R0:W-:Y:S01]  /*1b5c0*/  @P6 STG.E.U16 desc[UR22][R8.64], R53 ;  /* 0x0000003508006986 */ /* 0x0001e2000c101516 */
[----:B------:R-:W-:Y:S01]  /*1b5d0*/  ISETP.LT.AND P6, PT, R200, UR4, !P4 ;  /* 0x00000004c8007c0c */ /* 0x000fe2000e7c1270 */
[C---:B-1----:R-:W-:Y:S01]  /*1b5e0*/  VIADD R13, R15.reuse, UR30 ;  /* 0x0000001e0f0d7c36 */ /* 0x042fe20008000000 */
[----:B------:R-:W-:Y:S01]  /*1b5f0*/  ISETP.GE.AND P2, PT, R0, UR5, PT ;  /* 0x0000000500007c0c */ /* 0x000fe2000bf46270 */
[----:B------:R-:W1:Y:S01]  /*1b600*/  LDCU UR5, c[0x0][0x398] ;  /* 0x00007300ff0577ac */ /* 0x000e620008000800 */
[----:B---3--:R-:W-:Y:S01]  /*1b610*/  IMAD.WIDE R10, R15, 0x2, R4 ;  /* 0x000000020f0a7825 */ /* 0x008fe200078e0204 */
[----:B------:R-:W3:Y:S01]  /*1b620*/  LDCU UR4, c[0x0][0x398] ;  /* 0x00007300ff0477ac */ /* 0x000ee20008000800 */
[----:B0-----:R-:W-:-:S02]  /*1b630*/  PRMT R9, R53, 0x7632, R9 ;  /* 0x0000763235097816 */ /* 0x001fc40000000009 */
[----:B------:R-:W-:Y:S01]  /*1b640*/  IMAD.WIDE R2, R13, 0x2, R6 ;  /* 0x000000020d027825 */ /* 0x000fe200078e0206 */
[----:B------:R-:W-:Y:S01]  /*1b650*/  ISETP.LT.AND P4, PT, R67, UR6, !P4 ;  /* 0x0000000643007c0c */ /* 0x000fe2000e781270 */
[----:B------:R-:W0:Y:S01]  /*1b660*/  LDCU UR6, c[0x0][0x398] ;  /* 0x00007300ff0677ac */ /* 0x000e220008000800 */
[----:B------:R1:W-:Y:S04]  /*1b670*/  @P0 STG.E.U16 desc[UR22][R10.64], R9 ;  /* 0x000000090a000986 */ /* 0x0003e8000c101516 */
[----:B------:R2:W-:Y:S01]  /*1b680*/  @P6 STG.E.U16 desc[UR22][R2.64], R54 ;  /* 0x0000003602006986 */ /* 0x0005e2000c101516 */
[----:B------:R-:W-:Y:S01]  /*1b690*/  ISETP.LT.AND P6, PT, R200, UR10, !P1 ;  /* 0x0000000ac8007c0c */ /* 0x000fe2000cfc1270 */
[C---:B------:R-:W-:Y:S02]  /*1b6a0*/  VIADD R15, R13.reuse, UR30 ;  /* 0x0000001e0d0f7c36 */ /* 0x040fe40008000000 */
[----:B-1----:R-:W-:Y:S01]  /*1b6b0*/  IMAD.WIDE R8, R13, 0x2, R4 ;  /* 0x000000020d087825 */ /* 0x002fe200078e0204 */
[----:B------:R-:W-:Y:S01]  /*1b6c0*/  F2FP.BF16.F32.PACK_AB R56, R56, R120 ;  /* 0x000000783838723e */ /* 0x000fe200000010ff */
[----:B------:R-:W1:Y:S01]  /*1b6d0*/  LDCU UR10, c[0x0][0x398] ;  /* 0x00007300ff0a77ac */ /* 0x000e620008000800 */
[----:B--2---:R-:W-:Y:S01]  /*1b6e0*/  PRMT R3, R54, 0x7632, R3 ;  /* 0x0000763236037816 */ /* 0x004fe20000000003 */
[----:B------:R-:W-:Y:S01]  /*1b6f0*/  IMAD.WIDE R10, R15, 0x2, R6 ;  /* 0x000000020f0a7825 */ /* 0x000fe200078e0206 */
[----:B------:R-:W-:Y:S01]  /*1b700*/  ISETP.LT.AND P1, PT, R67, UR5, !P1 ;  /* 0x0000000543007c0c */ /* 0x000fe2000cf21270 */
[----:B------:R-:W2:Y:S02]  /*1b710*/  LDCU UR5, c[0x0][0x398] ;  /* 0x00007300ff0577ac */ /* 0x000ea40008000800 */
[----:B------:R0:W-:Y:S04]  /*1b720*/  @P4 STG.E.U16 desc[UR22][R8.64], R3 ;  /* 0x0000000308004986 */ /* 0x0001e8000c101516 */
[----:B------:R1:W-:Y:S01]  /*1b730*/  @P6 STG.E.U16 desc[UR22][R10.64], R55 ;  /* 0x000000370a006986 */ /* 0x0003e2000c101516 */
[----:B---3--:R-:W-:Y:S01]  /*1b740*/  ISETP.LT.AND P6, PT, R200, UR4, !P5 ;  /* 0x00000004c8007c0c */ /* 0x008fe2000efc1270 */
[----:B------:R-:W-:-:S02]  /*1b750*/  VIADD R13, R15, UR30 ;  /* 0x0000001e0f0d7c36 */ /* 0x000fc40008000000 */
[----:B0-----:R-:W-:Y:S01]  /*1b760*/  IMAD.WIDE R2, R15, 0x2, R4 ;  /* 0x000000020f027825 */ /* 0x001fe200078e0204 */
[----:B------:R-:W-:Y:S01]  /*1b770*/  F2FP.BF16.F32.PACK_AB R57, R57, R121 ;  /* 0x000000793939723e */ /* 0x000fe200000010ff */
[----:B------:R-:W0:Y:S01]  /*1b780*/  LDCU UR4, c[0x0][0x398] ;  /* 0x00007300ff0477ac */ /* 0x000e220008000800 */
[----:B-1----:R-:W-:Y:S01]  /*1b790*/  PRMT R11, R55, 0x7632, R11 ;  /* 0x00007632370b7816 */ /* 0x002fe2000000000b */
        /* <DEDUP_REMOVED lines=21> */
[C---:B------:R-:W-:Y:S01]  /*1b8f0*/  VIADD R0, R252.reuse, 0xf7 ;  /* 0x000000f7fc007836 */ /* 0x040fe20000000000 */
[----:B------:R-:W-:Y:S01]  /*1b900*/  F2FP.BF16.F32.PACK_AB R59, R59, R123 ;  /* 0x0000007b3b3b723e */ /* 0x000fe200000010ff */
[----:B------:R-:W-:Y:S01]  /*1b910*/  VIADD R12, R252, 0xfb ;  /* 0x000000fbfc0c7836 */ /* 0x000fe20000000000 */
[----:B------:R-:W-:Y:S01]  /*1b920*/  F2FP.BF16.F32.PACK_AB R60, R60, R124 ;  /* 0x0000007c3c3c723e */ /* 0x000fe200000010ff */
[----:B-1----:R-:W-:Y:S01]  /*1b930*/  IMAD.WIDE R8, R15, 0x2, R4 ;  /* 0x000000020f087825 */ /* 0x002fe200078e0204 */
[----:B------:R-:W-:Y:S01]  /*1b940*/  ISETP.GE.AND P0, PT, R0, UR27, PT ;  /* 0x0000001b00007c0c */ /* 0x000fe2000bf06270 */
[----:B------:R-:W1:Y:S01]  /*1b950*/  LDCU UR10, c[0x0][0x398] ;  /* 0x00007300ff0a77ac */ /* 0x000e620008000800 */
[----:B0-----:R-:W-:Y:S01]  /*1b960*/  PRMT R3, R57, 0x7632, R3 ;  /* 0x0000763239037816 */ /* 0x001fe20000000003 */
[----:B------:R-:W-:Y:S01]  /*1b970*/  IMAD.WIDE R10, R13, 0x2, R6 ;  /* 0x000000020d0a7825 */ /* 0x000fe200078e0206 */
[----:B----4-:R-:W-:Y:S01]  /*1b980*/  ISETP.LT.AND P3, PT, R67, UR14, !P3 ;  /* 0x0000000e43007c0c */ /* 0x010fe2000df61270 */
[----:B------:R-:W0:Y:S02]  /*1b990*/  LDCU UR14, c[0x0][0x398] ;  /* 0x00007300ff0e77ac */ /* 0x000e240008000800 */
[----:B------:R4:W-:Y:S01]  /*1b9a0*/  @P2 STG.E.U16 desc[UR22][R8.64], R3 ;  /* 0x0000000308002986 */ /* 0x0009e2000c101516 */
[----:B------:R-:W-:-:S03]  /*1b9b0*/  VIADD R0, R252, 0xf8 ;  /* 0x000000f8fc007836 */ /* 0x000fc60000000000 */
[----:B------:R0:W-:Y:S01]  /*1b9c0*/  @P6 STG.E.U16 desc[UR22][R10.64], R58 ;  /* 0x0000003a0a006986 */ /* 0x0001e2000c101516 */
[----:B------:R-:W-:Y:S01]  /*1b9d0*/  ISETP.LT.AND P6, PT, R200, UR4, !P0 ;  /* 0x00000004c8007c0c */ /* 0x000fe2000c7c1270 */
[C---:B------:R-:W-:Y:S01]  /*1b9e0*/  VIADD R15, R13.reuse, UR30 ;  /* 0x0000001e0d0f7c36 */ /* 0x040fe20008000000 */
[----:B------:R-:W-:Y:S01]  /*1b9f0*/  ISETP.GE.AND P4, PT, R0, UR21, PT ;  /* 0x0000001500007c0c */ /* 0x000fe2000bf86270 */
[----:B------:R-:W-:Y:S02]  /*1ba00*/  VIADD R0, R252, 0xf9 ;  /* 0x000000f9fc007836 */ /* 0x000fe40000000000 */
[----:B----4-:R-:W-:Y:S01]  /*1ba10*/  IMAD.WIDE R2, R13, 0x2, R4 ;  /* 0x000000020d027825 */ /* 0x010fe200078e0204 */
[----:B------:R-:W-:Y:S01]  /*1ba20*/  ISETP.GE.AND P2, PT, R12, UR25, PT ;  /* 0x000000190c007c0c */ /* 0x000fe2000bf46270 */
[----:B------:R-:W4:Y:S01]  /*1ba30*/  LDCU UR4, c[0x0][0x398] ;  /* 0x00007300ff0477ac */ /* 0x000f220008000800 */
[----:B0-----:R-:W-:Y:S01]  /*1ba40*/  PRMT R11, R58, 0x7632, R11 ;  /* 0x000076323a0b7816 */ /* 0x001fe2000000000b */
[----:B------:R-:W-:Y:S01]  /*1ba50*/  IMAD.WIDE R8, R15, 0x2, R6 ;  /* 0x000000020f087825 */ /* 0x000fe200078e0206 */
[----:B------:R-:W-:Y:S01]  /*1ba60*/  ISETP.GE.AND P1, PT, R0, UR13, PT ;  /* 0x0000000d00007c0c */ /* 0x000fe2000bf26270 */
[----:B------:R-:W0:Y:S01]  /*1ba70*/  LDCU UR13, c[0x0][0x398] ;  /* 0x00007300ff0d77ac */ /* 0x000e220008000800 */
[----:B--2---:R-:W-:Y:S01]  /*1ba80*/  ISETP.LT.AND P0, PT, R67, UR5, !P0 ;  /* 0x0000000543007c0c */ /* 0x004fe2000c701270 */
[----:B------:R2:W-:Y:S01]  /*1ba90*/  @P3 STG.E.U16 desc[UR22][R2.64], R11 ;  /* 0x0000000b02003986 */ /* 0x0005e2000c101516 */
[----:B------:R-:W-:Y:S01]  /*1baa0*/  VIADD R13, R15, UR30 ;  /* 0x0000001e0f0d7c36 */ /* 0x000fe20008000000 */
[----:B------:R-:W-:Y:S01]  /*1bab0*/  PRMT R12, R59, 0x7632, R12 ;  /* 0x000076323b0c7816 */ /* 0x000fe2000000000c */
[----:B------:R-:W-:Y:S01]  /*1bac0*/  VIADD R0, R252, 0xfa ;  /* 0x000000fafc007836 */ /* 0x000fe20000000000 */
[----:B------:R0:W-:Y:S01]  /*1bad0*/  @P6 STG.E.U16 desc[UR22][R8.64], R59 ;  /* 0x0000003b08006986 */ /* 0x0001e2000c101516 */
[----:B---3--:R-:W-:Y:S01]  /*1bae0*/  ISETP.LT.AND P6, PT, R200, UR15, !P4 ;  /* 0x0000000fc8007c0c */ /* 0x008fe2000e7c1270 */
[----:B------:R-:W3:Y:S01]  /*1baf0*/  LDCU UR5, c[0x0][0x398] ;  /* 0x00007300ff0577ac */ /* 0x000ee20008000800 */
[----:B------:R-:W-:-:S02]  /*1bb00*/  ISETP.LT.AND P4, PT, R67, UR9, !P4 ;  /* 0x0000000943007c0c */ /* 0x000fc4000e781270 */
[----:B------:R-:W-:Y:S01]  /*1bb10*/  PRMT R14, R60, 0x7632, R14 ;  /* 0x000076323c0e7816 */ /* 0x000fe2000000000e */
[----:B------:R-:W1:Y:S01]  /*1bb20*/  LDCU UR9, c[0x0][0x398] ;  /* 0x00007300ff0977ac */ /* 0x000e620008000800 */
[----:B--2---:R-:W-:Y:S01]  /*1bb30*/  IMAD.WIDE R2, R15, 0x2, R4 ;  /* 0x000000020f027825 */ /* 0x004fe200078e0204 */
[----:B------:R-:W-:Y:S01]  /*1bb40*/  ISETP.GE.AND P5, PT, R0, UR7, PT ;  /* 0x0000000700007c0c */ /* 0x000fe2000bfa6270 */
[----:B------:R-:W2:Y:S02]  /*1bb50*/  LDCU UR7, c[0x0][0x398] ;  /* 0x00007300ff0777ac */ /* 0x000ea40008000800 */
[----:B0-----:R-:W-:Y:S01]  /*1bb60*/  IMAD.WIDE R8, R13, 0x2, R6 ;  /* 0x000000020d087825 */ /* 0x001fe200078e0206 */
[----:B------:R0:W-:Y:S01]  /*1bb70*/  @P0 STG.E.U16 desc[UR22][R2.64], R12 ;  /* 0x0000000c02000986 */ /* 0x0001e2000c101516 */
[----:B------:R-:W-:Y:S01]  /*1bb80*/  F2FP.BF16.F32.PACK_AB R61, R61, R125 ;  /* 0x0000007d3d3d723e */ /* 0x000fe200000010ff */
[----:B------:R-:W1:Y:S01]  /*1bb90*/  LDCU UR15, c[0x0][0x398] ;  /* 0x00007300ff0f77ac */ /* 0x000e620008000800 */
[C---:B------:R-:W-:Y:S01]  /*1bba0*/  IMAD.WIDE R10, R13.reuse, 0x2, R4 ;  /* 0x000000020d0a7825 */ /* 0x040fe200078e0204 */
        /* <DEDUP_REMOVED lines=8> */
[----:B------:R-:W-:Y:S01]  /*1bc30*/  VIADD R0, R252, 0xfd ;  /* 0x000000fdfc007836 */ /* 0x000fe20000000000 */
[----:B------:R-:W-:Y:S01]  /*1bc40*/  ISETP.LT.AND P6, PT, R200, UR6, !P5 ;  /* 0x00000006c8007c0c */ /* 0x000fe2000efc1270 */
[----:B0-----:R-:W-:Y:S01]  /*1bc50*/  IMAD.WIDE R2, R13, 0x2, R6 ;  /* 0x000000020d027825 */ /* 0x001fe200078e0206 */
[----:B------:R-:W-:Y:S01]  /*1bc60*/  PRMT R12, R61, 0x7632, R12 ;  /* 0x000076323d0c7816 */ /* 0x000fe2000000000c */
[----:B------:R-:W0:Y:S01]  /*1bc70*/  LDCU UR6, c[0x0][0x398] ;  /* 0x00007300ff0677ac */ /* 0x000e220008000800 */
[----:B------:R-:W-:Y:S01]  /*1bc80*/  ISETP.GE.AND P0, PT, R0, UR17, PT ;  /* 0x0000001100007c0c */ /* 0x000fe2000bf06270 */
[----:B------:R-:W-:-:S02]  /*1bc90*/  VIADD R0, R252, 0xfe ;  /* 0x000000fefc007836 */ /* 0x000fc40000000000 */
[C---:B------:R-:W-:Y:S02]  /*1bca0*/  VIADD R15, R13.reuse, UR30 ;  /* 0x0000001e0d0f7c36 */ /* 0x040fe40008000000 */
[----:B------:R-:W-:Y:S01]  /*1bcb0*/  IMAD.WIDE R8, R13, 0x2, R4 ;  /* 0x000000020d087825 */ /* 0x000fe200078e0204 */
[----:B------:R-:W-:Y:S01]  /*1bcc0*/  F2FP.BF16.F32.PACK_AB R62, R62, R126 ;  /* 0x0000007e3e3e723e */ /* 0x000fe200000010ff */
[----:B------:R0:W-:Y:S01]  /*1bcd0*/  @P4 STG.E.U16 desc[UR22][R2.64], R61 ;  /* 0x0000003d02004986 */ /* 0x0001e2000c101516 */
[----:B------:R-:W-:Y:S01]  /*1bce0*/  ISETP.GE.AND P4, PT, R0, UR11, PT ;  /* 0x0000000b00007c0c */ /* 0x000fe2000bf86270 */
[----:B-1----:R-:W-:Y:S01]  /*1bcf0*/  IMAD.WIDE R10, R15, 0x2, R6 ;  /* 0x000000020f0a7825 */ /* 0x002fe200078e0206 */
[----:B------:R-:W1:Y:S01]  /*1bd00*/  LDCU UR11, c[0x0][0x398] ;  /* 0x00007300ff0b77ac */ /* 0x000e620008000800 */
[C---:B------:R-:W-:Y:S01]  /*1bd10*/  ISETP.LT.AND P5, PT, R67.reuse, UR10, !P5 ;  /* 0x0000000a43007c0c */ /* 0x040fe2000efa1270 */
[----:B------:R1:W-:Y:S01]  /*1bd20*/  @P1 STG.E.U16 desc[UR22][R8.64], R12 ;  /* 0x0000000c08001986 */ /* 0x0003e2000c101516 */
[C---:B--2---:R-:W-:Y:S01]  /*1bd30*/  ISETP.LT.AND P1, PT, R200.reuse, UR7, !P2 ;  /* 0x00000007c8007c0c */ /* 0x044fe2000d721270 */
[----:B------:R-:W2:Y:S01]  /*1bd40*/  LDCU UR13, c[0x0][0x398] ;  /* 0x00007300ff0d77ac */ /* 0x000ea20008000800 */
[----:B----4-:R-:W-:Y:S01]  /*1bd50*/  ISETP.LT.AND P2, PT, R67, UR4, !P2 ;  /* 0x0000000443007c0c */ /* 0x010fe2000d741270 */
[----:B------:R4:W-:Y:S01]  /*1bd60*/  @P6 STG.E.U16 desc[UR22][R10.64], R62 ;  /* 0x0000003e0a006986 */ /* 0x0009e2000c101516 */
[----:B------:R-:W-:Y:S01]  /*1bd70*/  ISETP.LT.AND P6, PT, R200, UR14, !P3 ;  /* 0x0000000ec8007c0c */ /* 0x000fe2000dfc1270 */
[----:B------:R-:W-:Y:S01]  /*1bd80*/  VIADD R13, R15, UR30 ;  /* 0x0000001e0f0d7c36 */ /* 0x000fe20008000000 */
[----:B------:R-:W-:Y:S01]  /*1bd90*/  F2FP.BF16.F32.PACK_AB R63, R63, R127 ;  /* 0x0000007f3f3f723e */ /* 0x000fe200000010ff */
[----:B0-----:R-:W-:Y:S01]  /*1bda0*/  IMAD.WIDE R2, R15, 0x2, R4 ;  /* 0x000000020f027825 */ /* 0x001fe200078e0204 */
[----:B------:R-:W-:-:S03]  /*1bdb0*/  PRMT R0, R62, 0x7632, R0 ;  /* 0x000076323e007816 */ /* 0x000fc60000000000 */
[----:B------:R-:W-:Y:S02]  /*1bdc0*/  VIADD R17, R13, UR30 ;  /* 0x0000001e0d117c36 */ /* 0x000fe40008000000 */
[----:B------:R-:W-:Y:S01]  /*1bdd0*/  VIADD R252, R252, 0xff ;  /* 0x000000fffcfc7836 */ /* 0x000fe20000000000 */
[----:B------:R-:W-:Y:S01]  /*1bde0*/  PRMT R14, R63, 0x7632, R14 ;  /* 0x000076323f0e7816 */ /* 0x000fe2000000000e */
[C---:B-1----:R-:W-:Y:S01]  /*1bdf0*/  IMAD.WIDE R8, R13.reuse, 0x2, R6 ;  /* 0x000000020d087825 */ /* 0x042fe200078e0206 */
[----:B------:R-:W-:Y:S01]  /*1be00*/  F2FP.BF16.F32.PACK_AB R64, R64, R128 ;  /* 0x000000804040723e */ /* 0x000fe200000010ff */
[----:B------:R0:W-:Y:S02]  /*1be10*/  @P5 STG.E.U16 desc[UR22][R2.64], R0 ;  /* 0x0000000002005986 */ /* 0x0001e4000c101516 */
[----:B----4-:R-:W-:Y:S01]  /*1be20*/  IMAD.WIDE R10, R13, 0x2, R4 ;  /* 0x000000020d0a7825 */ /* 0x010fe200078e0204 */
[----:B------:R-:W-:-:S03]  /*1be30*/  ISETP.GE.AND P5, PT, R252, UR19, PT ;  /* 0x00000013fc007c0c */ /* 0x000fc6000bfa6270 */
[----:B------:R-:W-:Y:S01]  /*1be40*/  IMAD.WIDE R12, R17, 0x2, R6 ;  /* 0x00000002110c7825 */ /* 0x000fe200078e0206 */
[----:B------:R1:W-:Y:S01]  /*1be50*/  @P1 STG.E.U16 desc[UR22][R8.64], R63 ;  /* 0x0000003f08001986 */ /* 0x0003e2000c101516 */
[----:B------:R-:W-:-:S03]  /*1be60*/  ISETP.LT.AND P1, PT, R200, UR11, !P5 ;  /* 0x0000000bc8007c0c */ /* 0x000fc6000ef21270 */
[----:B------:R4:W-:Y:S01]  /*1be70*/  @P2 STG.E.U16 desc[UR22][R10.64], R14 ;  /* 0x0000000e0a002986 */ /* 0x0009e2000c101516 */
[----:B------:R-:W-:-:S03]  /*1be80*/  ISETP.LT.AND P2, PT, R200, UR12, !P4 ;  /* 0x0000000cc8007c0c */ /* 0x000fc6000e741270 */
[----:B------:R0:W-:Y:S01]  /*1be90*/  @P6 STG.E.U16 desc[UR22][R12.64], R64 ;  /* 0x000000400c006986 */ /* 0x0001e2000c101516 */
[----:B------:R-:W-:Y:S02]  /*1bea0*/  ISETP.LT.AND P6, PT, R200, UR9, !P0 ;  /* 0x00000009c8007c0c */ /* 0x000fe4000c7c1270 */
[C---:B---3--:R-:W-:Y:S02]  /*1beb0*/  ISETP.LT.AND P3, PT, R67.reuse, UR5, !P3 ;  /* 0x0000000543007c0c */ /* 0x048fe4000df61270 */
[C---:B------:R-:W-:Y:S02]  /*1bec0*/  ISETP.LT.AND P0, PT, R67.reuse, UR15, !P0 ;  /* 0x0000000f43007c0c */ /* 0x040fe4000c701270 */
[C---:B------:R-:W-:Y:S02]  /*1bed0*/  ISETP.LT.AND P4, PT, R67.reuse, UR6, !P4 ;  /* 0x0000000643007c0c */ /* 0x040fe4000e781270 */
[----:B--2---:R-:W-:Y:S02]  /*1bee0*/  ISETP.LT.AND P5, PT, R67, UR13, !P5 ;  /* 0x0000000d43007c0c */ /* 0x004fe4000efa1270 */
[----:B------:R-:W2:Y:S01]  /*1bef0*/  LDL.LU R67, [R1+0x190] ;  /* 0x0001900001437983 */ /* 0x000ea20000300800 */
[C---:B------:R-:W-:Y:S01]  /*1bf00*/  VIADD R15, R17.reuse, UR30 ;  /* 0x0000001e110f7c36 */ /* 0x040fe20008000000 */
[----:B0-----:R-:W-:Y:S01]  /*1bf10*/  PRMT R0, R64, 0x7632, R0 ;  /* 0x0000763240007816 */ /* 0x001fe20000000000 */
[----:B------:R-:W-:Y:S01]  /*1bf20*/  IMAD.WIDE R2, R17, 0x2, R4 ;  /* 0x0000000211027825 */ /* 0x000fe200078e0204 */
[----:B------:R-:W-:-:S03]  /*1bf30*/  F2FP.BF16.F32.PACK_AB R65, R65, R129 ;  /* 0x000000814141723e */ /* 0x000fc600000010ff */
[C---:B------:R-:W-:Y:S02]  /*1bf40*/  VIADD R19, R15.reuse, UR30 ;  /* 0x0000001e0f137c36 */ /* 0x040fe40008000000 */
[----:B-1----:R-:W-:Y:S01]  /*1bf50*/  IMAD.WIDE R8, R15, 0x2, R6 ;  /* 0x000000020f087825 */ /* 0x002fe200078e0206 */
[----:B------:R-:W-:Y:S01]  /*1bf60*/  F2FP.BF16.F32.PACK_AB R66, R66, R130 ;  /* 0x000000824242723e */ /* 0x000fe200000010ff */
[----:B------:R0:W-:Y:S02]  /*1bf70*/  @P3 STG.E.U16 desc[UR22][R2.64], R0 ;  /* 0x0000000002003986 */ /* 0x0001e4000c101516 */
[----:B------:R-:W-:Y:S02]  /*1bf80*/  VIADD R17, R19, UR30 ;  /* 0x0000001e13117c36 */ /* 0x000fe40008000000 */
[----:B----4-:R-:W-:Y:S01]  /*1bf90*/  IMAD.WIDE R10, R15, 0x2, R4 ;  /* 0x000000020f0a7825 */ /* 0x010fe200078e0204 */
[----:B------:R1:W-:Y:S03]  /*1bfa0*/  @P6 STG.E.U16 desc[UR22][R8.64], R65 ;  /* 0x0000004108006986 */ /* 0x0003e6000c101516 */
[----:B------:R-:W-:Y:S01]  /*1bfb0*/  IMAD.WIDE R12, R19, 0x2, R6 ;  /* 0x00000002130c7825 */ /* 0x000fe200078e0206 */
[----:B0-----:R-:W-:-:S03]  /*1bfc0*/  PRMT R3, R65, 0x7632, R3 ;  /* 0x0000763241037816 */ /* 0x001fc60000000003 */
[----:B------:R-:W-:Y:S01]  /*1bfd0*/  IMAD.WIDE R14, R19, 0x2, R4 ;  /* 0x00000002130e7825 */ /* 0x000fe200078e0204 */
[----:B-1----:R-:W-:-:S03]  /*1bfe0*/  PRMT R9, R66, 0x7632, R9 ;  /* 0x0000763242097816 */ /* 0x002fc60000000009 */
[C---:B------:R-:W-:Y:S01]  /*1bff0*/  IMAD.WIDE R6, R17.reuse, 0x2, R6 ;  /* 0x0000000211067825 */ /* 0x040fe200078e0206 */
[----:B------:R0:W-:Y:S03]  /*1c000*/  @P0 STG.E.U16 desc[UR22][R10.64], R3 ;  /* 0x000000030a000986 */ /* 0x0001e6000c101516 */
[----:B------:R-:W-:Y:S01]  /*1c010*/  IMAD.WIDE R4, R17, 0x2, R4 ;  /* 0x0000000211047825 */ /* 0x000fe200078e0204 */
[----:B------:R0:W-:Y:S04]  /*1c020*/  @P2 STG.E.U16 desc[UR22][R12.64], R66 ;  /* 0x000000420c002986 */ /* 0x0001e8000c101516 */
[----:B------:R0:W-:Y:S01]  /*1c030*/  @P4 STG.E.U16 desc[UR22][R14.64], R9 ;  /* 0x000000090e004986 */ /* 0x0001e2000c101516 */
[----:B--2---:R-:W-:-:S03]  /*1c040*/  PRMT R16, R67, 0x7632, R16 ;  /* 0x0000763243107816 */ /* 0x004fc60000000010 */
[----:B------:R0:W-:Y:S04]  /*1c050*/  @P1 STG.E.U16 desc[UR22][R6.64], R67 ;  /* 0x0000004306001986 */ /* 0x0001e8000c101516 */
[----:B------:R0:W-:Y:S01]  /*1c060*/  @P5 STG.E.U16 desc[UR22][R4.64], R16 ;  /* 0x0000001004005986 */ /* 0x0001e2000c101516 */
[----:B------:R-:W-:Y:S06]  /*1c070*/  BAR.SYNC.DEFER_BLOCKING 0x0 ;  /* 0x0000000000007b1d */ /* 0x000fec0000010000 */
[----:B------:R-:W-:Y:S05]  /*1c080*/  BRA.U UP0, `(.L_x_13) ;  /* 0x0000000100a07547 */ /* 0x000fea000b800000 */
[----:B------:R-:W1:Y:S01]  /*1c090*/  S2UR UR5, SR_CgaCtaId ;  /* 0x00000000000579c3 */ /* 0x000e620000008800 */
[----:B------:R-:W-:Y:S01]  /*1c0a0*/  NOP ;  /* 0x0000000000007918 */ /* 0x000fe20000000000 */
[----:B------:R-:W-:Y:S01]  /*1c0b0*/  UMOV UR4, 0x50 ;  /* 0x0000005000047882 */ /* 0x000fe20000000000 */
[----:B------:R-:W-:Y:S02]  /*1c0c0*/  IMAD.U32 R0, RZ, RZ, UR8 ;  /* 0x00000008ff007e24 */ /* 0x000fe4000f8e00ff */
[----:B0-----:R-:W-:Y:S02]  /*1c0d0*/  IMAD.MOV.U32 R3, RZ, RZ, 0xffff ;  /* 0x0000ffffff037424 */ /* 0x001fe400078e00ff */
[----:B------:R-:W-:Y:S01]  /*1c0e0*/  IMAD.MOV.U32 R7, RZ, RZ, 0x1 ;  /* 0x00000001ff077424 */ /* 0x000fe200078e00ff */
[----:B------:R-:W-:-:S04]  /*1c0f0*/  LOP3.LUT R0, R0, 0xffff, RZ, 0xc0, !PT ;  /* 0x0000ffff00007812 */ /* 0x000fc800078ec0ff */
[----:B------:R-:W-:-:S05]  /*1c100*/  SHF.R.U32.HI R0, RZ, 0x5, R0 ;  /* 0x00000005ff007819 */ /* 0x000fca0000011600 */
[----:B------:R-:W-:Y:S01]  /*1c110*/  VIADD R2, R0, 0x10 ;  /* 0x0000001000027836 */ /* 0x000fe20000000000 */
[----:B------:R-:W-:Y:S01]  /*1c120*/  SHF.L.U32 R0, R3, R0, RZ ;  /* 0x0000000003007219 */ /* 0x000fe200000006ff */
[----:B-1----:R-:W-:-:S03]  /*1c130*/  ULEA UR6, UR5, UR4, 0x18 ;  /* 0x0000000405067291 */ /* 0x002fc6000f8ec0ff */
[----:B------:R-:W-:-:S04]  /*1c140*/  SHF.L.U32 R3, R7, R2, RZ ;  /* 0x0000000207037219 */ /* 0x000fc800000006ff */
[----:B------:R-:W-:Y:S02]  /*1c150*/  LOP3.LUT R0, R3, R0, RZ, 0xfc, !PT ;  /* 0x0000000003007212 */ /* 0x000fe400078efcff */
[----:B------:R-:W0:Y:S02]  /*1c160*/  LDS R5, [UR6] ;  /* 0x00000006ff057984 */ /* 0x000e240008000800 */
[C---:B------:R-:W-:Y:S02]  /*1c170*/  LOP3.LUT R2, R0.reuse, 0xffff, RZ, 0xc0, !PT ;  /* 0x0000ffff00027812 */ /* 0x040fe400078ec0ff */
[----:B0-----:R-:W-:-:S04]  /*1c180*/  LOP3.LUT R3, R0, 0xffff, R5, 0x80, !PT ;  /* 0x0000ffff00037812 */ /* 0x001fc800078e8005 */
[----:B------:R-:W-:-:S13]  /*1c190*/  ISETP.NE.AND P0, PT, R3, R2, PT ;  /* 0x000000020300720c */ /* 0x000fda0003f05270 */
[----:B------:R-:W-:Y:S05]  /*1c1a0*/  @P0 BRA `(.L_x_14) ;  /* 0x0000000000500947 */ /* 0x000fea0003800000 */
[----:B------:R-:W-:Y:S02]  /*1c1b0*/  SHF.R.U32.HI R5, RZ, 0x10, R5 ;  /* 0x00000010ff057819 */ /* 0x000fe40000011605 */
[----:B------:R-:W-:-:S04]  /*1c1c0*/  SHF.R.U32.HI R2, RZ, 0x10, R0 ;  /* 0x00000010ff027819 */ /* 0x000fc80000011600 */
[----:B------:R-:W-:-:S04]  /*1c1d0*/  LOP3.LUT R5, R5, R2, RZ, 0xc0, !PT ;  /* 0x0000000205057212 */ /* 0x000fc800078ec0ff */
[----:B------:R-:W-:-:S13]  /*1c1e0*/  ISETP.NE.AND P0, PT, R5, R2, PT ;  /* 0x000000020500720c */ /* 0x000fda0003f05270 */
[----:B------:R-:W-:Y:S05]  /*1c1f0*/  @P0 BRA `(.L_x_15) ;  /* 0x0000000000300947 */ /* 0x000fea0003800000 */
[----:B------:R-:W-:Y:S01]  /*1c200*/  R2UR UR4, R0 ;  /* 0x00000000000472ca */ /* 0x000fe200000e0000 */
[----:B------:R-:W-:Y:S01]  /*1c210*/  VOTEU.ANY UR5, UPT, PT ;  /* 0x0000000000057886 */ /* 0x000fe200038e0100 */
[----:B------:R-:W0:Y:S01]  /*1c220*/  S2R R0, SR_LANEID ;  /* 0x0000000000007919 */ /* 0x000e220000000000 */
[----:B------:R-:W-:-:S10]  /*1c230*/  UFLO.U32 UR5, UR5 ;  /* 0x00000005000572bd */ /* 0x000fd400080e0000 */
[----:B------:R-:W-:-:S06]  /*1c240*/  ULOP3.LUT UR4, URZ, UR4, URZ, 0x33, !UPT ;  /* 0x00000004ff047292 */ /* 0x000fcc000f8e33ff */
[----:B------:R-:W-:-:S04]  /*1c250*/  IMAD.U32 R2, RZ, RZ, UR4 ;  /* 0x00000004ff027e24 */ /* 0x000fc8000f8e00ff */
[----:B------:R-:W1:Y:S02]  /*1c260*/  REDUX UR7, R2 ;  /* 0x00000000020773c4 */ /* 0x000e640000000000 */
[----:B------:R2:W-:Y:S01]  /*1c270*/  UTCATOMSWS.AND URZ, UR4 ;  /* 0x0000000400ff79e3 */ /* 0x0005e20008000000 */
[----:B0-----:R-:W-:Y:S01]  /*1c280*/  ISETP.EQ.U32.AND P0, PT, R0, UR5, PT ;  /* 0x0000000500007c0c */ /* 0x001fe2000bf02070 */
[----:B-1----:R-:W-:-:S12]  /*1c290*/  IMAD.U32 R0, RZ, RZ, UR7 ;  /* 0x00000007ff007e24 */ /* 0x002fd8000f8e00ff */
[----:B------:R2:W-:Y:S01]  /*1c2a0*/  @P0 ATOMS.AND RZ, [UR6], R0 ;  /* 0x00000000ffff098c */ /* 0x0005e2000a800006 */
[----:B------:R-:W-:Y:S05]  /*1c2b0*/  BRA `(.L_x_13) ;  /* 0x0000000000147947 */ /* 0x000fea0003800000 */
.L_x_15:
[----:B------:R-:W-:-:S07]  /*1c2c0*/  MOV R2, 0x1c2e0 ;  /* 0x0001c2e000027802 */ /* 0x000fce0000000f00 */
[----:B------:R-:W-:Y:S05]  /*1c2d0*/  CALL.REL.NOINC `($__internal_0_$__cuda_sm10x_tcgen05_guardrail_trap_col_being_dealloced_not_returned_by_alloc) ;  /* 0x0000000000387944 */ /* 0x000fea0003c00000 */
[----:B------:R-:W-:Y:S05]  /*1c2e0*/  BRA `(.L_x_13) ;  /* 0x0000000000087947 */ /* 0x000fea0003800000 */
.L_x_14:
[----:B------:R-:W-:-:S07]  /*1c2f0*/  MOV R2, 0x1c310 ;  /* 0x0001c31000027802 */ /* 0x000fce0000000f00 */
[----:B------:R-:W-:Y:S05]  /*1c300*/  CALL.REL.NOINC `($__internal_2_$__cuda_sm10x_tcgen05_guardrail_trap_unallocated_columns_being_dealloced) ;  /* 0x0000000000447944 */ /* 0x000fea0003c00000 */
.L_x_13:
[----:B------:R-:W-:Y:S01]  /*1c310*/  NOP ;  /* 0x0000000000007918 */ /* 0x000fe20000000000 */
[----:B--2---:R-:W-:Y:S05]  /*1c320*/  EXIT ;  /* 0x000000000000794d */ /* 0x004fea0003800000 */
.L_x_8:
[----:B-----5:R1:W-:Y:S04]  /*1c330*/  STL [R1+0x190], R0 ;  /* 0x0001900001007387 */ /* 0x0203e80000100800 */
[----:B-1----:R-:W2:Y:S02]  /*1c340*/  LDL R0, [R1+0x28] ;  /* 0x0000280001007983 */ /* 0x002ea40000100800 */
[----:B--2---:R1:W2:Y:S02]  /*1c350*/  SYNCS.PHASECHK.TRANS64.TRYWAIT P2, [UR11], R0 ;  /* 0x00000000ff0075a7 */ /* 0x0042a4000804110b */
[----:B-1----:R1:W5:Y:S02]  /*1c360*/  LDL.LU R0, [R1+0x190] ;  /* 0x0001900001007983 */ /* 0x0023640000300800 */
[----:B-12---:R-:W-:Y:S05]  /*1c370*/  @!P2 BRA `(.L_x_8) ;  /* 0xfffffffc00eca947 */ /* 0x006fea000383ffff */
[----:B------:R-:W-:Y:S05]  /*1c380*/  BRA `(.L_x_16) ;  /* 0xfffffeb400ac7947 */ /* 0x000fea000383ffff */
.L_x_12:
[----:B------:R-:W0:Y:S02]  /*1c390*/  SYNCS.PHASECHK.TRANS64.TRYWAIT P0, [UR11], R0 ;  /* 0x00000000ff0075a7 */ /* 0x000e24000800110b */
[----:B0-----:R-:W-:Y:S05]  /*1c3a0*/  @!P0 BRA `(.L_x_12) ;  /* 0xfffffffc00f88947 */ /* 0x001fea000383ffff */
[----:B------:R-:W-:Y:S05]  /*1c3b0*/  BRA `(.L_x_11) ;  /* 0xfffffeec00587947 */ /* 0x000fea000383ffff */
        .weak           $__internal_0_$__cuda_sm10x_tcgen05_guardrail_trap_col_being_dealloced_not_returned_by_alloc
        .type           $__internal_0_$__cuda_sm10x_tcgen05_guardrail_trap_col_being_dealloced_not_returned_by_alloc,@function
        .size           $__internal_0_$__cuda_sm10x_tcgen05_guardrail_trap_col_being_dealloced_not_returned_by_alloc,($__internal_1_$__cuda_sm10x_tcgen05_guardrail_trap_phase_invalid_during_alloc - $__internal_0_$__cuda_sm10x_tcgen05_guardrail_trap_col_being_dealloced_not_returned_by_alloc)
$__internal_0_$__cuda_sm10x_tcgen05_guardrail_trap_col_being_dealloced_not_returned_by_alloc:
[----:B------:R-:W-:Y:S05]  /*1c3c0*/  BPT.TRAP 0x1 ;  /* 0x000000040000795c */ /* 0x000fea0000300000 */
[----:B------:R-:W-:-:S04]  /*1c3d0*/  IMAD.MOV.U32 R3, RZ, RZ, 0x0 ;  /* 0x00000000ff037424 */ /* 0x000fc800078e00ff */
[----:B------:R-:W-:Y:S05]  /*1c3e0*/  RET.REL.NODEC R2 `(matmul_kernel) ;  /* 0xfffffe3c02047950 */ /* 0x000fea0003c3ffff */
        .weak           $__internal_1_$__cuda_sm10x_tcgen05_guardrail_trap_phase_invalid_during_alloc
        .type           $__internal_1_$__cuda_sm10x_tcgen05_guardrail_trap_phase_invalid_during_alloc,@function
        .size           $__internal_1_$__cuda_sm10x_tcgen05_guardrail_trap_phase_invalid_during_alloc,($__internal_2_$__cuda_sm10x_tcgen05_guardrail_trap_unallocated_columns_being_dealloced - $__internal_1_$__cuda_sm10x_tcgen05_guardrail_trap_phase_invalid_during_alloc)
$__internal_1_$__cuda_sm10x_tcgen05_guardrail_trap_phase_invalid_during_alloc:
[----:B------:R-:W-:Y:S05]  /*1c3f0*/  BPT.TRAP 0x1 ;  /* 0x000000040000795c */ /* 0x000fea0000300000 */
[----:B------:R-:W-:-:S04]  /*1c400*/  IMAD.MOV.U32 R3, RZ, RZ, 0x0 ;  /* 0x00000000ff037424 */ /* 0x000fc800078e00ff */
[----:B------:R-:W-:Y:S05]  /*1c410*/  RET.REL.NODEC R2 `(matmul_kernel) ;  /* 0xfffffe3802f87950 */ /* 0x000fea0003c3ffff */
        .weak           $__internal_2_$__cuda_sm10x_tcgen05_guardrail_trap_unallocated_columns_being_dealloced
        .type           $__internal_2_$__cuda_sm10x_tcgen05_guardrail_trap_unallocated_columns_being_dealloced,@function
        .size           $__internal_2_$__cuda_sm10x_tcgen05_guardrail_trap_unallocated_columns_being_dealloced,(.L_x_20 - $__internal_2_$__cuda_sm10x_tcgen05_guardrail_trap_unallocated_columns_being_dealloced)
$__internal_2_$__cuda_sm10x_tcgen05_guardrail_trap_unallocated_columns_being_dealloced:
[----:B------:R-:W-:Y:S05]  /*1c420*/  BPT.TRAP 0x1 ;  /* 0x000000040000795c */ /* 0x000fea0000300000 */
[----:B------:R-:W-:-:S04]  /*1c430*/  IMAD.MOV.U32 R3, RZ, RZ, 0x0 ;  /* 0x00000000ff037424 */ /* 0x000fc800078e00ff */
[----:B------:R-:W-:Y:S05]  /*1c440*/  RET.REL.NODEC R2 `(matmul_kernel) ;  /* 0xfffffe3802ec7950 */ /* 0x000fea0003c3ffff */
.L_x_17:
[----:B------:R-:W-:-:S00]  /*1c450*/  BRA `(.L_x_17) ;  /* 0xfffffffc00fc7947 */ /* 0x000fc0000383ffff */
[----:B------:R-:W-:-:S00]  /*1c460*/  NOP ;  /* 0x0000000000007918 */ /* 0x000fc00000000000 */
        /* <DEDUP_REMOVED lines=9> */
.L_x_20:


//--------------------- .nv.shared.matmul_kernel  --------------------------
	.section	.nv.shared.matmul_kernel,"aw",@nobits
	.sectionflags	@""
	.align	16
	.zero		1024


//--------------------- .nv.shared.reserved.0     --------------------------
	.section	.nv.shared.reserved.0,"aw",@nobits
	.align	8
	.weak		__nv_reservedSMEM_offset_0_alias
	.size		__nv_reservedSMEM_offset_0_alias, 0, 64
	.other		__nv_reservedSMEM_offset_0_alias,@"STO_CUDA_RESERVED_SHARED STV_DEFAULT"
__nv_reservedSMEM_offset_0_alias:
	.zero		0
.nv.shared.reserved.0:
	.zero		64
	.weak		__nv_reservedSMEM_allocation_phase
	.type		__nv_reservedSMEM_allocation_phase,@object
	.size		__nv_reservedSMEM_allocation_phase,(.L_0 - __nv_reservedSMEM_allocation_phase)
__nv_reservedSMEM_allocation_phase:
	.zero		1
.L_0:
	.zero		7
	.weak		__nv_reservedSMEM_devtool_atexit_pc
	.type		__nv_reservedSMEM_devtool_atexit_pc,@object
	.size		__nv_reservedSMEM_devtool_atexit_pc,(__nv_reservedSMEM_allocation_mask - __nv_reservedSMEM_devtool_atexit_pc)
__nv_reservedSMEM_devtool_atexit_pc:
	.zero		8
	.weak		__nv_reservedSMEM_allocation_mask
	.type		__nv_reservedSMEM_allocation_mask,@object
	.size		__nv_reservedSMEM_allocation_mask,(.L_2 - __nv_reservedSMEM_allocation_mask)
__nv_reservedSMEM_allocation_mask:
	.zero		4
.L_2:


//--------------------- .nv.constant0.matmul_kernel --------------------------
	.section	.nv.constant0.matmul_kernel,"a",@progbits
	.sectionflags	@""
	.align	4
.nv.constant0.matmul_kernel:
	.zero		976


//--------------------- SYMBOLS --------------------------

	.type		.nv.reservedSmem.offset0,@object
	.size		.nv.reservedSmem.offset0,0x4
	.type		.nv.reservedSmem.cap,@object
	.size		.nv.reservedSmem.cap,0x4
